//
// Generated by NVIDIA NVVM Compiler
//
// Compiler Build ID: CL-36424714
// Cuda compilation tools, release 13.0, V13.0.88
// Based on NVVM 20.0.0
//

.version 9.0
.target sm_100
.address_size 64

	// .globl	_ZN6thrust24THRUST_300001_SM_1000_NS8cuda_cub4core6detail13_kernel_agentINS1_8__reduce11ReduceAgentINS0_12zip_iteratorIN4cuda3std3__45tupleIJNS0_10device_ptrIfEENS0_17counting_iteratorIlNS0_11use_defaultESF_SF_EEEEEEEPNSB_IJflEEESJ_iNS1_9__extrema9arg_max_fIflNSA_4lessIfEEEEEEJSI_SK_iSP_EEEvDpT0_
.global .align 1 .b8 _ZN30_INTERNAL_da0522b3_4_k_cu_main4cuda3std3__45__cpo5beginE[1];
.global .align 1 .b8 _ZN30_INTERNAL_da0522b3_4_k_cu_main4cuda3std3__45__cpo3endE[1];
.global .align 1 .b8 _ZN30_INTERNAL_da0522b3_4_k_cu_main4cuda3std3__45__cpo6cbeginE[1];
.global .align 1 .b8 _ZN30_INTERNAL_da0522b3_4_k_cu_main4cuda3std3__45__cpo4cendE[1];
.global .align 1 .b8 _ZN30_INTERNAL_da0522b3_4_k_cu_main4cuda3std3__45__cpo6rbeginE[1];
.global .align 1 .b8 _ZN30_INTERNAL_da0522b3_4_k_cu_main4cuda3std3__45__cpo4rendE[1];
.global .align 1 .b8 _ZN30_INTERNAL_da0522b3_4_k_cu_main4cuda3std3__45__cpo7crbeginE[1];
.global .align 1 .b8 _ZN30_INTERNAL_da0522b3_4_k_cu_main4cuda3std3__45__cpo5crendE[1];
.global .align 1 .b8 _ZN30_INTERNAL_da0522b3_4_k_cu_main4cuda3std3__432_GLOBAL__N__da0522b3_4_k_cu_main6ignoreE[1];
.global .align 1 .b8 _ZN30_INTERNAL_da0522b3_4_k_cu_main4cuda3std3__419piecewise_constructE[1];
.global .align 1 .b8 _ZN30_INTERNAL_da0522b3_4_k_cu_main4cuda3std3__48in_placeE[1];
.global .align 1 .b8 _ZN30_INTERNAL_da0522b3_4_k_cu_main4cuda3std3__420unreachable_sentinelE[1];
.global .align 1 .b8 _ZN30_INTERNAL_da0522b3_4_k_cu_main4cuda3std3__47nulloptE[1];
.global .align 1 .b8 _ZN30_INTERNAL_da0522b3_4_k_cu_main4cuda3std3__48unexpectE[1];
.global .align 1 .b8 _ZN30_INTERNAL_da0522b3_4_k_cu_main4cuda3std6ranges3__45__cpo4swapE[1];
.global .align 1 .b8 _ZN30_INTERNAL_da0522b3_4_k_cu_main4cuda3std6ranges3__45__cpo9iter_moveE[1];
.global .align 1 .b8 _ZN30_INTERNAL_da0522b3_4_k_cu_main4cuda3std6ranges3__45__cpo5beginE[1];
.global .align 1 .b8 _ZN30_INTERNAL_da0522b3_4_k_cu_main4cuda3std6ranges3__45__cpo3endE[1];
.global .align 1 .b8 _ZN30_INTERNAL_da0522b3_4_k_cu_main4cuda3std6ranges3__45__cpo6cbeginE[1];
.global .align 1 .b8 _ZN30_INTERNAL_da0522b3_4_k_cu_main4cuda3std6ranges3__45__cpo4cendE[1];
.global .align 1 .b8 _ZN30_INTERNAL_da0522b3_4_k_cu_main4cuda3std6ranges3__45__cpo7advanceE[1];
.global .align 1 .b8 _ZN30_INTERNAL_da0522b3_4_k_cu_main4cuda3std6ranges3__45__cpo9iter_swapE[1];
.global .align 1 .b8 _ZN30_INTERNAL_da0522b3_4_k_cu_main4cuda3std6ranges3__45__cpo4nextE[1];
.global .align 1 .b8 _ZN30_INTERNAL_da0522b3_4_k_cu_main4cuda3std6ranges3__45__cpo4prevE[1];
.global .align 1 .b8 _ZN30_INTERNAL_da0522b3_4_k_cu_main4cuda3std6ranges3__45__cpo4dataE[1];
.global .align 1 .b8 _ZN30_INTERNAL_da0522b3_4_k_cu_main4cuda3std6ranges3__45__cpo5cdataE[1];
.global .align 1 .b8 _ZN30_INTERNAL_da0522b3_4_k_cu_main4cuda3std6ranges3__45__cpo4sizeE[1];
.global .align 1 .b8 _ZN30_INTERNAL_da0522b3_4_k_cu_main4cuda3std6ranges3__45__cpo5ssizeE[1];
.global .align 1 .b8 _ZN30_INTERNAL_da0522b3_4_k_cu_main4cuda3std6ranges3__45__cpo8distanceE[1];
.global .align 1 .b8 _ZN30_INTERNAL_da0522b3_4_k_cu_main6thrust24THRUST_300001_SM_1000_NS6system6detail10sequential3seqE[1];
.global .align 1 .b8 _ZN30_INTERNAL_da0522b3_4_k_cu_main6thrust24THRUST_300001_SM_1000_NS6system3cpp3parE[1];
.global .align 1 .b8 _ZN30_INTERNAL_da0522b3_4_k_cu_main6thrust24THRUST_300001_SM_1000_NS8cuda_cub3parE[1];
.global .align 1 .b8 _ZN30_INTERNAL_da0522b3_4_k_cu_main6thrust24THRUST_300001_SM_1000_NS8cuda_cub10par_nosyncE[1];
.global .align 1 .b8 _ZN30_INTERNAL_da0522b3_4_k_cu_main6thrust24THRUST_300001_SM_1000_NS12placeholders2_1E[1];
.global .align 1 .b8 _ZN30_INTERNAL_da0522b3_4_k_cu_main6thrust24THRUST_300001_SM_1000_NS12placeholders2_2E[1];
.global .align 1 .b8 _ZN30_INTERNAL_da0522b3_4_k_cu_main6thrust24THRUST_300001_SM_1000_NS12placeholders2_3E[1];
.global .align 1 .b8 _ZN30_INTERNAL_da0522b3_4_k_cu_main6thrust24THRUST_300001_SM_1000_NS12placeholders2_4E[1];
.global .align 1 .b8 _ZN30_INTERNAL_da0522b3_4_k_cu_main6thrust24THRUST_300001_SM_1000_NS12placeholders2_5E[1];
.global .align 1 .b8 _ZN30_INTERNAL_da0522b3_4_k_cu_main6thrust24THRUST_300001_SM_1000_NS12placeholders2_6E[1];
.global .align 1 .b8 _ZN30_INTERNAL_da0522b3_4_k_cu_main6thrust24THRUST_300001_SM_1000_NS12placeholders2_7E[1];
.global .align 1 .b8 _ZN30_INTERNAL_da0522b3_4_k_cu_main6thrust24THRUST_300001_SM_1000_NS12placeholders2_8E[1];
.global .align 1 .b8 _ZN30_INTERNAL_da0522b3_4_k_cu_main6thrust24THRUST_300001_SM_1000_NS12placeholders2_9E[1];
.global .align 1 .b8 _ZN30_INTERNAL_da0522b3_4_k_cu_main6thrust24THRUST_300001_SM_1000_NS12placeholders3_10E[1];
.global .align 1 .b8 _ZN30_INTERNAL_da0522b3_4_k_cu_main6thrust24THRUST_300001_SM_1000_NS3seqE[1];
.global .align 1 .b8 _ZN30_INTERNAL_da0522b3_4_k_cu_main6thrust24THRUST_300001_SM_1000_NS6deviceE[1];
.extern .shared .align 16 .b8 _ZN6thrust24THRUST_300001_SM_1000_NS8cuda_cub4core6detail5shmemE[];

.visible .entry _ZN6thrust24THRUST_300001_SM_1000_NS8cuda_cub4core6detail13_kernel_agentINS1_8__reduce11ReduceAgentINS0_12zip_iteratorIN4cuda3std3__45tupleIJNS0_10device_ptrIfEENS0_17counting_iteratorIlNS0_11use_defaultESF_SF_EEEEEEEPNSB_IJflEEESJ_iNS1_9__extrema9arg_max_fIflNSA_4lessIfEEEEEEJSI_SK_iSP_EEEvDpT0_(
	.param .align 8 .b8 _ZN6thrust24THRUST_300001_SM_1000_NS8cuda_cub4core6detail13_kernel_agentINS1_8__reduce11ReduceAgentINS0_12zip_iteratorIN4cuda3std3__45tupleIJNS0_10device_ptrIfEENS0_17counting_iteratorIlNS0_11use_defaultESF_SF_EEEEEEEPNSB_IJflEEESJ_iNS1_9__extrema9arg_max_fIflNSA_4lessIfEEEEEEJSI_SK_iSP_EEEvDpT0__param_0[16],
	.param .u64 .ptr .align 1 _ZN6thrust24THRUST_300001_SM_1000_NS8cuda_cub4core6detail13_kernel_agentINS1_8__reduce11ReduceAgentINS0_12zip_iteratorIN4cuda3std3__45tupleIJNS0_10device_ptrIfEENS0_17counting_iteratorIlNS0_11use_defaultESF_SF_EEEEEEEPNSB_IJflEEESJ_iNS1_9__extrema9arg_max_fIflNSA_4lessIfEEEEEEJSI_SK_iSP_EEEvDpT0__param_1,
	.param .u32 _ZN6thrust24THRUST_300001_SM_1000_NS8cuda_cub4core6detail13_kernel_agentINS1_8__reduce11ReduceAgentINS0_12zip_iteratorIN4cuda3std3__45tupleIJNS0_10device_ptrIfEENS0_17counting_iteratorIlNS0_11use_defaultESF_SF_EEEEEEEPNSB_IJflEEESJ_iNS1_9__extrema9arg_max_fIflNSA_4lessIfEEEEEEJSI_SK_iSP_EEEvDpT0__param_2,
	.param .align 1 .b8 _ZN6thrust24THRUST_300001_SM_1000_NS8cuda_cub4core6detail13_kernel_agentINS1_8__reduce11ReduceAgentINS0_12zip_iteratorIN4cuda3std3__45tupleIJNS0_10device_ptrIfEENS0_17counting_iteratorIlNS0_11use_defaultESF_SF_EEEEEEEPNSB_IJflEEESJ_iNS1_9__extrema9arg_max_fIflNSA_4lessIfEEEEEEJSI_SK_iSP_EEEvDpT0__param_3[1]
)
.maxntid 256
{
	.reg .pred 	%p<213>;
	.reg .b32 	%r<400>;
	.reg .b32 	%f<242>;
	.reg .b64 	%rd<305>;

	ld.param.u64 	%rd195, [_ZN6thrust24THRUST_300001_SM_1000_NS8cuda_cub4core6detail13_kernel_agentINS1_8__reduce11ReduceAgentINS0_12zip_iteratorIN4cuda3std3__45tupleIJNS0_10device_ptrIfEENS0_17counting_iteratorIlNS0_11use_defaultESF_SF_EEEEEEEPNSB_IJflEEESJ_iNS1_9__extrema9arg_max_fIflNSA_4lessIfEEEEEEJSI_SK_iSP_EEEvDpT0__param_0+8];
	ld.param.u64 	%rd194, [_ZN6thrust24THRUST_300001_SM_1000_NS8cuda_cub4core6detail13_kernel_agentINS1_8__reduce11ReduceAgentINS0_12zip_iteratorIN4cuda3std3__45tupleIJNS0_10device_ptrIfEENS0_17counting_iteratorIlNS0_11use_defaultESF_SF_EEEEEEEPNSB_IJflEEESJ_iNS1_9__extrema9arg_max_fIflNSA_4lessIfEEEEEEJSI_SK_iSP_EEEvDpT0__param_0];
	ld.param.u32 	%r36, [_ZN6thrust24THRUST_300001_SM_1000_NS8cuda_cub4core6detail13_kernel_agentINS1_8__reduce11ReduceAgentINS0_12zip_iteratorIN4cuda3std3__45tupleIJNS0_10device_ptrIfEENS0_17counting_iteratorIlNS0_11use_defaultESF_SF_EEEEEEEPNSB_IJflEEESJ_iNS1_9__extrema9arg_max_fIflNSA_4lessIfEEEEEEJSI_SK_iSP_EEEvDpT0__param_2];
	setp.eq.s32 	%p1, %r36, 0;
	@%p1 bra 	$L__BB0_206;
	cvta.to.global.u64 	%rd1, %rd194;
	setp.gt.s32 	%p2, %r36, 1279;
	@%p2 bra 	$L__BB0_122;
	mov.u32 	%r1, %tid.x;
	setp.ge.s32 	%p96, %r1, %r36;
	mov.f32 	%f188, 0f00000000;
	mov.b64 	%rd246, 0;
	mov.u32 	%r391, %r1;
	@%p96 bra 	$L__BB0_4;
	cvt.u64.u32 	%rd222, %r1;
	mul.wide.u32 	%rd223, %r1, 4;
	add.s64 	%rd224, %rd1, %rd223;
	add.s64 	%rd246, %rd195, %rd222;
	ld.global.f32 	%f188, [%rd224];
	add.s32 	%r391, %r1, 256;
$L__BB0_4:
	setp.ge.s32 	%p97, %r391, %r36;
	@%p97 bra 	$L__BB0_26;
	not.b32 	%r160, %r391;
	add.s32 	%r4, %r36, %r160;
	and.b32  	%r161, %r4, 768;
	setp.eq.s32 	%p98, %r161, 768;
	@%p98 bra 	$L__BB0_11;
	cvt.u64.u32 	%rd226, %r391;
	add.s64 	%rd237, %rd195, %rd226;
	mul.wide.u32 	%rd227, %r391, 4;
	add.s64 	%rd236, %rd1, %rd227;
	shr.u32 	%r162, %r4, 8;
	add.s32 	%r163, %r162, 1;
	and.b32  	%r164, %r163, 3;
	neg.s32 	%r389, %r164;
$L__BB0_7:
	.pragma "nounroll";
	mov.u64 	%rd9, %rd246;
	mov.f32 	%f3, %f188;
	ld.global.f32 	%f4, [%rd236];
	setp.lt.f32 	%p99, %f3, %f4;
	mov.u64 	%rd246, %rd237;
	mov.f32 	%f188, %f4;
	@%p99 bra 	$L__BB0_10;
	setp.lt.f32 	%p100, %f4, %f3;
	mov.u64 	%rd246, %rd9;
	mov.f32 	%f188, %f3;
	@%p100 bra 	$L__BB0_10;
	setp.lt.s64 	%p101, %rd9, %rd237;
	min.s64 	%rd246, %rd9, %rd237;
	selp.f32 	%f188, %f3, %f4, %p101;
$L__BB0_10:
	add.s32 	%r391, %r391, 256;
	add.s64 	%rd237, %rd237, 256;
	add.s64 	%rd236, %rd236, 1024;
	add.s32 	%r389, %r389, 1;
	setp.ne.s32 	%p102, %r389, 0;
	@%p102 bra 	$L__BB0_7;
$L__BB0_11:
	setp.lt.u32 	%p103, %r4, 768;
	@%p103 bra 	$L__BB0_26;
	add.s32 	%r392, %r391, 512;
$L__BB0_13:
	mov.u32 	%r12, %r392;
	add.s32 	%r165, %r12, -512;
	cvt.s64.s32 	%rd228, %r165;
	mul.wide.s32 	%rd229, %r165, 4;
	add.s64 	%rd17, %rd1, %rd229;
	add.s64 	%rd18, %rd195, %rd228;
	ld.global.f32 	%f10, [%rd17];
	setp.lt.f32 	%p104, %f188, %f10;
	mov.u64 	%rd243, %rd18;
	mov.f32 	%f185, %f10;
	@%p104 bra 	$L__BB0_16;
	setp.lt.f32 	%p105, %f10, %f188;
	mov.u64 	%rd243, %rd246;
	mov.f32 	%f185, %f188;
	@%p105 bra 	$L__BB0_16;
	setp.lt.s64 	%p106, %rd246, %rd18;
	min.s64 	%rd243, %rd246, %rd18;
	selp.f32 	%f185, %f188, %f10, %p106;
$L__BB0_16:
	add.s32 	%r166, %r12, -256;
	cvt.s64.s32 	%rd230, %r166;
	add.s64 	%rd21, %rd195, %rd230;
	ld.global.f32 	%f13, [%rd17+1024];
	setp.lt.f32 	%p107, %f185, %f13;
	mov.u64 	%rd244, %rd21;
	mov.f32 	%f186, %f13;
	@%p107 bra 	$L__BB0_19;
	setp.lt.f32 	%p108, %f13, %f185;
	mov.u64 	%rd244, %rd243;
	mov.f32 	%f186, %f185;
	@%p108 bra 	$L__BB0_19;
	setp.lt.s64 	%p109, %rd243, %rd21;
	min.s64 	%rd244, %rd243, %rd21;
	selp.f32 	%f186, %f185, %f13, %p109;
$L__BB0_19:
	cvt.s64.s32 	%rd231, %r12;
	add.s64 	%rd24, %rd195, %rd231;
	ld.global.f32 	%f16, [%rd17+2048];
	setp.lt.f32 	%p110, %f186, %f16;
	mov.u64 	%rd245, %rd24;
	mov.f32 	%f187, %f16;
	@%p110 bra 	$L__BB0_22;
	setp.lt.f32 	%p111, %f16, %f186;
	mov.u64 	%rd245, %rd244;
	mov.f32 	%f187, %f186;
	@%p111 bra 	$L__BB0_22;
	setp.lt.s64 	%p112, %rd244, %rd24;
	min.s64 	%rd245, %rd244, %rd24;
	selp.f32 	%f187, %f186, %f16, %p112;
$L__BB0_22:
	add.s32 	%r167, %r12, 256;
	cvt.s64.s32 	%rd232, %r167;
	add.s64 	%rd27, %rd195, %rd232;
	ld.global.f32 	%f19, [%rd17+3072];
	setp.lt.f32 	%p113, %f187, %f19;
	mov.u64 	%rd246, %rd27;
	mov.f32 	%f188, %f19;
	@%p113 bra 	$L__BB0_25;
	setp.lt.f32 	%p114, %f19, %f187;
	mov.u64 	%rd246, %rd245;
	mov.f32 	%f188, %f187;
	@%p114 bra 	$L__BB0_25;
	setp.lt.s64 	%p115, %rd245, %rd27;
	min.s64 	%rd246, %rd245, %rd27;
	selp.f32 	%f188, %f187, %f19, %p115;
$L__BB0_25:
	add.s32 	%r392, %r12, 1024;
	add.s32 	%r168, %r12, 512;
	setp.lt.s32 	%p116, %r168, %r36;
	@%p116 bra 	$L__BB0_13;
$L__BB0_26:
	setp.lt.s32 	%p117, %r36, 256;
	@%p117 bra 	$L__BB0_71;
	// begin inline asm
	mov.u32 %r282, %laneid;
	// end inline asm
	mov.b32 	%r284, %f188;
	mov.b32 	%r300, 1;
	mov.b32 	%r301, 31;
	mov.b32 	%r302, -1;
	// begin inline asm
	shfl.sync.down.b32 %r283, %r284, %r300, %r301, %r302;
	// end inline asm
	mov.b32 	%f23, %r283;
	// begin inline asm
	shfl.sync.down.b32 %r288, %r289, %r300, %r301, %r302;
	// end inline asm
	mov.b64 	{%r294, %r299}, %rd246;
	// begin inline asm
	shfl.sync.down.b32 %r293, %r294, %r300, %r301, %r302;
	// end inline asm
	// begin inline asm
	shfl.sync.down.b32 %r298, %r299, %r300, %r301, %r302;
	// end inline asm
	mov.b64 	%rd31, {%r293, %r298};
	setp.gt.s32 	%p169, %r282, 30;
	mov.u64 	%rd248, %rd246;
	mov.f32 	%f190, %f188;
	@%p169 bra 	$L__BB0_31;
	setp.lt.f32 	%p170, %f188, %f23;
	mov.u64 	%rd248, %rd31;
	mov.f32 	%f190, %f23;
	@%p170 bra 	$L__BB0_31;
	setp.gt.f32 	%p171, %f188, %f23;
	mov.u64 	%rd248, %rd246;
	mov.f32 	%f190, %f188;
	@%p171 bra 	$L__BB0_31;
	setp.lt.s64 	%p172, %rd246, %rd31;
	min.s64 	%rd248, %rd246, %rd31;
	selp.f32 	%f190, %f188, %f23, %p172;
$L__BB0_31:
	mov.b32 	%r304, %f190;
	mov.b32 	%r320, 2;
	mov.b32 	%r321, 31;
	mov.b32 	%r322, -1;
	// begin inline asm
	shfl.sync.down.b32 %r303, %r304, %r320, %r321, %r322;
	// end inline asm
	mov.b32 	%f26, %r303;
	// begin inline asm
	shfl.sync.down.b32 %r308, %r309, %r320, %r321, %r322;
	// end inline asm
	mov.b64 	{%r314, %r319}, %rd248;
	// begin inline asm
	shfl.sync.down.b32 %r313, %r314, %r320, %r321, %r322;
	// end inline asm
	// begin inline asm
	shfl.sync.down.b32 %r318, %r319, %r320, %r321, %r322;
	// end inline asm
	mov.b64 	%rd34, {%r313, %r318};
	setp.gt.s32 	%p173, %r282, 29;
	mov.u64 	%rd249, %rd248;
	mov.f32 	%f191, %f190;
	@%p173 bra 	$L__BB0_35;
	setp.lt.f32 	%p174, %f190, %f26;
	mov.u64 	%rd249, %rd34;
	mov.f32 	%f191, %f26;
	@%p174 bra 	$L__BB0_35;
	setp.gt.f32 	%p175, %f190, %f26;
	mov.u64 	%rd249, %rd248;
	mov.f32 	%f191, %f190;
	@%p175 bra 	$L__BB0_35;
	setp.lt.s64 	%p176, %rd248, %rd34;
	min.s64 	%rd249, %rd248, %rd34;
	selp.f32 	%f191, %f190, %f26, %p176;
$L__BB0_35:
	mov.b32 	%r324, %f191;
	mov.b32 	%r340, 4;
	mov.b32 	%r341, 31;
	mov.b32 	%r342, -1;
	// begin inline asm
	shfl.sync.down.b32 %r323, %r324, %r340, %r341, %r342;
	// end inline asm
	mov.b32 	%f29, %r323;
	// begin inline asm
	shfl.sync.down.b32 %r328, %r329, %r340, %r341, %r342;
	// end inline asm
	mov.b64 	{%r334, %r339}, %rd249;
	// begin inline asm
	shfl.sync.down.b32 %r333, %r334, %r340, %r341, %r342;
	// end inline asm
	// begin inline asm
	shfl.sync.down.b32 %r338, %r339, %r340, %r341, %r342;
	// end inline asm
	mov.b64 	%rd37, {%r333, %r338};
	setp.gt.s32 	%p177, %r282, 27;
	mov.u64 	%rd250, %rd249;
	mov.f32 	%f192, %f191;
	@%p177 bra 	$L__BB0_39;
	setp.lt.f32 	%p178, %f191, %f29;
	mov.u64 	%rd250, %rd37;
	mov.f32 	%f192, %f29;
	@%p178 bra 	$L__BB0_39;
	setp.gt.f32 	%p179, %f191, %f29;
	mov.u64 	%rd250, %rd249;
	mov.f32 	%f192, %f191;
	@%p179 bra 	$L__BB0_39;
	setp.lt.s64 	%p180, %rd249, %rd37;
	min.s64 	%rd250, %rd249, %rd37;
	selp.f32 	%f192, %f191, %f29, %p180;
$L__BB0_39:
	mov.b32 	%r344, %f192;
	mov.b32 	%r360, 8;
	mov.b32 	%r361, 31;
	mov.b32 	%r362, -1;
	// begin inline asm
	shfl.sync.down.b32 %r343, %r344, %r360, %r361, %r362;
	// end inline asm
	mov.b32 	%f32, %r343;
	// begin inline asm
	shfl.sync.down.b32 %r348, %r349, %r360, %r361, %r362;
	// end inline asm
	mov.b64 	{%r354, %r359}, %rd250;
	// begin inline asm
	shfl.sync.down.b32 %r353, %r354, %r360, %r361, %r362;
	// end inline asm
	// begin inline asm
	shfl.sync.down.b32 %r358, %r359, %r360, %r361, %r362;
	// end inline asm
	mov.b64 	%rd40, {%r353, %r358};
	setp.gt.s32 	%p181, %r282, 23;
	mov.u64 	%rd251, %rd250;
	mov.f32 	%f193, %f192;
	@%p181 bra 	$L__BB0_43;
	setp.lt.f32 	%p182, %f192, %f32;
	mov.u64 	%rd251, %rd40;
	mov.f32 	%f193, %f32;
	@%p182 bra 	$L__BB0_43;
	setp.gt.f32 	%p183, %f192, %f32;
	mov.u64 	%rd251, %rd250;
	mov.f32 	%f193, %f192;
	@%p183 bra 	$L__BB0_43;
	setp.lt.s64 	%p184, %rd250, %rd40;
	min.s64 	%rd251, %rd250, %rd40;
	selp.f32 	%f193, %f192, %f32, %p184;
$L__BB0_43:
	mov.b32 	%r364, %f193;
	mov.b32 	%r380, 16;
	mov.b32 	%r381, 31;
	mov.b32 	%r382, -1;
	// begin inline asm
	shfl.sync.down.b32 %r363, %r364, %r380, %r381, %r382;
	// end inline asm
	mov.b32 	%f35, %r363;
	// begin inline asm
	shfl.sync.down.b32 %r368, %r369, %r380, %r381, %r382;
	// end inline asm
	mov.b64 	{%r374, %r379}, %rd251;
	// begin inline asm
	shfl.sync.down.b32 %r373, %r374, %r380, %r381, %r382;
	// end inline asm
	// begin inline asm
	shfl.sync.down.b32 %r378, %r379, %r380, %r381, %r382;
	// end inline asm
	mov.b64 	%rd43, {%r373, %r378};
	setp.gt.s32 	%p185, %r282, 15;
	mov.u64 	%rd304, %rd251;
	mov.f32 	%f241, %f193;
	@%p185 bra 	$L__BB0_47;
	setp.lt.f32 	%p186, %f193, %f35;
	mov.u64 	%rd304, %rd43;
	mov.f32 	%f241, %f35;
	@%p186 bra 	$L__BB0_47;
	setp.gt.f32 	%p187, %f193, %f35;
	mov.u64 	%rd304, %rd251;
	mov.f32 	%f241, %f193;
	@%p187 bra 	$L__BB0_47;
	setp.lt.s64 	%p188, %rd251, %rd43;
	min.s64 	%rd304, %rd251, %rd43;
	selp.f32 	%f241, %f193, %f35, %p188;
$L__BB0_47:
	setp.ne.s32 	%p189, %r282, 0;
	@%p189 bra 	$L__BB0_49;
	shr.u32 	%r383, %r1, 1;
	and.b32  	%r384, %r383, 496;
	mov.u32 	%r385, _ZN6thrust24THRUST_300001_SM_1000_NS8cuda_cub4core6detail5shmemE;
	add.s32 	%r386, %r385, %r384;
	st.shared.f32 	[%r386+8], %f241;
	st.shared.u64 	[%r386+16], %rd304;
$L__BB0_49:
	bar.sync 	0;
	setp.ne.s32 	%p190, %r1, 0;
	@%p190 bra 	$L__BB0_204;
	ld.shared.f32 	%f38, [_ZN6thrust24THRUST_300001_SM_1000_NS8cuda_cub4core6detail5shmemE+24];
	ld.shared.u64 	%rd46, [_ZN6thrust24THRUST_300001_SM_1000_NS8cuda_cub4core6detail5shmemE+32];
	setp.lt.f32 	%p191, %f241, %f38;
	mov.u64 	%rd253, %rd46;
	mov.f32 	%f195, %f38;
	@%p191 bra 	$L__BB0_53;
	setp.lt.f32 	%p192, %f38, %f241;
	mov.u64 	%rd253, %rd304;
	mov.f32 	%f195, %f241;
	@%p192 bra 	$L__BB0_53;
	setp.lt.s64 	%p193, %rd304, %rd46;
	min.s64 	%rd253, %rd304, %rd46;
	selp.f32 	%f195, %f241, %f38, %p193;
$L__BB0_53:
	ld.shared.f32 	%f41, [_ZN6thrust24THRUST_300001_SM_1000_NS8cuda_cub4core6detail5shmemE+40];
	ld.shared.u64 	%rd49, [_ZN6thrust24THRUST_300001_SM_1000_NS8cuda_cub4core6detail5shmemE+48];
	setp.lt.f32 	%p194, %f195, %f41;
	mov.u64 	%rd254, %rd49;
	mov.f32 	%f196, %f41;
	@%p194 bra 	$L__BB0_56;
	setp.lt.f32 	%p195, %f41, %f195;
	mov.u64 	%rd254, %rd253;
	mov.f32 	%f196, %f195;
	@%p195 bra 	$L__BB0_56;
	setp.lt.s64 	%p196, %rd253, %rd49;
	min.s64 	%rd254, %rd253, %rd49;
	selp.f32 	%f196, %f195, %f41, %p196;
$L__BB0_56:
	ld.shared.f32 	%f44, [_ZN6thrust24THRUST_300001_SM_1000_NS8cuda_cub4core6detail5shmemE+56];
	ld.shared.u64 	%rd52, [_ZN6thrust24THRUST_300001_SM_1000_NS8cuda_cub4core6detail5shmemE+64];
	setp.lt.f32 	%p197, %f196, %f44;
	mov.u64 	%rd255, %rd52;
	mov.f32 	%f197, %f44;
	@%p197 bra 	$L__BB0_59;
	setp.lt.f32 	%p198, %f44, %f196;
	mov.u64 	%rd255, %rd254;
	mov.f32 	%f197, %f196;
	@%p198 bra 	$L__BB0_59;
	setp.lt.s64 	%p199, %rd254, %rd52;
	min.s64 	%rd255, %rd254, %rd52;
	selp.f32 	%f197, %f196, %f44, %p199;
$L__BB0_59:
	ld.shared.f32 	%f47, [_ZN6thrust24THRUST_300001_SM_1000_NS8cuda_cub4core6detail5shmemE+72];
	ld.shared.u64 	%rd55, [_ZN6thrust24THRUST_300001_SM_1000_NS8cuda_cub4core6detail5shmemE+80];
	setp.lt.f32 	%p200, %f197, %f47;
	mov.u64 	%rd256, %rd55;
	mov.f32 	%f198, %f47;
	@%p200 bra 	$L__BB0_62;
	setp.lt.f32 	%p201, %f47, %f197;
	mov.u64 	%rd256, %rd255;
	mov.f32 	%f198, %f197;
	@%p201 bra 	$L__BB0_62;
	setp.lt.s64 	%p202, %rd255, %rd55;
	min.s64 	%rd256, %rd255, %rd55;
	selp.f32 	%f198, %f197, %f47, %p202;
$L__BB0_62:
	ld.shared.f32 	%f50, [_ZN6thrust24THRUST_300001_SM_1000_NS8cuda_cub4core6detail5shmemE+88];
	ld.shared.u64 	%rd58, [_ZN6thrust24THRUST_300001_SM_1000_NS8cuda_cub4core6detail5shmemE+96];
	setp.lt.f32 	%p203, %f198, %f50;
	mov.u64 	%rd257, %rd58;
	mov.f32 	%f199, %f50;
	@%p203 bra 	$L__BB0_65;
	setp.lt.f32 	%p204, %f50, %f198;
	mov.u64 	%rd257, %rd256;
	mov.f32 	%f199, %f198;
	@%p204 bra 	$L__BB0_65;
	setp.lt.s64 	%p205, %rd256, %rd58;
	min.s64 	%rd257, %rd256, %rd58;
	selp.f32 	%f199, %f198, %f50, %p205;
$L__BB0_65:
	ld.shared.f32 	%f53, [_ZN6thrust24THRUST_300001_SM_1000_NS8cuda_cub4core6detail5shmemE+104];
	ld.shared.u64 	%rd61, [_ZN6thrust24THRUST_300001_SM_1000_NS8cuda_cub4core6detail5shmemE+112];
	setp.lt.f32 	%p206, %f199, %f53;
	mov.u64 	%rd258, %rd61;
	mov.f32 	%f200, %f53;
	@%p206 bra 	$L__BB0_68;
	setp.lt.f32 	%p207, %f53, %f199;
	mov.u64 	%rd258, %rd257;
	mov.f32 	%f200, %f199;
	@%p207 bra 	$L__BB0_68;
	setp.lt.s64 	%p208, %rd257, %rd61;
	min.s64 	%rd258, %rd257, %rd61;
	selp.f32 	%f200, %f199, %f53, %p208;
$L__BB0_68:
	ld.shared.f32 	%f56, [_ZN6thrust24THRUST_300001_SM_1000_NS8cuda_cub4core6detail5shmemE+120];
	ld.shared.u64 	%rd64, [_ZN6thrust24THRUST_300001_SM_1000_NS8cuda_cub4core6detail5shmemE+128];
	setp.lt.f32 	%p209, %f200, %f56;
	mov.f32 	%f241, %f56;
	mov.u64 	%rd304, %rd64;
	@%p209 bra 	$L__BB0_204;
	setp.lt.f32 	%p210, %f56, %f200;
	mov.f32 	%f241, %f200;
	mov.u64 	%rd304, %rd258;
	@%p210 bra 	$L__BB0_204;
	setp.lt.s64 	%p211, %rd258, %rd64;
	min.s64 	%rd304, %rd258, %rd64;
	selp.f32 	%f241, %f200, %f56, %p211;
	bra.uni 	$L__BB0_204;
$L__BB0_71:
	// begin inline asm
	mov.u32 %r169, %laneid;
	// end inline asm
	and.b32  	%r190, %r1, 992;
	add.s32 	%r191, %r190, 32;
	setp.gt.s32 	%p118, %r191, %r36;
	not.b32 	%r192, %r190;
	add.s32 	%r193, %r36, %r192;
	selp.b32 	%r188, %r193, 31, %p118;
	mov.b32 	%r171, %f188;
	mov.b32 	%r187, 1;
	mov.b32 	%r189, -1;
	// begin inline asm
	shfl.sync.down.b32 %r170, %r171, %r187, %r188, %r189;
	// end inline asm
	mov.b32 	%f58, %r170;
	// begin inline asm
	shfl.sync.down.b32 %r175, %r176, %r187, %r188, %r189;
	// end inline asm
	mov.b64 	{%r181, %r186}, %rd246;
	// begin inline asm
	shfl.sync.down.b32 %r180, %r181, %r187, %r188, %r189;
	// end inline asm
	// begin inline asm
	shfl.sync.down.b32 %r185, %r186, %r187, %r188, %r189;
	// end inline asm
	mov.b64 	%rd66, {%r180, %r185};
	setp.ge.s32 	%p119, %r169, %r188;
	mov.f32 	%f201, %f188;
	mov.u64 	%rd259, %rd246;
	@%p119 bra 	$L__BB0_75;
	setp.lt.f32 	%p120, %f188, %f58;
	mov.f32 	%f201, %f58;
	mov.u64 	%rd259, %rd66;
	@%p120 bra 	$L__BB0_75;
	setp.gt.f32 	%p121, %f188, %f58;
	mov.f32 	%f201, %f188;
	mov.u64 	%rd259, %rd246;
	@%p121 bra 	$L__BB0_75;
	setp.lt.s64 	%p122, %rd246, %rd66;
	selp.f32 	%f201, %f188, %f58, %p122;
	min.s64 	%rd259, %rd246, %rd66;
$L__BB0_75:
	mov.b32 	%r195, %f201;
	mov.b32 	%r211, 2;
	mov.b32 	%r213, -1;
	// begin inline asm
	shfl.sync.down.b32 %r194, %r195, %r211, %r188, %r213;
	// end inline asm
	mov.b32 	%f61, %r194;
	// begin inline asm
	shfl.sync.down.b32 %r199, %r200, %r211, %r188, %r213;
	// end inline asm
	mov.b64 	{%r205, %r210}, %rd259;
	// begin inline asm
	shfl.sync.down.b32 %r204, %r205, %r211, %r188, %r213;
	// end inline asm
	// begin inline asm
	shfl.sync.down.b32 %r209, %r210, %r211, %r188, %r213;
	// end inline asm
	mov.b64 	%rd69, {%r204, %r209};
	add.s32 	%r214, %r169, 2;
	setp.gt.s32 	%p123, %r214, %r188;
	mov.f32 	%f202, %f201;
	mov.u64 	%rd260, %rd259;
	@%p123 bra 	$L__BB0_79;
	setp.lt.f32 	%p124, %f201, %f61;
	mov.f32 	%f202, %f61;
	mov.u64 	%rd260, %rd69;
	@%p124 bra 	$L__BB0_79;
	setp.gt.f32 	%p125, %f201, %f61;
	mov.f32 	%f202, %f201;
	mov.u64 	%rd260, %rd259;
	@%p125 bra 	$L__BB0_79;
	setp.lt.s64 	%p126, %rd259, %rd69;
	selp.f32 	%f202, %f201, %f61, %p126;
	min.s64 	%rd260, %rd259, %rd69;
$L__BB0_79:
	mov.b32 	%r216, %f202;
	mov.b32 	%r232, 4;
	mov.b32 	%r234, -1;
	// begin inline asm
	shfl.sync.down.b32 %r215, %r216, %r232, %r188, %r234;
	// end inline asm
	mov.b32 	%f64, %r215;
	// begin inline asm
	shfl.sync.down.b32 %r220, %r221, %r232, %r188, %r234;
	// end inline asm
	mov.b64 	{%r226, %r231}, %rd260;
	// begin inline asm
	shfl.sync.down.b32 %r225, %r226, %r232, %r188, %r234;
	// end inline asm
	// begin inline asm
	shfl.sync.down.b32 %r230, %r231, %r232, %r188, %r234;
	// end inline asm
	mov.b64 	%rd72, {%r225, %r230};
	add.s32 	%r235, %r169, 4;
	setp.gt.s32 	%p127, %r235, %r188;
	mov.f32 	%f203, %f202;
	mov.u64 	%rd261, %rd260;
	@%p127 bra 	$L__BB0_83;
	setp.lt.f32 	%p128, %f202, %f64;
	mov.f32 	%f203, %f64;
	mov.u64 	%rd261, %rd72;
	@%p128 bra 	$L__BB0_83;
	setp.gt.f32 	%p129, %f202, %f64;
	mov.f32 	%f203, %f202;
	mov.u64 	%rd261, %rd260;
	@%p129 bra 	$L__BB0_83;
	setp.lt.s64 	%p130, %rd260, %rd72;
	selp.f32 	%f203, %f202, %f64, %p130;
	min.s64 	%rd261, %rd260, %rd72;
$L__BB0_83:
	mov.b32 	%r237, %f203;
	mov.b32 	%r253, 8;
	mov.b32 	%r255, -1;
	// begin inline asm
	shfl.sync.down.b32 %r236, %r237, %r253, %r188, %r255;
	// end inline asm
	mov.b32 	%f67, %r236;
	// begin inline asm
	shfl.sync.down.b32 %r241, %r242, %r253, %r188, %r255;
	// end inline asm
	mov.b64 	{%r247, %r252}, %rd261;
	// begin inline asm
	shfl.sync.down.b32 %r246, %r247, %r253, %r188, %r255;
	// end inline asm
	// begin inline asm
	shfl.sync.down.b32 %r251, %r252, %r253, %r188, %r255;
	// end inline asm
	mov.b64 	%rd75, {%r246, %r251};
	add.s32 	%r256, %r169, 8;
	setp.gt.s32 	%p131, %r256, %r188;
	mov.f32 	%f204, %f203;
	mov.u64 	%rd262, %rd261;
	@%p131 bra 	$L__BB0_87;
	setp.lt.f32 	%p132, %f203, %f67;
	mov.f32 	%f204, %f67;
	mov.u64 	%rd262, %rd75;
	@%p132 bra 	$L__BB0_87;
	setp.gt.f32 	%p133, %f203, %f67;
	mov.f32 	%f204, %f203;
	mov.u64 	%rd262, %rd261;
	@%p133 bra 	$L__BB0_87;
	setp.lt.s64 	%p134, %rd261, %rd75;
	selp.f32 	%f204, %f203, %f67, %p134;
	min.s64 	%rd262, %rd261, %rd75;
$L__BB0_87:
	mov.b32 	%r258, %f204;
	mov.b32 	%r274, 16;
	mov.b32 	%r276, -1;
	// begin inline asm
	shfl.sync.down.b32 %r257, %r258, %r274, %r188, %r276;
	// end inline asm
	mov.b32 	%f70, %r257;
	// begin inline asm
	shfl.sync.down.b32 %r262, %r263, %r274, %r188, %r276;
	// end inline asm
	mov.b64 	{%r268, %r273}, %rd262;
	// begin inline asm
	shfl.sync.down.b32 %r267, %r268, %r274, %r188, %r276;
	// end inline asm
	// begin inline asm
	shfl.sync.down.b32 %r272, %r273, %r274, %r188, %r276;
	// end inline asm
	mov.b64 	%rd78, {%r267, %r272};
	add.s32 	%r277, %r169, 16;
	setp.gt.s32 	%p135, %r277, %r188;
	mov.f32 	%f241, %f204;
	mov.u64 	%rd304, %rd262;
	@%p135 bra 	$L__BB0_91;
	setp.lt.f32 	%p136, %f204, %f70;
	mov.f32 	%f241, %f70;
	mov.u64 	%rd304, %rd78;
	@%p136 bra 	$L__BB0_91;
	setp.gt.f32 	%p137, %f204, %f70;
	mov.f32 	%f241, %f204;
	mov.u64 	%rd304, %rd262;
	@%p137 bra 	$L__BB0_91;
	setp.lt.s64 	%p138, %rd262, %rd78;
	selp.f32 	%f241, %f204, %f70, %p138;
	min.s64 	%rd304, %rd262, %rd78;
$L__BB0_91:
	setp.ne.s32 	%p139, %r169, 0;
	@%p139 bra 	$L__BB0_93;
	shr.u32 	%r278, %r1, 1;
	and.b32  	%r279, %r278, 496;
	mov.u32 	%r280, _ZN6thrust24THRUST_300001_SM_1000_NS8cuda_cub4core6detail5shmemE;
	add.s32 	%r281, %r280, %r279;
	st.shared.f32 	[%r281+8], %f241;
	st.shared.u64 	[%r281+16], %rd304;
$L__BB0_93:
	bar.sync 	0;
	setp.ne.s32 	%p140, %r1, 0;
	@%p140 bra 	$L__BB0_204;
	setp.lt.s32 	%p141, %r36, 33;
	mov.f32 	%f206, %f241;
	mov.u64 	%rd264, %rd304;
	@%p141 bra 	$L__BB0_98;
	ld.shared.f32 	%f73, [_ZN6thrust24THRUST_300001_SM_1000_NS8cuda_cub4core6detail5shmemE+24];
	ld.shared.u64 	%rd81, [_ZN6thrust24THRUST_300001_SM_1000_NS8cuda_cub4core6detail5shmemE+32];
	setp.lt.f32 	%p142, %f241, %f73;
	mov.f32 	%f206, %f73;
	mov.u64 	%rd264, %rd81;
	@%p142 bra 	$L__BB0_98;
	setp.lt.f32 	%p143, %f73, %f241;
	mov.f32 	%f206, %f241;
	mov.u64 	%rd264, %rd304;
	@%p143 bra 	$L__BB0_98;
	setp.lt.s64 	%p144, %rd304, %rd81;
	selp.f32 	%f206, %f241, %f73, %p144;
	min.s64 	%rd264, %rd304, %rd81;
$L__BB0_98:
	setp.lt.s32 	%p145, %r36, 65;
	mov.f32 	%f207, %f206;
	mov.u64 	%rd265, %rd264;
	@%p145 bra 	$L__BB0_102;
	ld.shared.f32 	%f76, [_ZN6thrust24THRUST_300001_SM_1000_NS8cuda_cub4core6detail5shmemE+40];
	ld.shared.u64 	%rd84, [_ZN6thrust24THRUST_300001_SM_1000_NS8cuda_cub4core6detail5shmemE+48];
	setp.lt.f32 	%p146, %f206, %f76;
	mov.f32 	%f207, %f76;
	mov.u64 	%rd265, %rd84;
	@%p146 bra 	$L__BB0_102;
	setp.lt.f32 	%p147, %f76, %f206;
	mov.f32 	%f207, %f206;
	mov.u64 	%rd265, %rd264;
	@%p147 bra 	$L__BB0_102;
	setp.lt.s64 	%p148, %rd264, %rd84;
	selp.f32 	%f207, %f206, %f76, %p148;
	min.s64 	%rd265, %rd264, %rd84;
$L__BB0_102:
	setp.lt.s32 	%p149, %r36, 97;
	mov.f32 	%f208, %f207;
	mov.u64 	%rd266, %rd265;
	@%p149 bra 	$L__BB0_106;
	ld.shared.f32 	%f79, [_ZN6thrust24THRUST_300001_SM_1000_NS8cuda_cub4core6detail5shmemE+56];
	ld.shared.u64 	%rd87, [_ZN6thrust24THRUST_300001_SM_1000_NS8cuda_cub4core6detail5shmemE+64];
	setp.lt.f32 	%p150, %f207, %f79;
	mov.f32 	%f208, %f79;
	mov.u64 	%rd266, %rd87;
	@%p150 bra 	$L__BB0_106;
	setp.lt.f32 	%p151, %f79, %f207;
	mov.f32 	%f208, %f207;
	mov.u64 	%rd266, %rd265;
	@%p151 bra 	$L__BB0_106;
	setp.lt.s64 	%p152, %rd265, %rd87;
	selp.f32 	%f208, %f207, %f79, %p152;
	min.s64 	%rd266, %rd265, %rd87;
$L__BB0_106:
	setp.lt.s32 	%p153, %r36, 129;
	mov.f32 	%f209, %f208;
	mov.u64 	%rd267, %rd266;
	@%p153 bra 	$L__BB0_110;
	ld.shared.f32 	%f82, [_ZN6thrust24THRUST_300001_SM_1000_NS8cuda_cub4core6detail5shmemE+72];
	ld.shared.u64 	%rd90, [_ZN6thrust24THRUST_300001_SM_1000_NS8cuda_cub4core6detail5shmemE+80];
	setp.lt.f32 	%p154, %f208, %f82;
	mov.f32 	%f209, %f82;
	mov.u64 	%rd267, %rd90;
	@%p154 bra 	$L__BB0_110;
	setp.lt.f32 	%p155, %f82, %f208;
	mov.f32 	%f209, %f208;
	mov.u64 	%rd267, %rd266;
	@%p155 bra 	$L__BB0_110;
	setp.lt.s64 	%p156, %rd266, %rd90;
	selp.f32 	%f209, %f208, %f82, %p156;
	min.s64 	%rd267, %rd266, %rd90;
$L__BB0_110:
	setp.lt.s32 	%p157, %r36, 161;
	mov.f32 	%f210, %f209;
	mov.u64 	%rd268, %rd267;
	@%p157 bra 	$L__BB0_114;
	ld.shared.f32 	%f85, [_ZN6thrust24THRUST_300001_SM_1000_NS8cuda_cub4core6detail5shmemE+88];
	ld.shared.u64 	%rd93, [_ZN6thrust24THRUST_300001_SM_1000_NS8cuda_cub4core6detail5shmemE+96];
	setp.lt.f32 	%p158, %f209, %f85;
	mov.f32 	%f210, %f85;
	mov.u64 	%rd268, %rd93;
	@%p158 bra 	$L__BB0_114;
	setp.lt.f32 	%p159, %f85, %f209;
	mov.f32 	%f210, %f209;
	mov.u64 	%rd268, %rd267;
	@%p159 bra 	$L__BB0_114;
	setp.lt.s64 	%p160, %rd267, %rd93;
	selp.f32 	%f210, %f209, %f85, %p160;
	min.s64 	%rd268, %rd267, %rd93;
$L__BB0_114:
	setp.lt.s32 	%p161, %r36, 193;
	mov.f32 	%f211, %f210;
	mov.u64 	%rd269, %rd268;
	@%p161 bra 	$L__BB0_118;
	ld.shared.f32 	%f88, [_ZN6thrust24THRUST_300001_SM_1000_NS8cuda_cub4core6detail5shmemE+104];
	ld.shared.u64 	%rd96, [_ZN6thrust24THRUST_300001_SM_1000_NS8cuda_cub4core6detail5shmemE+112];
	setp.lt.f32 	%p162, %f210, %f88;
	mov.f32 	%f211, %f88;
	mov.u64 	%rd269, %rd96;
	@%p162 bra 	$L__BB0_118;
	setp.lt.f32 	%p163, %f88, %f210;
	mov.f32 	%f211, %f210;
	mov.u64 	%rd269, %rd268;
	@%p163 bra 	$L__BB0_118;
	setp.lt.s64 	%p164, %rd268, %rd96;
	selp.f32 	%f211, %f210, %f88, %p164;
	min.s64 	%rd269, %rd268, %rd96;
$L__BB0_118:
	setp.lt.s32 	%p165, %r36, 225;
	mov.f32 	%f241, %f211;
	mov.u64 	%rd304, %rd269;
	@%p165 bra 	$L__BB0_204;
	ld.shared.f32 	%f91, [_ZN6thrust24THRUST_300001_SM_1000_NS8cuda_cub4core6detail5shmemE+120];
	ld.shared.u64 	%rd99, [_ZN6thrust24THRUST_300001_SM_1000_NS8cuda_cub4core6detail5shmemE+128];
	setp.lt.f32 	%p166, %f211, %f91;
	mov.f32 	%f241, %f91;
	mov.u64 	%rd304, %rd99;
	@%p166 bra 	$L__BB0_204;
	setp.lt.f32 	%p167, %f91, %f211;
	mov.f32 	%f241, %f211;
	mov.u64 	%rd304, %rd269;
	@%p167 bra 	$L__BB0_204;
	setp.lt.s64 	%p168, %rd269, %rd99;
	selp.f32 	%f241, %f211, %f91, %p168;
	min.s64 	%rd304, %rd269, %rd99;
	bra.uni 	$L__BB0_204;
$L__BB0_122:
	mov.u32 	%r17, %tid.x;
	cvt.u64.u32 	%rd101, %r17;
	mul.wide.u32 	%rd197, %r17, 4;
	add.s64 	%rd102, %rd1, %rd197;
	ld.global.f32 	%f170, [%rd102];
	add.s32 	%r37, %r17, 256;
	cvt.u64.u32 	%rd198, %r37;
	ld.global.f32 	%f171, [%rd102+1024];
	add.s32 	%r38, %r17, 512;
	cvt.u64.u32 	%rd199, %r38;
	ld.global.f32 	%f172, [%rd102+2048];
	add.s32 	%r39, %r17, 768;
	cvt.u64.u32 	%rd200, %r39;
	ld.global.f32 	%f173, [%rd102+3072];
	or.b32  	%r40, %r17, 1024;
	cvt.u64.u32 	%rd103, %r40;
	add.s64 	%rd291, %rd195, %rd103;
	ld.global.f32 	%f228, [%rd102+4096];
	setp.geu.f32 	%p3, %f170, %f171;
	selp.f32 	%f174, %f170, %f171, %p3;
	selp.b64 	%rd201, %rd101, %rd198, %p3;
	setp.geu.f32 	%p4, %f174, %f172;
	selp.f32 	%f175, %f174, %f172, %p4;
	selp.b64 	%rd202, %rd201, %rd199, %p4;
	setp.geu.f32 	%p5, %f175, %f173;
	selp.f32 	%f94, %f175, %f173, %p5;
	selp.b64 	%rd105, %rd202, %rd200, %p5;
	setp.lt.f32 	%p6, %f94, %f228;
	@%p6 bra 	$L__BB0_124;
	setp.lt.f32 	%p7, %f228, %f94;
	setp.lt.u64 	%p8, %rd105, %rd103;
	or.pred  	%p9, %p7, %p8;
	selp.f32 	%f228, %f94, %f228, %p9;
	add.s64 	%rd203, %rd195, %rd105;
	selp.b64 	%rd291, %rd203, %rd291, %p9;
$L__BB0_124:
	setp.lt.u32 	%p10, %r36, 2560;
	mov.b32 	%r394, 1280;
	@%p10 bra 	$L__BB0_137;
	mov.b32 	%r393, 1280;
	mov.f32 	%f213, %f228;
	mov.u64 	%rd271, %rd291;
$L__BB0_126:
	cvt.u64.u32 	%rd204, %r393;
	add.s64 	%rd205, %rd101, %rd204;
	mul.wide.u32 	%rd206, %r393, 4;
	add.s64 	%rd207, %rd102, %rd206;
	add.s64 	%rd272, %rd205, %rd195;
	ld.global.f32 	%f214, [%rd207];
	add.s64 	%rd273, %rd272, 256;
	ld.global.f32 	%f215, [%rd207+1024];
	add.s64 	%rd274, %rd272, 512;
	ld.global.f32 	%f216, [%rd207+2048];
	add.s64 	%rd275, %rd272, 768;
	ld.global.f32 	%f217, [%rd207+3072];
	add.s64 	%rd291, %rd272, 1024;
	ld.global.f32 	%f228, [%rd207+4096];
	setp.lt.f32 	%p11, %f213, %f214;
	@%p11 bra 	$L__BB0_128;
	setp.lt.f32 	%p12, %f214, %f213;
	setp.lt.s64 	%p13, %rd271, %rd272;
	or.pred  	%p14, %p12, %p13;
	selp.f32 	%f214, %f213, %f214, %p14;
	selp.b64 	%rd272, %rd271, %rd272, %p14;
$L__BB0_128:
	setp.lt.f32 	%p15, %f214, %f215;
	@%p15 bra 	$L__BB0_130;
	setp.lt.f32 	%p16, %f215, %f214;
	setp.lt.s64 	%p17, %rd272, %rd273;
	or.pred  	%p18, %p16, %p17;
	selp.f32 	%f215, %f214, %f215, %p18;
	selp.b64 	%rd273, %rd272, %rd273, %p18;
$L__BB0_130:
	setp.lt.f32 	%p19, %f215, %f216;
	@%p19 bra 	$L__BB0_132;
	setp.lt.f32 	%p20, %f216, %f215;
	setp.lt.s64 	%p21, %rd273, %rd274;
	or.pred  	%p22, %p20, %p21;
	selp.f32 	%f216, %f215, %f216, %p22;
	selp.b64 	%rd274, %rd273, %rd274, %p22;
$L__BB0_132:
	setp.lt.f32 	%p23, %f216, %f217;
	@%p23 bra 	$L__BB0_134;
	setp.lt.f32 	%p24, %f217, %f216;
	setp.lt.s64 	%p25, %rd274, %rd275;
	or.pred  	%p26, %p24, %p25;
	selp.f32 	%f217, %f216, %f217, %p26;
	selp.b64 	%rd275, %rd274, %rd275, %p26;
$L__BB0_134:
	setp.lt.f32 	%p27, %f217, %f228;
	@%p27 bra 	$L__BB0_136;
	setp.lt.f32 	%p28, %f228, %f217;
	setp.lt.s64 	%p29, %rd275, %rd291;
	or.pred  	%p30, %p28, %p29;
	selp.f32 	%f228, %f217, %f228, %p30;
	selp.b64 	%rd291, %rd275, %rd291, %p30;
$L__BB0_136:
	add.s32 	%r394, %r393, 1280;
	add.s32 	%r43, %r393, 2560;
	setp.le.s32 	%p31, %r43, %r36;
	mov.u32 	%r393, %r394;
	mov.f32 	%f213, %f228;
	mov.u64 	%rd271, %rd291;
	@%p31 bra 	$L__BB0_126;
$L__BB0_137:
	setp.le.s32 	%p32, %r36, %r394;
	@%p32 bra 	$L__BB0_160;
	sub.s32 	%r21, %r36, %r394;
	setp.ge.s32 	%p33, %r17, %r21;
	@%p33 bra 	$L__BB0_160;
	not.b32 	%r44, %r17;
	add.s32 	%r45, %r36, %r44;
	sub.s32 	%r22, %r45, %r394;
	and.b32  	%r46, %r22, 768;
	setp.eq.s32 	%p34, %r46, 768;
	mov.u32 	%r397, %r17;
	@%p34 bra 	$L__BB0_145;
	add.s32 	%r47, %r17, %r394;
	cvt.u64.u32 	%rd209, %r47;
	add.s64 	%rd279, %rd195, %rd209;
	mul.wide.u32 	%rd210, %r47, 4;
	add.s64 	%rd278, %rd1, %rd210;
	shr.u32 	%r48, %r22, 8;
	add.s32 	%r49, %r48, 1;
	and.b32  	%r50, %r49, 3;
	neg.s32 	%r395, %r50;
	mov.u32 	%r397, %r17;
$L__BB0_141:
	.pragma "nounroll";
	mov.u64 	%rd129, %rd291;
	mov.f32 	%f114, %f228;
	ld.global.f32 	%f115, [%rd278];
	setp.lt.f32 	%p35, %f114, %f115;
	mov.f32 	%f228, %f115;
	mov.u64 	%rd291, %rd279;
	@%p35 bra 	$L__BB0_144;
	setp.lt.f32 	%p36, %f115, %f114;
	mov.f32 	%f228, %f114;
	mov.u64 	%rd291, %rd129;
	@%p36 bra 	$L__BB0_144;
	setp.lt.s64 	%p37, %rd129, %rd279;
	selp.f32 	%f228, %f114, %f115, %p37;
	min.s64 	%rd291, %rd129, %rd279;
$L__BB0_144:
	add.s32 	%r397, %r397, 256;
	add.s64 	%rd279, %rd279, 256;
	add.s64 	%rd278, %rd278, 1024;
	add.s32 	%r395, %r395, 1;
	setp.ne.s32 	%p38, %r395, 0;
	@%p38 bra 	$L__BB0_141;
$L__BB0_145:
	setp.lt.u32 	%p39, %r22, 768;
	@%p39 bra 	$L__BB0_160;
	add.s32 	%r398, %r397, %r394;
	cvt.u64.u32 	%rd211, %r398;
	add.s64 	%rd286, %rd195, %rd211;
	cvt.u64.u32 	%rd212, %r397;
	cvt.u64.u32 	%rd213, %r394;
	add.s64 	%rd214, %rd212, %rd213;
	shl.b64 	%rd215, %rd214, 2;
	add.s64 	%rd216, %rd215, %rd1;
	add.s64 	%rd285, %rd216, 3072;
	mul.wide.u32 	%rd217, %r398, 4;
	add.s64 	%rd284, %rd1, %rd217;
	add.s32 	%r399, %r397, 512;
$L__BB0_147:
	mov.u32 	%r32, %r399;
	ld.global.f32 	%f121, [%rd284];
	setp.lt.f32 	%p40, %f228, %f121;
	mov.f32 	%f225, %f121;
	mov.u64 	%rd288, %rd286;
	@%p40 bra 	$L__BB0_150;
	setp.lt.f32 	%p41, %f121, %f228;
	mov.f32 	%f225, %f228;
	mov.u64 	%rd288, %rd291;
	@%p41 bra 	$L__BB0_150;
	setp.lt.s64 	%p42, %rd291, %rd286;
	selp.f32 	%f225, %f228, %f121, %p42;
	min.s64 	%rd288, %rd291, %rd286;
$L__BB0_150:
	add.s32 	%r51, %r398, 256;
	cvt.u64.u32 	%rd218, %r51;
	add.s64 	%rd145, %rd195, %rd218;
	ld.global.f32 	%f124, [%rd285+-2048];
	setp.lt.f32 	%p43, %f225, %f124;
	mov.f32 	%f226, %f124;
	mov.u64 	%rd289, %rd145;
	@%p43 bra 	$L__BB0_153;
	setp.lt.f32 	%p44, %f124, %f225;
	mov.f32 	%f226, %f225;
	mov.u64 	%rd289, %rd288;
	@%p44 bra 	$L__BB0_153;
	setp.lt.s64 	%p45, %rd288, %rd145;
	selp.f32 	%f226, %f225, %f124, %p45;
	min.s64 	%rd289, %rd288, %rd145;
$L__BB0_153:
	add.s32 	%r52, %r398, 512;
	cvt.u64.u32 	%rd219, %r52;
	add.s64 	%rd148, %rd195, %rd219;
	ld.global.f32 	%f127, [%rd285+-1024];
	setp.lt.f32 	%p46, %f226, %f127;
	mov.f32 	%f227, %f127;
	mov.u64 	%rd290, %rd148;
	@%p46 bra 	$L__BB0_156;
	setp.lt.f32 	%p47, %f127, %f226;
	mov.f32 	%f227, %f226;
	mov.u64 	%rd290, %rd289;
	@%p47 bra 	$L__BB0_156;
	setp.lt.s64 	%p48, %rd289, %rd148;
	selp.f32 	%f227, %f226, %f127, %p48;
	min.s64 	%rd290, %rd289, %rd148;
$L__BB0_156:
	add.s32 	%r53, %r398, 768;
	cvt.u64.u32 	%rd220, %r53;
	add.s64 	%rd151, %rd195, %rd220;
	ld.global.f32 	%f130, [%rd285];
	setp.lt.f32 	%p49, %f227, %f130;
	mov.f32 	%f228, %f130;
	mov.u64 	%rd291, %rd151;
	@%p49 bra 	$L__BB0_159;
	setp.lt.f32 	%p50, %f130, %f227;
	mov.f32 	%f228, %f227;
	mov.u64 	%rd291, %rd290;
	@%p50 bra 	$L__BB0_159;
	setp.lt.s64 	%p51, %rd290, %rd151;
	selp.f32 	%f228, %f227, %f130, %p51;
	min.s64 	%rd291, %rd290, %rd151;
$L__BB0_159:
	add.s64 	%rd286, %rd286, 1024;
	add.s64 	%rd285, %rd285, 4096;
	add.s64 	%rd284, %rd284, 4096;
	add.s32 	%r399, %r32, 1024;
	add.s32 	%r54, %r32, 512;
	add.s32 	%r398, %r398, 1024;
	setp.lt.s32 	%p52, %r54, %r21;
	@%p52 bra 	$L__BB0_147;
$L__BB0_160:
	// begin inline asm
	mov.u32 %r55, %laneid;
	// end inline asm
	mov.b32 	%r57, %f228;
	mov.b32 	%r73, 1;
	mov.b32 	%r74, 31;
	mov.b32 	%r75, -1;
	// begin inline asm
	shfl.sync.down.b32 %r56, %r57, %r73, %r74, %r75;
	// end inline asm
	mov.b32 	%f134, %r56;
	// begin inline asm
	shfl.sync.down.b32 %r61, %r62, %r73, %r74, %r75;
	// end inline asm
	mov.b64 	{%r67, %r72}, %rd291;
	// begin inline asm
	shfl.sync.down.b32 %r66, %r67, %r73, %r74, %r75;
	// end inline asm
	// begin inline asm
	shfl.sync.down.b32 %r71, %r72, %r73, %r74, %r75;
	// end inline asm
	mov.b64 	%rd158, {%r66, %r71};
	setp.gt.s32 	%p53, %r55, 30;
	mov.f32 	%f230, %f228;
	mov.u64 	%rd293, %rd291;
	@%p53 bra 	$L__BB0_164;
	setp.lt.f32 	%p54, %f228, %f134;
	mov.f32 	%f230, %f134;
	mov.u64 	%rd293, %rd158;
	@%p54 bra 	$L__BB0_164;
	setp.gt.f32 	%p55, %f228, %f134;
	mov.f32 	%f230, %f228;
	mov.u64 	%rd293, %rd291;
	@%p55 bra 	$L__BB0_164;
	setp.lt.s64 	%p56, %rd291, %rd158;
	selp.f32 	%f230, %f228, %f134, %p56;
	min.s64 	%rd293, %rd291, %rd158;
$L__BB0_164:
	mov.b32 	%r77, %f230;
	mov.b32 	%r93, 2;
	mov.b32 	%r94, 31;
	mov.b32 	%r95, -1;
	// begin inline asm
	shfl.sync.down.b32 %r76, %r77, %r93, %r94, %r95;
	// end inline asm
	mov.b32 	%f137, %r76;
	// begin inline asm
	shfl.sync.down.b32 %r81, %r82, %r93, %r94, %r95;
	// end inline asm
	mov.b64 	{%r87, %r92}, %rd293;
	// begin inline asm
	shfl.sync.down.b32 %r86, %r87, %r93, %r94, %r95;
	// end inline asm
	// begin inline asm
	shfl.sync.down.b32 %r91, %r92, %r93, %r94, %r95;
	// end inline asm
	mov.b64 	%rd161, {%r86, %r91};
	setp.gt.s32 	%p57, %r55, 29;
	mov.f32 	%f231, %f230;
	mov.u64 	%rd294, %rd293;
	@%p57 bra 	$L__BB0_168;
	setp.lt.f32 	%p58, %f230, %f137;
	mov.f32 	%f231, %f137;
	mov.u64 	%rd294, %rd161;
	@%p58 bra 	$L__BB0_168;
	setp.gt.f32 	%p59, %f230, %f137;
	mov.f32 	%f231, %f230;
	mov.u64 	%rd294, %rd293;
	@%p59 bra 	$L__BB0_168;
	setp.lt.s64 	%p60, %rd293, %rd161;
	selp.f32 	%f231, %f230, %f137, %p60;
	min.s64 	%rd294, %rd293, %rd161;
$L__BB0_168:
	mov.b32 	%r97, %f231;
	mov.b32 	%r113, 4;
	mov.b32 	%r114, 31;
	mov.b32 	%r115, -1;
	// begin inline asm
	shfl.sync.down.b32 %r96, %r97, %r113, %r114, %r115;
	// end inline asm
	mov.b32 	%f140, %r96;
	// begin inline asm
	shfl.sync.down.b32 %r101, %r102, %r113, %r114, %r115;
	// end inline asm
	mov.b64 	{%r107, %r112}, %rd294;
	// begin inline asm
	shfl.sync.down.b32 %r106, %r107, %r113, %r114, %r115;
	// end inline asm
	// begin inline asm
	shfl.sync.down.b32 %r111, %r112, %r113, %r114, %r115;
	// end inline asm
	mov.b64 	%rd164, {%r106, %r111};
	setp.gt.s32 	%p61, %r55, 27;
	mov.f32 	%f232, %f231;
	mov.u64 	%rd295, %rd294;
	@%p61 bra 	$L__BB0_172;
	setp.lt.f32 	%p62, %f231, %f140;
	mov.f32 	%f232, %f140;
	mov.u64 	%rd295, %rd164;
	@%p62 bra 	$L__BB0_172;
	setp.gt.f32 	%p63, %f231, %f140;
	mov.f32 	%f232, %f231;
	mov.u64 	%rd295, %rd294;
	@%p63 bra 	$L__BB0_172;
	setp.lt.s64 	%p64, %rd294, %rd164;
	selp.f32 	%f232, %f231, %f140, %p64;
	min.s64 	%rd295, %rd294, %rd164;
$L__BB0_172:
	mov.b32 	%r117, %f232;
	mov.b32 	%r133, 8;
	mov.b32 	%r134, 31;
	mov.b32 	%r135, -1;
	// begin inline asm
	shfl.sync.down.b32 %r116, %r117, %r133, %r134, %r135;
	// end inline asm
	mov.b32 	%f143, %r116;
	// begin inline asm
	shfl.sync.down.b32 %r121, %r122, %r133, %r134, %r135;
	// end inline asm
	mov.b64 	{%r127, %r132}, %rd295;
	// begin inline asm
	shfl.sync.down.b32 %r126, %r127, %r133, %r134, %r135;
	// end inline asm
	// begin inline asm
	shfl.sync.down.b32 %r131, %r132, %r133, %r134, %r135;
	// end inline asm
	mov.b64 	%rd167, {%r126, %r131};
	setp.gt.s32 	%p65, %r55, 23;
	mov.f32 	%f233, %f232;
	mov.u64 	%rd296, %rd295;
	@%p65 bra 	$L__BB0_176;
	setp.lt.f32 	%p66, %f232, %f143;
	mov.f32 	%f233, %f143;
	mov.u64 	%rd296, %rd167;
	@%p66 bra 	$L__BB0_176;
	setp.gt.f32 	%p67, %f232, %f143;
	mov.f32 	%f233, %f232;
	mov.u64 	%rd296, %rd295;
	@%p67 bra 	$L__BB0_176;
	setp.lt.s64 	%p68, %rd295, %rd167;
	selp.f32 	%f233, %f232, %f143, %p68;
	min.s64 	%rd296, %rd295, %rd167;
$L__BB0_176:
	mov.b32 	%r137, %f233;
	mov.b32 	%r153, 16;
	mov.b32 	%r154, 31;
	mov.b32 	%r155, -1;
	// begin inline asm
	shfl.sync.down.b32 %r136, %r137, %r153, %r154, %r155;
	// end inline asm
	mov.b32 	%f146, %r136;
	// begin inline asm
	shfl.sync.down.b32 %r141, %r142, %r153, %r154, %r155;
	// end inline asm
	mov.b64 	{%r147, %r152}, %rd296;
	// begin inline asm
	shfl.sync.down.b32 %r146, %r147, %r153, %r154, %r155;
	// end inline asm
	// begin inline asm
	shfl.sync.down.b32 %r151, %r152, %r153, %r154, %r155;
	// end inline asm
	mov.b64 	%rd170, {%r146, %r151};
	setp.gt.s32 	%p69, %r55, 15;
	mov.f32 	%f241, %f233;
	mov.u64 	%rd304, %rd296;
	@%p69 bra 	$L__BB0_180;
	setp.lt.f32 	%p70, %f233, %f146;
	mov.f32 	%f241, %f146;
	mov.u64 	%rd304, %rd170;
	@%p70 bra 	$L__BB0_180;
	setp.gt.f32 	%p71, %f233, %f146;
	mov.f32 	%f241, %f233;
	mov.u64 	%rd304, %rd296;
	@%p71 bra 	$L__BB0_180;
	setp.lt.s64 	%p72, %rd296, %rd170;
	selp.f32 	%f241, %f233, %f146, %p72;
	min.s64 	%rd304, %rd296, %rd170;
$L__BB0_180:
	setp.ne.s32 	%p73, %r55, 0;
	@%p73 bra 	$L__BB0_182;
	shr.u32 	%r156, %r17, 1;
	and.b32  	%r157, %r156, 496;
	mov.u32 	%r158, _ZN6thrust24THRUST_300001_SM_1000_NS8cuda_cub4core6detail5shmemE;
	add.s32 	%r159, %r158, %r157;
	st.shared.f32 	[%r159+8], %f241;
	st.shared.u64 	[%r159+16], %rd304;
$L__BB0_182:
	bar.sync 	0;
	setp.ne.s32 	%p74, %r17, 0;
	@%p74 bra 	$L__BB0_204;
	ld.shared.f32 	%f149, [_ZN6thrust24THRUST_300001_SM_1000_NS8cuda_cub4core6detail5shmemE+24];
	ld.shared.u64 	%rd173, [_ZN6thrust24THRUST_300001_SM_1000_NS8cuda_cub4core6detail5shmemE+32];
	setp.lt.f32 	%p75, %f241, %f149;
	mov.f32 	%f235, %f149;
	mov.u64 	%rd298, %rd173;
	@%p75 bra 	$L__BB0_186;
	setp.lt.f32 	%p76, %f149, %f241;
	mov.f32 	%f235, %f241;
	mov.u64 	%rd298, %rd304;
	@%p76 bra 	$L__BB0_186;
	setp.lt.s64 	%p77, %rd304, %rd173;
	selp.f32 	%f235, %f241, %f149, %p77;
	min.s64 	%rd298, %rd304, %rd173;
$L__BB0_186:
	ld.shared.f32 	%f152, [_ZN6thrust24THRUST_300001_SM_1000_NS8cuda_cub4core6detail5shmemE+40];
	ld.shared.u64 	%rd176, [_ZN6thrust24THRUST_300001_SM_1000_NS8cuda_cub4core6detail5shmemE+48];
	setp.lt.f32 	%p78, %f235, %f152;
	mov.f32 	%f236, %f152;
	mov.u64 	%rd299, %rd176;
	@%p78 bra 	$L__BB0_189;
	setp.lt.f32 	%p79, %f152, %f235;
	mov.f32 	%f236, %f235;
	mov.u64 	%rd299, %rd298;
	@%p79 bra 	$L__BB0_189;
	setp.lt.s64 	%p80, %rd298, %rd176;
	selp.f32 	%f236, %f235, %f152, %p80;
	min.s64 	%rd299, %rd298, %rd176;
$L__BB0_189:
	ld.shared.f32 	%f155, [_ZN6thrust24THRUST_300001_SM_1000_NS8cuda_cub4core6detail5shmemE+56];
	ld.shared.u64 	%rd179, [_ZN6thrust24THRUST_300001_SM_1000_NS8cuda_cub4core6detail5shmemE+64];
	setp.lt.f32 	%p81, %f236, %f155;
	mov.f32 	%f237, %f155;
	mov.u64 	%rd300, %rd179;
	@%p81 bra 	$L__BB0_192;
	setp.lt.f32 	%p82, %f155, %f236;
	mov.f32 	%f237, %f236;
	mov.u64 	%rd300, %rd299;
	@%p82 bra 	$L__BB0_192;
	setp.lt.s64 	%p83, %rd299, %rd179;
	selp.f32 	%f237, %f236, %f155, %p83;
	min.s64 	%rd300, %rd299, %rd179;
$L__BB0_192:
	ld.shared.f32 	%f158, [_ZN6thrust24THRUST_300001_SM_1000_NS8cuda_cub4core6detail5shmemE+72];
	ld.shared.u64 	%rd182, [_ZN6thrust24THRUST_300001_SM_1000_NS8cuda_cub4core6detail5shmemE+80];
	setp.lt.f32 	%p84, %f237, %f158;
	mov.f32 	%f238, %f158;
	mov.u64 	%rd301, %rd182;
	@%p84 bra 	$L__BB0_195;
	setp.lt.f32 	%p85, %f158, %f237;
	mov.f32 	%f238, %f237;
	mov.u64 	%rd301, %rd300;
	@%p85 bra 	$L__BB0_195;
	setp.lt.s64 	%p86, %rd300, %rd182;
	selp.f32 	%f238, %f237, %f158, %p86;
	min.s64 	%rd301, %rd300, %rd182;
$L__BB0_195:
	ld.shared.f32 	%f161, [_ZN6thrust24THRUST_300001_SM_1000_NS8cuda_cub4core6detail5shmemE+88];
	ld.shared.u64 	%rd185, [_ZN6thrust24THRUST_300001_SM_1000_NS8cuda_cub4core6detail5shmemE+96];
	setp.lt.f32 	%p87, %f238, %f161;
	mov.f32 	%f239, %f161;
	mov.u64 	%rd302, %rd185;
	@%p87 bra 	$L__BB0_198;
	setp.lt.f32 	%p88, %f161, %f238;
	mov.f32 	%f239, %f238;
	mov.u64 	%rd302, %rd301;
	@%p88 bra 	$L__BB0_198;
	setp.lt.s64 	%p89, %rd301, %rd185;
	selp.f32 	%f239, %f238, %f161, %p89;
	min.s64 	%rd302, %rd301, %rd185;
$L__BB0_198:
	ld.shared.f32 	%f164, [_ZN6thrust24THRUST_300001_SM_1000_NS8cuda_cub4core6detail5shmemE+104];
	ld.shared.u64 	%rd188, [_ZN6thrust24THRUST_300001_SM_1000_NS8cuda_cub4core6detail5shmemE+112];
	setp.lt.f32 	%p90, %f239, %f164;
	mov.f32 	%f240, %f164;
	mov.u64 	%rd303, %rd188;
	@%p90 bra 	$L__BB0_201;
	setp.lt.f32 	%p91, %f164, %f239;
	mov.f32 	%f240, %f239;
	mov.u64 	%rd303, %rd302;
	@%p91 bra 	$L__BB0_201;
	setp.lt.s64 	%p92, %rd302, %rd188;
	selp.f32 	%f240, %f239, %f164, %p92;
	min.s64 	%rd303, %rd302, %rd188;
$L__BB0_201:
	ld.shared.f32 	%f167, [_ZN6thrust24THRUST_300001_SM_1000_NS8cuda_cub4core6detail5shmemE+120];
	ld.shared.u64 	%rd191, [_ZN6thrust24THRUST_300001_SM_1000_NS8cuda_cub4core6detail5shmemE+128];
	setp.lt.f32 	%p93, %f240, %f167;
	mov.f32 	%f241, %f167;
	mov.u64 	%rd304, %rd191;
	@%p93 bra 	$L__BB0_204;
	setp.lt.f32 	%p94, %f167, %f240;
	mov.f32 	%f241, %f240;
	mov.u64 	%rd304, %rd303;
	@%p94 bra 	$L__BB0_204;
	setp.lt.s64 	%p95, %rd303, %rd191;
	selp.f32 	%f241, %f240, %f167, %p95;
	min.s64 	%rd304, %rd303, %rd191;
$L__BB0_204:
	mov.u32 	%r387, %tid.x;
	setp.ne.s32 	%p212, %r387, 0;
	@%p212 bra 	$L__BB0_206;
	ld.param.u64 	%rd234, [_ZN6thrust24THRUST_300001_SM_1000_NS8cuda_cub4core6detail13_kernel_agentINS1_8__reduce11ReduceAgentINS0_12zip_iteratorIN4cuda3std3__45tupleIJNS0_10device_ptrIfEENS0_17counting_iteratorIlNS0_11use_defaultESF_SF_EEEEEEEPNSB_IJflEEESJ_iNS1_9__extrema9arg_max_fIflNSA_4lessIfEEEEEEJSI_SK_iSP_EEEvDpT0__param_1];
	cvta.to.global.u64 	%rd233, %rd234;
	st.global.f32 	[%rd233], %f241;
	st.global.u64 	[%rd233+8], %rd304;
$L__BB0_206:
	ret;

}
	// .globl	_ZN6thrust24THRUST_300001_SM_1000_NS8cuda_cub4core6detail13_kernel_agentINS1_8__reduce11ReduceAgentINS0_12zip_iteratorIN4cuda3std3__45tupleIJNS0_10device_ptrIfEENS0_17counting_iteratorIlNS0_11use_defaultESF_SF_EEEEEEEPNSB_IJflEEESJ_iNS1_9__extrema9arg_max_fIflNSA_4lessIfEEEEEEJSI_SK_iN3cub18CUB_300001_SM_100013GridEvenShareIiEENSS_9GridQueueIjEESP_EEEvDpT0_
.visible .entry _ZN6thrust24THRUST_300001_SM_1000_NS8cuda_cub4core6detail13_kernel_agentINS1_8__reduce11ReduceAgentINS0_12zip_iteratorIN4cuda3std3__45tupleIJNS0_10device_ptrIfEENS0_17counting_iteratorIlNS0_11use_defaultESF_SF_EEEEEEEPNSB_IJflEEESJ_iNS1_9__extrema9arg_max_fIflNSA_4lessIfEEEEEEJSI_SK_iN3cub18CUB_300001_SM_100013GridEvenShareIiEENSS_9GridQueueIjEESP_EEEvDpT0_(
	.param .align 8 .b8 _ZN6thrust24THRUST_300001_SM_1000_NS8cuda_cub4core6detail13_kernel_agentINS1_8__reduce11ReduceAgentINS0_12zip_iteratorIN4cuda3std3__45tupleIJNS0_10device_ptrIfEENS0_17counting_iteratorIlNS0_11use_defaultESF_SF_EEEEEEEPNSB_IJflEEESJ_iNS1_9__extrema9arg_max_fIflNSA_4lessIfEEEEEEJSI_SK_iN3cub18CUB_300001_SM_100013GridEvenShareIiEENSS_9GridQueueIjEESP_EEEvDpT0__param_0[16],
	.param .u64 .ptr .align 1 _ZN6thrust24THRUST_300001_SM_1000_NS8cuda_cub4core6detail13_kernel_agentINS1_8__reduce11ReduceAgentINS0_12zip_iteratorIN4cuda3std3__45tupleIJNS0_10device_ptrIfEENS0_17counting_iteratorIlNS0_11use_defaultESF_SF_EEEEEEEPNSB_IJflEEESJ_iNS1_9__extrema9arg_max_fIflNSA_4lessIfEEEEEEJSI_SK_iN3cub18CUB_300001_SM_100013GridEvenShareIiEENSS_9GridQueueIjEESP_EEEvDpT0__param_1,
	.param .u32 _ZN6thrust24THRUST_300001_SM_1000_NS8cuda_cub4core6detail13_kernel_agentINS1_8__reduce11ReduceAgentINS0_12zip_iteratorIN4cuda3std3__45tupleIJNS0_10device_ptrIfEENS0_17counting_iteratorIlNS0_11use_defaultESF_SF_EEEEEEEPNSB_IJflEEESJ_iNS1_9__extrema9arg_max_fIflNSA_4lessIfEEEEEEJSI_SK_iN3cub18CUB_300001_SM_100013GridEvenShareIiEENSS_9GridQueueIjEESP_EEEvDpT0__param_2,
	.param .align 4 .b8 _ZN6thrust24THRUST_300001_SM_1000_NS8cuda_cub4core6detail13_kernel_agentINS1_8__reduce11ReduceAgentINS0_12zip_iteratorIN4cuda3std3__45tupleIJNS0_10device_ptrIfEENS0_17counting_iteratorIlNS0_11use_defaultESF_SF_EEEEEEEPNSB_IJflEEESJ_iNS1_9__extrema9arg_max_fIflNSA_4lessIfEEEEEEJSI_SK_iN3cub18CUB_300001_SM_100013GridEvenShareIiEENSS_9GridQueueIjEESP_EEEvDpT0__param_3[40],
	.param .align 8 .b8 _ZN6thrust24THRUST_300001_SM_1000_NS8cuda_cub4core6detail13_kernel_agentINS1_8__reduce11ReduceAgentINS0_12zip_iteratorIN4cuda3std3__45tupleIJNS0_10device_ptrIfEENS0_17counting_iteratorIlNS0_11use_defaultESF_SF_EEEEEEEPNSB_IJflEEESJ_iNS1_9__extrema9arg_max_fIflNSA_4lessIfEEEEEEJSI_SK_iN3cub18CUB_300001_SM_100013GridEvenShareIiEENSS_9GridQueueIjEESP_EEEvDpT0__param_4[8],
	.param .align 1 .b8 _ZN6thrust24THRUST_300001_SM_1000_NS8cuda_cub4core6detail13_kernel_agentINS1_8__reduce11ReduceAgentINS0_12zip_iteratorIN4cuda3std3__45tupleIJNS0_10device_ptrIfEENS0_17counting_iteratorIlNS0_11use_defaultESF_SF_EEEEEEEPNSB_IJflEEESJ_iNS1_9__extrema9arg_max_fIflNSA_4lessIfEEEEEEJSI_SK_iN3cub18CUB_300001_SM_100013GridEvenShareIiEENSS_9GridQueueIjEESP_EEEvDpT0__param_5[1]
)
.maxntid 256
{
	.reg .pred 	%p<215>;
	.reg .b32 	%r<437>;
	.reg .b32 	%f<242>;
	.reg .b64 	%rd<286>;

	ld.param.u64 	%rd3, [_ZN6thrust24THRUST_300001_SM_1000_NS8cuda_cub4core6detail13_kernel_agentINS1_8__reduce11ReduceAgentINS0_12zip_iteratorIN4cuda3std3__45tupleIJNS0_10device_ptrIfEENS0_17counting_iteratorIlNS0_11use_defaultESF_SF_EEEEEEEPNSB_IJflEEESJ_iNS1_9__extrema9arg_max_fIflNSA_4lessIfEEEEEEJSI_SK_iN3cub18CUB_300001_SM_100013GridEvenShareIiEENSS_9GridQueueIjEESP_EEEvDpT0__param_0+8];
	ld.param.u64 	%rd181, [_ZN6thrust24THRUST_300001_SM_1000_NS8cuda_cub4core6detail13_kernel_agentINS1_8__reduce11ReduceAgentINS0_12zip_iteratorIN4cuda3std3__45tupleIJNS0_10device_ptrIfEENS0_17counting_iteratorIlNS0_11use_defaultESF_SF_EEEEEEEPNSB_IJflEEESJ_iNS1_9__extrema9arg_max_fIflNSA_4lessIfEEEEEEJSI_SK_iN3cub18CUB_300001_SM_100013GridEvenShareIiEENSS_9GridQueueIjEESP_EEEvDpT0__param_0];
	ld.param.u64 	%rd182, [_ZN6thrust24THRUST_300001_SM_1000_NS8cuda_cub4core6detail13_kernel_agentINS1_8__reduce11ReduceAgentINS0_12zip_iteratorIN4cuda3std3__45tupleIJNS0_10device_ptrIfEENS0_17counting_iteratorIlNS0_11use_defaultESF_SF_EEEEEEEPNSB_IJflEEESJ_iNS1_9__extrema9arg_max_fIflNSA_4lessIfEEEEEEJSI_SK_iN3cub18CUB_300001_SM_100013GridEvenShareIiEENSS_9GridQueueIjEESP_EEEvDpT0__param_4];
	ld.param.u32 	%r66, [_ZN6thrust24THRUST_300001_SM_1000_NS8cuda_cub4core6detail13_kernel_agentINS1_8__reduce11ReduceAgentINS0_12zip_iteratorIN4cuda3std3__45tupleIJNS0_10device_ptrIfEENS0_17counting_iteratorIlNS0_11use_defaultESF_SF_EEEEEEEPNSB_IJflEEESJ_iNS1_9__extrema9arg_max_fIflNSA_4lessIfEEEEEEJSI_SK_iN3cub18CUB_300001_SM_100013GridEvenShareIiEENSS_9GridQueueIjEESP_EEEvDpT0__param_2];
	cvta.to.global.u64 	%rd1, %rd182;
	cvta.to.global.u64 	%rd2, %rd181;
	mov.u32 	%r1, %ctaid.x;
	mul.lo.s32 	%r2, %r1, 1280;
	mov.u32 	%r67, %nctaid.x;
	mul.lo.s32 	%r3, %r67, 1280;
	add.s32 	%r68, %r2, 1280;
	setp.le.s32 	%p1, %r68, %r66;
	@%p1 bra 	$L__BB1_121;
	sub.s32 	%r4, %r66, %r2;
	mov.u32 	%r5, %tid.x;
	setp.ge.s32 	%p98, %r5, %r4;
	mov.f32 	%f188, 0f00000000;
	mov.b64 	%rd232, 0;
	mov.u32 	%r420, %r5;
	@%p98 bra 	$L__BB1_3;
	add.s32 	%r190, %r2, %r5;
	cvt.s64.s32 	%rd207, %r190;
	mul.wide.s32 	%rd208, %r190, 4;
	add.s64 	%rd209, %rd2, %rd208;
	add.s64 	%rd232, %rd3, %rd207;
	ld.global.f32 	%f188, [%rd209];
	add.s32 	%r420, %r5, 256;
$L__BB1_3:
	setp.ge.s32 	%p99, %r420, %r4;
	@%p99 bra 	$L__BB1_25;
	not.b32 	%r191, %r420;
	add.s32 	%r192, %r66, %r191;
	sub.s32 	%r8, %r192, %r2;
	and.b32  	%r193, %r8, 768;
	setp.eq.s32 	%p100, %r193, 768;
	@%p100 bra 	$L__BB1_10;
	add.s32 	%r418, %r420, %r2;
	shr.u32 	%r194, %r8, 8;
	add.s32 	%r195, %r194, 1;
	and.b32  	%r196, %r195, 3;
	neg.s32 	%r417, %r196;
$L__BB1_6:
	.pragma "nounroll";
	mov.u64 	%rd6, %rd232;
	mov.f32 	%f3, %f188;
	cvt.s64.s32 	%rd211, %r418;
	add.s64 	%rd7, %rd3, %rd211;
	mul.wide.s32 	%rd212, %r418, 4;
	add.s64 	%rd213, %rd2, %rd212;
	ld.global.f32 	%f4, [%rd213];
	setp.lt.f32 	%p101, %f3, %f4;
	mov.u64 	%rd232, %rd7;
	mov.f32 	%f188, %f4;
	@%p101 bra 	$L__BB1_9;
	setp.lt.f32 	%p102, %f4, %f3;
	mov.u64 	%rd232, %rd6;
	mov.f32 	%f188, %f3;
	@%p102 bra 	$L__BB1_9;
	setp.lt.s64 	%p103, %rd6, %rd7;
	min.s64 	%rd232, %rd6, %rd7;
	selp.f32 	%f188, %f3, %f4, %p103;
$L__BB1_9:
	add.s32 	%r420, %r420, 256;
	add.s32 	%r418, %r418, 256;
	add.s32 	%r417, %r417, 1;
	setp.ne.s32 	%p104, %r417, 0;
	@%p104 bra 	$L__BB1_6;
$L__BB1_10:
	setp.lt.u32 	%p105, %r8, 768;
	@%p105 bra 	$L__BB1_25;
	add.s32 	%r421, %r420, %r2;
	add.s32 	%r424, %r421, 256;
	add.s32 	%r423, %r421, 512;
	add.s32 	%r422, %r421, 768;
	add.s64 	%rd12, %rd2, 2048;
$L__BB1_12:
	cvt.s64.s32 	%rd214, %r424;
	add.s64 	%rd14, %rd3, %rd214;
	cvt.s64.s32 	%rd215, %r423;
	add.s64 	%rd15, %rd3, %rd215;
	cvt.s64.s32 	%rd216, %r422;
	add.s64 	%rd16, %rd3, %rd216;
	cvt.s64.s32 	%rd217, %r421;
	mul.wide.s32 	%rd218, %r421, 4;
	add.s64 	%rd17, %rd12, %rd218;
	add.s64 	%rd18, %rd3, %rd217;
	ld.global.f32 	%f10, [%rd17+-2048];
	setp.lt.f32 	%p106, %f188, %f10;
	mov.u64 	%rd229, %rd18;
	mov.f32 	%f185, %f10;
	@%p106 bra 	$L__BB1_15;
	setp.lt.f32 	%p107, %f10, %f188;
	mov.u64 	%rd229, %rd232;
	mov.f32 	%f185, %f188;
	@%p107 bra 	$L__BB1_15;
	setp.lt.s64 	%p108, %rd232, %rd18;
	min.s64 	%rd229, %rd232, %rd18;
	selp.f32 	%f185, %f188, %f10, %p108;
$L__BB1_15:
	ld.global.f32 	%f13, [%rd17+-1024];
	setp.lt.f32 	%p109, %f185, %f13;
	mov.u64 	%rd230, %rd14;
	mov.f32 	%f186, %f13;
	@%p109 bra 	$L__BB1_18;
	setp.lt.f32 	%p110, %f13, %f185;
	mov.u64 	%rd230, %rd229;
	mov.f32 	%f186, %f185;
	@%p110 bra 	$L__BB1_18;
	setp.lt.s64 	%p111, %rd229, %rd14;
	min.s64 	%rd230, %rd229, %rd14;
	selp.f32 	%f186, %f185, %f13, %p111;
$L__BB1_18:
	ld.global.f32 	%f16, [%rd17];
	setp.lt.f32 	%p112, %f186, %f16;
	mov.u64 	%rd231, %rd15;
	mov.f32 	%f187, %f16;
	@%p112 bra 	$L__BB1_21;
	setp.lt.f32 	%p113, %f16, %f186;
	mov.u64 	%rd231, %rd230;
	mov.f32 	%f187, %f186;
	@%p113 bra 	$L__BB1_21;
	setp.lt.s64 	%p114, %rd230, %rd15;
	min.s64 	%rd231, %rd230, %rd15;
	selp.f32 	%f187, %f186, %f16, %p114;
$L__BB1_21:
	ld.global.f32 	%f19, [%rd17+1024];
	setp.lt.f32 	%p115, %f187, %f19;
	mov.u64 	%rd232, %rd16;
	mov.f32 	%f188, %f19;
	@%p115 bra 	$L__BB1_24;
	setp.lt.f32 	%p116, %f19, %f187;
	mov.u64 	%rd232, %rd231;
	mov.f32 	%f188, %f187;
	@%p116 bra 	$L__BB1_24;
	setp.lt.s64 	%p117, %rd231, %rd16;
	min.s64 	%rd232, %rd231, %rd16;
	selp.f32 	%f188, %f187, %f19, %p117;
$L__BB1_24:
	add.s32 	%r420, %r420, 1024;
	add.s32 	%r424, %r424, 1024;
	add.s32 	%r423, %r423, 1024;
	add.s32 	%r422, %r422, 1024;
	add.s32 	%r421, %r421, 1024;
	setp.lt.s32 	%p118, %r420, %r4;
	@%p118 bra 	$L__BB1_12;
$L__BB1_25:
	setp.lt.s32 	%p119, %r4, 256;
	@%p119 bra 	$L__BB1_70;
	// begin inline asm
	mov.u32 %r310, %laneid;
	// end inline asm
	mov.b32 	%r312, %f188;
	mov.b32 	%r328, 1;
	mov.b32 	%r329, 31;
	mov.b32 	%r330, -1;
	// begin inline asm
	shfl.sync.down.b32 %r311, %r312, %r328, %r329, %r330;
	// end inline asm
	mov.b32 	%f23, %r311;
	// begin inline asm
	shfl.sync.down.b32 %r316, %r317, %r328, %r329, %r330;
	// end inline asm
	mov.b64 	{%r322, %r327}, %rd232;
	// begin inline asm
	shfl.sync.down.b32 %r321, %r322, %r328, %r329, %r330;
	// end inline asm
	// begin inline asm
	shfl.sync.down.b32 %r326, %r327, %r328, %r329, %r330;
	// end inline asm
	mov.b64 	%rd28, {%r321, %r326};
	setp.gt.s32 	%p171, %r310, 30;
	mov.u64 	%rd234, %rd232;
	mov.f32 	%f190, %f188;
	@%p171 bra 	$L__BB1_30;
	setp.lt.f32 	%p172, %f188, %f23;
	mov.u64 	%rd234, %rd28;
	mov.f32 	%f190, %f23;
	@%p172 bra 	$L__BB1_30;
	setp.gt.f32 	%p173, %f188, %f23;
	mov.u64 	%rd234, %rd232;
	mov.f32 	%f190, %f188;
	@%p173 bra 	$L__BB1_30;
	setp.lt.s64 	%p174, %rd232, %rd28;
	min.s64 	%rd234, %rd232, %rd28;
	selp.f32 	%f190, %f188, %f23, %p174;
$L__BB1_30:
	mov.b32 	%r332, %f190;
	mov.b32 	%r348, 2;
	mov.b32 	%r349, 31;
	mov.b32 	%r350, -1;
	// begin inline asm
	shfl.sync.down.b32 %r331, %r332, %r348, %r349, %r350;
	// end inline asm
	mov.b32 	%f26, %r331;
	// begin inline asm
	shfl.sync.down.b32 %r336, %r337, %r348, %r349, %r350;
	// end inline asm
	mov.b64 	{%r342, %r347}, %rd234;
	// begin inline asm
	shfl.sync.down.b32 %r341, %r342, %r348, %r349, %r350;
	// end inline asm
	// begin inline asm
	shfl.sync.down.b32 %r346, %r347, %r348, %r349, %r350;
	// end inline asm
	mov.b64 	%rd31, {%r341, %r346};
	setp.gt.s32 	%p175, %r310, 29;
	mov.u64 	%rd235, %rd234;
	mov.f32 	%f191, %f190;
	@%p175 bra 	$L__BB1_34;
	setp.lt.f32 	%p176, %f190, %f26;
	mov.u64 	%rd235, %rd31;
	mov.f32 	%f191, %f26;
	@%p176 bra 	$L__BB1_34;
	setp.gt.f32 	%p177, %f190, %f26;
	mov.u64 	%rd235, %rd234;
	mov.f32 	%f191, %f190;
	@%p177 bra 	$L__BB1_34;
	setp.lt.s64 	%p178, %rd234, %rd31;
	min.s64 	%rd235, %rd234, %rd31;
	selp.f32 	%f191, %f190, %f26, %p178;
$L__BB1_34:
	mov.b32 	%r352, %f191;
	mov.b32 	%r368, 4;
	mov.b32 	%r369, 31;
	mov.b32 	%r370, -1;
	// begin inline asm
	shfl.sync.down.b32 %r351, %r352, %r368, %r369, %r370;
	// end inline asm
	mov.b32 	%f29, %r351;
	// begin inline asm
	shfl.sync.down.b32 %r356, %r357, %r368, %r369, %r370;
	// end inline asm
	mov.b64 	{%r362, %r367}, %rd235;
	// begin inline asm
	shfl.sync.down.b32 %r361, %r362, %r368, %r369, %r370;
	// end inline asm
	// begin inline asm
	shfl.sync.down.b32 %r366, %r367, %r368, %r369, %r370;
	// end inline asm
	mov.b64 	%rd34, {%r361, %r366};
	setp.gt.s32 	%p179, %r310, 27;
	mov.u64 	%rd236, %rd235;
	mov.f32 	%f192, %f191;
	@%p179 bra 	$L__BB1_38;
	setp.lt.f32 	%p180, %f191, %f29;
	mov.u64 	%rd236, %rd34;
	mov.f32 	%f192, %f29;
	@%p180 bra 	$L__BB1_38;
	setp.gt.f32 	%p181, %f191, %f29;
	mov.u64 	%rd236, %rd235;
	mov.f32 	%f192, %f191;
	@%p181 bra 	$L__BB1_38;
	setp.lt.s64 	%p182, %rd235, %rd34;
	min.s64 	%rd236, %rd235, %rd34;
	selp.f32 	%f192, %f191, %f29, %p182;
$L__BB1_38:
	mov.b32 	%r372, %f192;
	mov.b32 	%r388, 8;
	mov.b32 	%r389, 31;
	mov.b32 	%r390, -1;
	// begin inline asm
	shfl.sync.down.b32 %r371, %r372, %r388, %r389, %r390;
	// end inline asm
	mov.b32 	%f32, %r371;
	// begin inline asm
	shfl.sync.down.b32 %r376, %r377, %r388, %r389, %r390;
	// end inline asm
	mov.b64 	{%r382, %r387}, %rd236;
	// begin inline asm
	shfl.sync.down.b32 %r381, %r382, %r388, %r389, %r390;
	// end inline asm
	// begin inline asm
	shfl.sync.down.b32 %r386, %r387, %r388, %r389, %r390;
	// end inline asm
	mov.b64 	%rd37, {%r381, %r386};
	setp.gt.s32 	%p183, %r310, 23;
	mov.u64 	%rd237, %rd236;
	mov.f32 	%f193, %f192;
	@%p183 bra 	$L__BB1_42;
	setp.lt.f32 	%p184, %f192, %f32;
	mov.u64 	%rd237, %rd37;
	mov.f32 	%f193, %f32;
	@%p184 bra 	$L__BB1_42;
	setp.gt.f32 	%p185, %f192, %f32;
	mov.u64 	%rd237, %rd236;
	mov.f32 	%f193, %f192;
	@%p185 bra 	$L__BB1_42;
	setp.lt.s64 	%p186, %rd236, %rd37;
	min.s64 	%rd237, %rd236, %rd37;
	selp.f32 	%f193, %f192, %f32, %p186;
$L__BB1_42:
	mov.b32 	%r392, %f193;
	mov.b32 	%r408, 16;
	mov.b32 	%r409, 31;
	mov.b32 	%r410, -1;
	// begin inline asm
	shfl.sync.down.b32 %r391, %r392, %r408, %r409, %r410;
	// end inline asm
	mov.b32 	%f35, %r391;
	// begin inline asm
	shfl.sync.down.b32 %r396, %r397, %r408, %r409, %r410;
	// end inline asm
	mov.b64 	{%r402, %r407}, %rd237;
	// begin inline asm
	shfl.sync.down.b32 %r401, %r402, %r408, %r409, %r410;
	// end inline asm
	// begin inline asm
	shfl.sync.down.b32 %r406, %r407, %r408, %r409, %r410;
	// end inline asm
	mov.b64 	%rd40, {%r401, %r406};
	setp.gt.s32 	%p187, %r310, 15;
	mov.u64 	%rd285, %rd237;
	mov.f32 	%f241, %f193;
	@%p187 bra 	$L__BB1_46;
	setp.lt.f32 	%p188, %f193, %f35;
	mov.u64 	%rd285, %rd40;
	mov.f32 	%f241, %f35;
	@%p188 bra 	$L__BB1_46;
	setp.gt.f32 	%p189, %f193, %f35;
	mov.u64 	%rd285, %rd237;
	mov.f32 	%f241, %f193;
	@%p189 bra 	$L__BB1_46;
	setp.lt.s64 	%p190, %rd237, %rd40;
	min.s64 	%rd285, %rd237, %rd40;
	selp.f32 	%f241, %f193, %f35, %p190;
$L__BB1_46:
	setp.ne.s32 	%p191, %r310, 0;
	@%p191 bra 	$L__BB1_48;
	shr.u32 	%r411, %r5, 1;
	and.b32  	%r412, %r411, 496;
	mov.u32 	%r413, _ZN6thrust24THRUST_300001_SM_1000_NS8cuda_cub4core6detail5shmemE;
	add.s32 	%r414, %r413, %r412;
	st.shared.f32 	[%r414+8], %f241;
	st.shared.u64 	[%r414+16], %rd285;
$L__BB1_48:
	bar.sync 	0;
	setp.ne.s32 	%p192, %r5, 0;
	@%p192 bra 	$L__BB1_208;
	ld.shared.f32 	%f38, [_ZN6thrust24THRUST_300001_SM_1000_NS8cuda_cub4core6detail5shmemE+24];
	ld.shared.u64 	%rd43, [_ZN6thrust24THRUST_300001_SM_1000_NS8cuda_cub4core6detail5shmemE+32];
	setp.lt.f32 	%p193, %f241, %f38;
	mov.u64 	%rd239, %rd43;
	mov.f32 	%f195, %f38;
	@%p193 bra 	$L__BB1_52;
	setp.lt.f32 	%p194, %f38, %f241;
	mov.u64 	%rd239, %rd285;
	mov.f32 	%f195, %f241;
	@%p194 bra 	$L__BB1_52;
	setp.lt.s64 	%p195, %rd285, %rd43;
	min.s64 	%rd239, %rd285, %rd43;
	selp.f32 	%f195, %f241, %f38, %p195;
$L__BB1_52:
	ld.shared.f32 	%f41, [_ZN6thrust24THRUST_300001_SM_1000_NS8cuda_cub4core6detail5shmemE+40];
	ld.shared.u64 	%rd46, [_ZN6thrust24THRUST_300001_SM_1000_NS8cuda_cub4core6detail5shmemE+48];
	setp.lt.f32 	%p196, %f195, %f41;
	mov.u64 	%rd240, %rd46;
	mov.f32 	%f196, %f41;
	@%p196 bra 	$L__BB1_55;
	setp.lt.f32 	%p197, %f41, %f195;
	mov.u64 	%rd240, %rd239;
	mov.f32 	%f196, %f195;
	@%p197 bra 	$L__BB1_55;
	setp.lt.s64 	%p198, %rd239, %rd46;
	min.s64 	%rd240, %rd239, %rd46;
	selp.f32 	%f196, %f195, %f41, %p198;
$L__BB1_55:
	ld.shared.f32 	%f44, [_ZN6thrust24THRUST_300001_SM_1000_NS8cuda_cub4core6detail5shmemE+56];
	ld.shared.u64 	%rd49, [_ZN6thrust24THRUST_300001_SM_1000_NS8cuda_cub4core6detail5shmemE+64];
	setp.lt.f32 	%p199, %f196, %f44;
	mov.u64 	%rd241, %rd49;
	mov.f32 	%f197, %f44;
	@%p199 bra 	$L__BB1_58;
	setp.lt.f32 	%p200, %f44, %f196;
	mov.u64 	%rd241, %rd240;
	mov.f32 	%f197, %f196;
	@%p200 bra 	$L__BB1_58;
	setp.lt.s64 	%p201, %rd240, %rd49;
	min.s64 	%rd241, %rd240, %rd49;
	selp.f32 	%f197, %f196, %f44, %p201;
$L__BB1_58:
	ld.shared.f32 	%f47, [_ZN6thrust24THRUST_300001_SM_1000_NS8cuda_cub4core6detail5shmemE+72];
	ld.shared.u64 	%rd52, [_ZN6thrust24THRUST_300001_SM_1000_NS8cuda_cub4core6detail5shmemE+80];
	setp.lt.f32 	%p202, %f197, %f47;
	mov.u64 	%rd242, %rd52;
	mov.f32 	%f198, %f47;
	@%p202 bra 	$L__BB1_61;
	setp.lt.f32 	%p203, %f47, %f197;
	mov.u64 	%rd242, %rd241;
	mov.f32 	%f198, %f197;
	@%p203 bra 	$L__BB1_61;
	setp.lt.s64 	%p204, %rd241, %rd52;
	min.s64 	%rd242, %rd241, %rd52;
	selp.f32 	%f198, %f197, %f47, %p204;
$L__BB1_61:
	ld.shared.f32 	%f50, [_ZN6thrust24THRUST_300001_SM_1000_NS8cuda_cub4core6detail5shmemE+88];
	ld.shared.u64 	%rd55, [_ZN6thrust24THRUST_300001_SM_1000_NS8cuda_cub4core6detail5shmemE+96];
	setp.lt.f32 	%p205, %f198, %f50;
	mov.f32 	%f199, %f50;
	mov.u64 	%rd243, %rd55;
	@%p205 bra 	$L__BB1_64;
	setp.lt.f32 	%p206, %f50, %f198;
	mov.f32 	%f199, %f198;
	mov.u64 	%rd243, %rd242;
	@%p206 bra 	$L__BB1_64;
	setp.lt.s64 	%p207, %rd242, %rd55;
	selp.f32 	%f199, %f198, %f50, %p207;
	min.s64 	%rd243, %rd242, %rd55;
$L__BB1_64:
	ld.shared.f32 	%f53, [_ZN6thrust24THRUST_300001_SM_1000_NS8cuda_cub4core6detail5shmemE+104];
	ld.shared.u64 	%rd58, [_ZN6thrust24THRUST_300001_SM_1000_NS8cuda_cub4core6detail5shmemE+112];
	setp.lt.f32 	%p208, %f199, %f53;
	mov.f32 	%f200, %f53;
	mov.u64 	%rd244, %rd58;
	@%p208 bra 	$L__BB1_67;
	setp.lt.f32 	%p209, %f53, %f199;
	mov.f32 	%f200, %f199;
	mov.u64 	%rd244, %rd243;
	@%p209 bra 	$L__BB1_67;
	setp.lt.s64 	%p210, %rd243, %rd58;
	selp.f32 	%f200, %f199, %f53, %p210;
	min.s64 	%rd244, %rd243, %rd58;
$L__BB1_67:
	ld.shared.f32 	%f56, [_ZN6thrust24THRUST_300001_SM_1000_NS8cuda_cub4core6detail5shmemE+120];
	ld.shared.u64 	%rd61, [_ZN6thrust24THRUST_300001_SM_1000_NS8cuda_cub4core6detail5shmemE+128];
	setp.lt.f32 	%p211, %f200, %f56;
	mov.f32 	%f241, %f56;
	mov.u64 	%rd285, %rd61;
	@%p211 bra 	$L__BB1_208;
	setp.lt.f32 	%p212, %f56, %f200;
	mov.f32 	%f241, %f200;
	mov.u64 	%rd285, %rd244;
	@%p212 bra 	$L__BB1_208;
	setp.lt.s64 	%p213, %rd244, %rd61;
	selp.f32 	%f241, %f200, %f56, %p213;
	min.s64 	%rd285, %rd244, %rd61;
	bra.uni 	$L__BB1_208;
$L__BB1_70:
	// begin inline asm
	mov.u32 %r197, %laneid;
	// end inline asm
	and.b32  	%r218, %r5, 992;
	add.s32 	%r219, %r218, 32;
	setp.gt.s32 	%p120, %r219, %r4;
	not.b32 	%r220, %r218;
	add.s32 	%r221, %r4, %r220;
	selp.b32 	%r216, %r221, 31, %p120;
	mov.b32 	%r199, %f188;
	mov.b32 	%r215, 1;
	mov.b32 	%r217, -1;
	// begin inline asm
	shfl.sync.down.b32 %r198, %r199, %r215, %r216, %r217;
	// end inline asm
	mov.b32 	%f58, %r198;
	// begin inline asm
	shfl.sync.down.b32 %r203, %r204, %r215, %r216, %r217;
	// end inline asm
	mov.b64 	{%r209, %r214}, %rd232;
	// begin inline asm
	shfl.sync.down.b32 %r208, %r209, %r215, %r216, %r217;
	// end inline asm
	// begin inline asm
	shfl.sync.down.b32 %r213, %r214, %r215, %r216, %r217;
	// end inline asm
	mov.b64 	%rd63, {%r208, %r213};
	setp.ge.s32 	%p121, %r197, %r216;
	mov.f32 	%f201, %f188;
	mov.u64 	%rd245, %rd232;
	@%p121 bra 	$L__BB1_74;
	setp.lt.f32 	%p122, %f188, %f58;
	mov.f32 	%f201, %f58;
	mov.u64 	%rd245, %rd63;
	@%p122 bra 	$L__BB1_74;
	setp.gt.f32 	%p123, %f188, %f58;
	mov.f32 	%f201, %f188;
	mov.u64 	%rd245, %rd232;
	@%p123 bra 	$L__BB1_74;
	setp.lt.s64 	%p124, %rd232, %rd63;
	selp.f32 	%f201, %f188, %f58, %p124;
	min.s64 	%rd245, %rd232, %rd63;
$L__BB1_74:
	mov.b32 	%r223, %f201;
	mov.b32 	%r239, 2;
	mov.b32 	%r241, -1;
	// begin inline asm
	shfl.sync.down.b32 %r222, %r223, %r239, %r216, %r241;
	// end inline asm
	mov.b32 	%f61, %r222;
	// begin inline asm
	shfl.sync.down.b32 %r227, %r228, %r239, %r216, %r241;
	// end inline asm
	mov.b64 	{%r233, %r238}, %rd245;
	// begin inline asm
	shfl.sync.down.b32 %r232, %r233, %r239, %r216, %r241;
	// end inline asm
	// begin inline asm
	shfl.sync.down.b32 %r237, %r238, %r239, %r216, %r241;
	// end inline asm
	mov.b64 	%rd66, {%r232, %r237};
	add.s32 	%r242, %r197, 2;
	setp.gt.s32 	%p125, %r242, %r216;
	mov.f32 	%f202, %f201;
	mov.u64 	%rd246, %rd245;
	@%p125 bra 	$L__BB1_78;
	setp.lt.f32 	%p126, %f201, %f61;
	mov.f32 	%f202, %f61;
	mov.u64 	%rd246, %rd66;
	@%p126 bra 	$L__BB1_78;
	setp.gt.f32 	%p127, %f201, %f61;
	mov.f32 	%f202, %f201;
	mov.u64 	%rd246, %rd245;
	@%p127 bra 	$L__BB1_78;
	setp.lt.s64 	%p128, %rd245, %rd66;
	selp.f32 	%f202, %f201, %f61, %p128;
	min.s64 	%rd246, %rd245, %rd66;
$L__BB1_78:
	mov.b32 	%r244, %f202;
	mov.b32 	%r260, 4;
	mov.b32 	%r262, -1;
	// begin inline asm
	shfl.sync.down.b32 %r243, %r244, %r260, %r216, %r262;
	// end inline asm
	mov.b32 	%f64, %r243;
	// begin inline asm
	shfl.sync.down.b32 %r248, %r249, %r260, %r216, %r262;
	// end inline asm
	mov.b64 	{%r254, %r259}, %rd246;
	// begin inline asm
	shfl.sync.down.b32 %r253, %r254, %r260, %r216, %r262;
	// end inline asm
	// begin inline asm
	shfl.sync.down.b32 %r258, %r259, %r260, %r216, %r262;
	// end inline asm
	mov.b64 	%rd69, {%r253, %r258};
	add.s32 	%r263, %r197, 4;
	setp.gt.s32 	%p129, %r263, %r216;
	mov.f32 	%f203, %f202;
	mov.u64 	%rd247, %rd246;
	@%p129 bra 	$L__BB1_82;
	setp.lt.f32 	%p130, %f202, %f64;
	mov.f32 	%f203, %f64;
	mov.u64 	%rd247, %rd69;
	@%p130 bra 	$L__BB1_82;
	setp.gt.f32 	%p131, %f202, %f64;
	mov.f32 	%f203, %f202;
	mov.u64 	%rd247, %rd246;
	@%p131 bra 	$L__BB1_82;
	setp.lt.s64 	%p132, %rd246, %rd69;
	selp.f32 	%f203, %f202, %f64, %p132;
	min.s64 	%rd247, %rd246, %rd69;
$L__BB1_82:
	mov.b32 	%r265, %f203;
	mov.b32 	%r281, 8;
	mov.b32 	%r283, -1;
	// begin inline asm
	shfl.sync.down.b32 %r264, %r265, %r281, %r216, %r283;
	// end inline asm
	mov.b32 	%f67, %r264;
	// begin inline asm
	shfl.sync.down.b32 %r269, %r270, %r281, %r216, %r283;
	// end inline asm
	mov.b64 	{%r275, %r280}, %rd247;
	// begin inline asm
	shfl.sync.down.b32 %r274, %r275, %r281, %r216, %r283;
	// end inline asm
	// begin inline asm
	shfl.sync.down.b32 %r279, %r280, %r281, %r216, %r283;
	// end inline asm
	mov.b64 	%rd72, {%r274, %r279};
	add.s32 	%r284, %r197, 8;
	setp.gt.s32 	%p133, %r284, %r216;
	mov.f32 	%f204, %f203;
	mov.u64 	%rd248, %rd247;
	@%p133 bra 	$L__BB1_86;
	setp.lt.f32 	%p134, %f203, %f67;
	mov.f32 	%f204, %f67;
	mov.u64 	%rd248, %rd72;
	@%p134 bra 	$L__BB1_86;
	setp.gt.f32 	%p135, %f203, %f67;
	mov.f32 	%f204, %f203;
	mov.u64 	%rd248, %rd247;
	@%p135 bra 	$L__BB1_86;
	setp.lt.s64 	%p136, %rd247, %rd72;
	selp.f32 	%f204, %f203, %f67, %p136;
	min.s64 	%rd248, %rd247, %rd72;
$L__BB1_86:
	mov.b32 	%r286, %f204;
	mov.b32 	%r302, 16;
	mov.b32 	%r304, -1;
	// begin inline asm
	shfl.sync.down.b32 %r285, %r286, %r302, %r216, %r304;
	// end inline asm
	mov.b32 	%f70, %r285;
	// begin inline asm
	shfl.sync.down.b32 %r290, %r291, %r302, %r216, %r304;
	// end inline asm
	mov.b64 	{%r296, %r301}, %rd248;
	// begin inline asm
	shfl.sync.down.b32 %r295, %r296, %r302, %r216, %r304;
	// end inline asm
	// begin inline asm
	shfl.sync.down.b32 %r300, %r301, %r302, %r216, %r304;
	// end inline asm
	mov.b64 	%rd75, {%r295, %r300};
	add.s32 	%r305, %r197, 16;
	setp.gt.s32 	%p137, %r305, %r216;
	mov.f32 	%f241, %f204;
	mov.u64 	%rd285, %rd248;
	@%p137 bra 	$L__BB1_90;
	setp.lt.f32 	%p138, %f204, %f70;
	mov.f32 	%f241, %f70;
	mov.u64 	%rd285, %rd75;
	@%p138 bra 	$L__BB1_90;
	setp.gt.f32 	%p139, %f204, %f70;
	mov.f32 	%f241, %f204;
	mov.u64 	%rd285, %rd248;
	@%p139 bra 	$L__BB1_90;
	setp.lt.s64 	%p140, %rd248, %rd75;
	selp.f32 	%f241, %f204, %f70, %p140;
	min.s64 	%rd285, %rd248, %rd75;
$L__BB1_90:
	setp.ne.s32 	%p141, %r197, 0;
	@%p141 bra 	$L__BB1_92;
	shr.u32 	%r306, %r5, 1;
	and.b32  	%r307, %r306, 496;
	mov.u32 	%r308, _ZN6thrust24THRUST_300001_SM_1000_NS8cuda_cub4core6detail5shmemE;
	add.s32 	%r309, %r308, %r307;
	st.shared.f32 	[%r309+8], %f241;
	st.shared.u64 	[%r309+16], %rd285;
$L__BB1_92:
	bar.sync 	0;
	setp.ne.s32 	%p142, %r5, 0;
	@%p142 bra 	$L__BB1_208;
	setp.lt.s32 	%p143, %r4, 33;
	mov.f32 	%f206, %f241;
	mov.u64 	%rd250, %rd285;
	@%p143 bra 	$L__BB1_97;
	ld.shared.f32 	%f73, [_ZN6thrust24THRUST_300001_SM_1000_NS8cuda_cub4core6detail5shmemE+24];
	ld.shared.u64 	%rd78, [_ZN6thrust24THRUST_300001_SM_1000_NS8cuda_cub4core6detail5shmemE+32];
	setp.lt.f32 	%p144, %f241, %f73;
	mov.f32 	%f206, %f73;
	mov.u64 	%rd250, %rd78;
	@%p144 bra 	$L__BB1_97;
	setp.lt.f32 	%p145, %f73, %f241;
	mov.f32 	%f206, %f241;
	mov.u64 	%rd250, %rd285;
	@%p145 bra 	$L__BB1_97;
	setp.lt.s64 	%p146, %rd285, %rd78;
	selp.f32 	%f206, %f241, %f73, %p146;
	min.s64 	%rd250, %rd285, %rd78;
$L__BB1_97:
	setp.lt.s32 	%p147, %r4, 65;
	mov.f32 	%f207, %f206;
	mov.u64 	%rd251, %rd250;
	@%p147 bra 	$L__BB1_101;
	ld.shared.f32 	%f76, [_ZN6thrust24THRUST_300001_SM_1000_NS8cuda_cub4core6detail5shmemE+40];
	ld.shared.u64 	%rd81, [_ZN6thrust24THRUST_300001_SM_1000_NS8cuda_cub4core6detail5shmemE+48];
	setp.lt.f32 	%p148, %f206, %f76;
	mov.f32 	%f207, %f76;
	mov.u64 	%rd251, %rd81;
	@%p148 bra 	$L__BB1_101;
	setp.lt.f32 	%p149, %f76, %f206;
	mov.f32 	%f207, %f206;
	mov.u64 	%rd251, %rd250;
	@%p149 bra 	$L__BB1_101;
	setp.lt.s64 	%p150, %rd250, %rd81;
	selp.f32 	%f207, %f206, %f76, %p150;
	min.s64 	%rd251, %rd250, %rd81;
$L__BB1_101:
	setp.lt.s32 	%p151, %r4, 97;
	mov.f32 	%f208, %f207;
	mov.u64 	%rd252, %rd251;
	@%p151 bra 	$L__BB1_105;
	ld.shared.f32 	%f79, [_ZN6thrust24THRUST_300001_SM_1000_NS8cuda_cub4core6detail5shmemE+56];
	ld.shared.u64 	%rd84, [_ZN6thrust24THRUST_300001_SM_1000_NS8cuda_cub4core6detail5shmemE+64];
	setp.lt.f32 	%p152, %f207, %f79;
	mov.f32 	%f208, %f79;
	mov.u64 	%rd252, %rd84;
	@%p152 bra 	$L__BB1_105;
	setp.lt.f32 	%p153, %f79, %f207;
	mov.f32 	%f208, %f207;
	mov.u64 	%rd252, %rd251;
	@%p153 bra 	$L__BB1_105;
	setp.lt.s64 	%p154, %rd251, %rd84;
	selp.f32 	%f208, %f207, %f79, %p154;
	min.s64 	%rd252, %rd251, %rd84;
$L__BB1_105:
	setp.lt.s32 	%p155, %r4, 129;
	mov.f32 	%f209, %f208;
	mov.u64 	%rd253, %rd252;
	@%p155 bra 	$L__BB1_109;
	ld.shared.f32 	%f82, [_ZN6thrust24THRUST_300001_SM_1000_NS8cuda_cub4core6detail5shmemE+72];
	ld.shared.u64 	%rd87, [_ZN6thrust24THRUST_300001_SM_1000_NS8cuda_cub4core6detail5shmemE+80];
	setp.lt.f32 	%p156, %f208, %f82;
	mov.f32 	%f209, %f82;
	mov.u64 	%rd253, %rd87;
	@%p156 bra 	$L__BB1_109;
	setp.lt.f32 	%p157, %f82, %f208;
	mov.f32 	%f209, %f208;
	mov.u64 	%rd253, %rd252;
	@%p157 bra 	$L__BB1_109;
	setp.lt.s64 	%p158, %rd252, %rd87;
	selp.f32 	%f209, %f208, %f82, %p158;
	min.s64 	%rd253, %rd252, %rd87;
$L__BB1_109:
	setp.lt.s32 	%p159, %r4, 161;
	mov.f32 	%f210, %f209;
	mov.u64 	%rd254, %rd253;
	@%p159 bra 	$L__BB1_113;
	ld.shared.f32 	%f85, [_ZN6thrust24THRUST_300001_SM_1000_NS8cuda_cub4core6detail5shmemE+88];
	ld.shared.u64 	%rd90, [_ZN6thrust24THRUST_300001_SM_1000_NS8cuda_cub4core6detail5shmemE+96];
	setp.lt.f32 	%p160, %f209, %f85;
	mov.f32 	%f210, %f85;
	mov.u64 	%rd254, %rd90;
	@%p160 bra 	$L__BB1_113;
	setp.lt.f32 	%p161, %f85, %f209;
	mov.f32 	%f210, %f209;
	mov.u64 	%rd254, %rd253;
	@%p161 bra 	$L__BB1_113;
	setp.lt.s64 	%p162, %rd253, %rd90;
	selp.f32 	%f210, %f209, %f85, %p162;
	min.s64 	%rd254, %rd253, %rd90;
$L__BB1_113:
	setp.lt.s32 	%p163, %r4, 193;
	mov.f32 	%f211, %f210;
	mov.u64 	%rd255, %rd254;
	@%p163 bra 	$L__BB1_117;
	ld.shared.f32 	%f88, [_ZN6thrust24THRUST_300001_SM_1000_NS8cuda_cub4core6detail5shmemE+104];
	ld.shared.u64 	%rd93, [_ZN6thrust24THRUST_300001_SM_1000_NS8cuda_cub4core6detail5shmemE+112];
	setp.lt.f32 	%p164, %f210, %f88;
	mov.f32 	%f211, %f88;
	mov.u64 	%rd255, %rd93;
	@%p164 bra 	$L__BB1_117;
	setp.lt.f32 	%p165, %f88, %f210;
	mov.f32 	%f211, %f210;
	mov.u64 	%rd255, %rd254;
	@%p165 bra 	$L__BB1_117;
	setp.lt.s64 	%p166, %rd254, %rd93;
	selp.f32 	%f211, %f210, %f88, %p166;
	min.s64 	%rd255, %rd254, %rd93;
$L__BB1_117:
	setp.lt.s32 	%p167, %r4, 225;
	mov.f32 	%f241, %f211;
	mov.u64 	%rd285, %rd255;
	@%p167 bra 	$L__BB1_208;
	ld.shared.f32 	%f91, [_ZN6thrust24THRUST_300001_SM_1000_NS8cuda_cub4core6detail5shmemE+120];
	ld.shared.u64 	%rd96, [_ZN6thrust24THRUST_300001_SM_1000_NS8cuda_cub4core6detail5shmemE+128];
	setp.lt.f32 	%p168, %f211, %f91;
	mov.f32 	%f241, %f91;
	mov.u64 	%rd285, %rd96;
	@%p168 bra 	$L__BB1_208;
	setp.lt.f32 	%p169, %f91, %f211;
	mov.f32 	%f241, %f211;
	mov.u64 	%rd285, %rd255;
	@%p169 bra 	$L__BB1_208;
	setp.lt.s64 	%p170, %rd255, %rd96;
	selp.f32 	%f241, %f211, %f91, %p170;
	min.s64 	%rd285, %rd255, %rd96;
	bra.uni 	$L__BB1_208;
$L__BB1_121:
	mov.u32 	%r35, %tid.x;
	cvt.s64.s32 	%rd183, %r2;
	add.s64 	%rd98, %rd3, %rd183;
	cvt.u64.u32 	%rd99, %r35;
	add.s64 	%rd184, %rd99, %rd183;
	shl.b64 	%rd185, %rd184, 2;
	add.s64 	%rd186, %rd2, %rd185;
	ld.global.f32 	%f170, [%rd186];
	add.s32 	%r69, %r35, 256;
	cvt.u64.u32 	%rd187, %r69;
	ld.global.f32 	%f171, [%rd186+1024];
	add.s32 	%r70, %r35, 512;
	cvt.u64.u32 	%rd188, %r70;
	ld.global.f32 	%f172, [%rd186+2048];
	add.s32 	%r71, %r35, 768;
	cvt.u64.u32 	%rd189, %r71;
	ld.global.f32 	%f173, [%rd186+3072];
	or.b32  	%r72, %r35, 1024;
	cvt.u64.u32 	%rd100, %r72;
	add.s64 	%rd273, %rd98, %rd100;
	ld.global.f32 	%f229, [%rd186+4096];
	setp.geu.f32 	%p2, %f170, %f171;
	selp.f32 	%f174, %f170, %f171, %p2;
	selp.b64 	%rd190, %rd99, %rd187, %p2;
	setp.geu.f32 	%p3, %f174, %f172;
	selp.f32 	%f175, %f174, %f172, %p3;
	selp.b64 	%rd191, %rd190, %rd188, %p3;
	setp.geu.f32 	%p4, %f175, %f173;
	selp.f32 	%f94, %f175, %f173, %p4;
	selp.b64 	%rd102, %rd191, %rd189, %p4;
	setp.lt.f32 	%p5, %f94, %f229;
	@%p5 bra 	$L__BB1_123;
	setp.lt.f32 	%p6, %f229, %f94;
	setp.lt.u64 	%p7, %rd102, %rd100;
	or.pred  	%p8, %p6, %p7;
	selp.f32 	%f229, %f94, %f229, %p8;
	add.s64 	%rd192, %rd98, %rd102;
	selp.b64 	%rd273, %rd192, %rd273, %p8;
$L__BB1_123:
	setp.le.s32 	%p9, %r66, %r3;
	@%p9 bra 	$L__BB1_164;
	setp.ne.s32 	%p10, %r35, 0;
	@%p10 bra 	$L__BB1_126;
	atom.global.add.u32 	%r73, [%rd1+4], 1280;
	add.s32 	%r74, %r73, %r3;
	st.shared.u32 	[_ZN6thrust24THRUST_300001_SM_1000_NS8cuda_cub4core6detail5shmemE+152], %r74;
$L__BB1_126:
	bar.sync 	0;
	ld.shared.u32 	%r427, [_ZN6thrust24THRUST_300001_SM_1000_NS8cuda_cub4core6detail5shmemE+152];
	add.s32 	%r75, %r427, 1280;
	setp.gt.s32 	%p11, %r75, %r66;
	@%p11 bra 	$L__BB1_141;
	mov.f32 	%f213, %f229;
	mov.u64 	%rd257, %rd273;
$L__BB1_128:
	cvt.s64.s32 	%rd193, %r427;
	add.s64 	%rd194, %rd99, %rd193;
	shl.b64 	%rd195, %rd194, 2;
	add.s64 	%rd196, %rd2, %rd195;
	add.s64 	%rd258, %rd194, %rd3;
	ld.global.f32 	%f214, [%rd196];
	add.s64 	%rd259, %rd258, 256;
	ld.global.f32 	%f215, [%rd196+1024];
	add.s64 	%rd260, %rd258, 512;
	ld.global.f32 	%f216, [%rd196+2048];
	add.s64 	%rd261, %rd258, 768;
	ld.global.f32 	%f217, [%rd196+3072];
	add.s64 	%rd273, %rd258, 1024;
	ld.global.f32 	%f229, [%rd196+4096];
	setp.lt.f32 	%p12, %f213, %f214;
	@%p12 bra 	$L__BB1_130;
	setp.lt.f32 	%p13, %f214, %f213;
	setp.lt.s64 	%p14, %rd257, %rd258;
	or.pred  	%p15, %p13, %p14;
	selp.f32 	%f214, %f213, %f214, %p15;
	selp.b64 	%rd258, %rd257, %rd258, %p15;
$L__BB1_130:
	setp.lt.f32 	%p16, %f214, %f215;
	@%p16 bra 	$L__BB1_132;
	setp.lt.f32 	%p17, %f215, %f214;
	setp.lt.s64 	%p18, %rd258, %rd259;
	or.pred  	%p19, %p17, %p18;
	selp.f32 	%f215, %f214, %f215, %p19;
	selp.b64 	%rd259, %rd258, %rd259, %p19;
$L__BB1_132:
	setp.lt.f32 	%p20, %f215, %f216;
	@%p20 bra 	$L__BB1_134;
	setp.lt.f32 	%p21, %f216, %f215;
	setp.lt.s64 	%p22, %rd259, %rd260;
	or.pred  	%p23, %p21, %p22;
	selp.f32 	%f216, %f215, %f216, %p23;
	selp.b64 	%rd260, %rd259, %rd260, %p23;
$L__BB1_134:
	setp.lt.f32 	%p24, %f216, %f217;
	@%p24 bra 	$L__BB1_136;
	setp.lt.f32 	%p25, %f217, %f216;
	setp.lt.s64 	%p26, %rd260, %rd261;
	or.pred  	%p27, %p25, %p26;
	selp.f32 	%f217, %f216, %f217, %p27;
	selp.b64 	%rd261, %rd260, %rd261, %p27;
$L__BB1_136:
	setp.lt.f32 	%p28, %f217, %f229;
	@%p28 bra 	$L__BB1_138;
	setp.lt.f32 	%p29, %f229, %f217;
	setp.lt.s64 	%p30, %rd261, %rd273;
	or.pred  	%p31, %p29, %p30;
	selp.f32 	%f229, %f217, %f229, %p31;
	selp.b64 	%rd273, %rd261, %rd273, %p31;
$L__BB1_138:
	setp.ne.s32 	%p32, %r35, 0;
	bar.sync 	0;
	@%p32 bra 	$L__BB1_140;
	atom.global.add.u32 	%r76, [%rd1+4], 1280;
	add.s32 	%r77, %r76, %r3;
	st.shared.u32 	[_ZN6thrust24THRUST_300001_SM_1000_NS8cuda_cub4core6detail5shmemE+152], %r77;
$L__BB1_140:
	bar.sync 	0;
	ld.shared.u32 	%r427, [_ZN6thrust24THRUST_300001_SM_1000_NS8cuda_cub4core6detail5shmemE+152];
	add.s32 	%r78, %r427, 1280;
	setp.le.s32 	%p33, %r78, %r66;
	mov.f32 	%f213, %f229;
	mov.u64 	%rd257, %rd273;
	@%p33 bra 	$L__BB1_128;
$L__BB1_141:
	setp.le.s32 	%p34, %r66, %r427;
	@%p34 bra 	$L__BB1_164;
	sub.s32 	%r40, %r66, %r427;
	setp.ge.s32 	%p35, %r35, %r40;
	@%p35 bra 	$L__BB1_164;
	not.b32 	%r79, %r35;
	add.s32 	%r80, %r66, %r79;
	sub.s32 	%r41, %r80, %r427;
	and.b32  	%r81, %r41, 768;
	setp.eq.s32 	%p36, %r81, 768;
	mov.u32 	%r431, %r35;
	@%p36 bra 	$L__BB1_149;
	add.s32 	%r429, %r35, %r427;
	shr.u32 	%r82, %r41, 8;
	add.s32 	%r83, %r82, 1;
	and.b32  	%r84, %r83, 3;
	neg.s32 	%r428, %r84;
	mov.u32 	%r431, %r35;
$L__BB1_145:
	.pragma "nounroll";
	mov.u64 	%rd122, %rd273;
	mov.f32 	%f114, %f229;
	cvt.s64.s32 	%rd198, %r429;
	add.s64 	%rd123, %rd3, %rd198;
	mul.wide.s32 	%rd199, %r429, 4;
	add.s64 	%rd200, %rd2, %rd199;
	ld.global.f32 	%f115, [%rd200];
	setp.lt.f32 	%p37, %f114, %f115;
	mov.f32 	%f229, %f115;
	mov.u64 	%rd273, %rd123;
	@%p37 bra 	$L__BB1_148;
	setp.lt.f32 	%p38, %f115, %f114;
	mov.f32 	%f229, %f114;
	mov.u64 	%rd273, %rd122;
	@%p38 bra 	$L__BB1_148;
	setp.lt.s64 	%p39, %rd122, %rd123;
	selp.f32 	%f229, %f114, %f115, %p39;
	min.s64 	%rd273, %rd122, %rd123;
$L__BB1_148:
	add.s32 	%r431, %r431, 256;
	add.s32 	%r429, %r429, 256;
	add.s32 	%r428, %r428, 1;
	setp.ne.s32 	%p40, %r428, 0;
	@%p40 bra 	$L__BB1_145;
$L__BB1_149:
	setp.lt.u32 	%p41, %r41, 768;
	@%p41 bra 	$L__BB1_164;
	add.s32 	%r432, %r431, %r427;
	add.s32 	%r435, %r432, 256;
	add.s32 	%r434, %r432, 512;
	add.s32 	%r433, %r432, 768;
	add.s64 	%rd128, %rd2, 2048;
$L__BB1_151:
	cvt.s64.s32 	%rd201, %r435;
	add.s64 	%rd130, %rd3, %rd201;
	cvt.s64.s32 	%rd202, %r434;
	add.s64 	%rd131, %rd3, %rd202;
	cvt.s64.s32 	%rd203, %r433;
	add.s64 	%rd132, %rd3, %rd203;
	cvt.s64.s32 	%rd204, %r432;
	mul.wide.s32 	%rd205, %r432, 4;
	add.s64 	%rd133, %rd128, %rd205;
	add.s64 	%rd134, %rd3, %rd204;
	ld.global.f32 	%f121, [%rd133+-2048];
	setp.lt.f32 	%p42, %f229, %f121;
	mov.f32 	%f225, %f121;
	mov.u64 	%rd269, %rd134;
	@%p42 bra 	$L__BB1_154;
	setp.lt.f32 	%p43, %f121, %f229;
	mov.f32 	%f225, %f229;
	mov.u64 	%rd269, %rd273;
	@%p43 bra 	$L__BB1_154;
	setp.lt.s64 	%p44, %rd273, %rd134;
	selp.f32 	%f225, %f229, %f121, %p44;
	min.s64 	%rd269, %rd273, %rd134;
$L__BB1_154:
	ld.global.f32 	%f124, [%rd133+-1024];
	setp.lt.f32 	%p45, %f225, %f124;
	mov.f32 	%f226, %f124;
	mov.u64 	%rd270, %rd130;
	@%p45 bra 	$L__BB1_157;
	setp.lt.f32 	%p46, %f124, %f225;
	mov.f32 	%f226, %f225;
	mov.u64 	%rd270, %rd269;
	@%p46 bra 	$L__BB1_157;
	setp.lt.s64 	%p47, %rd269, %rd130;
	selp.f32 	%f226, %f225, %f124, %p47;
	min.s64 	%rd270, %rd269, %rd130;
$L__BB1_157:
	ld.global.f32 	%f127, [%rd133];
	setp.lt.f32 	%p48, %f226, %f127;
	mov.f32 	%f227, %f127;
	mov.u64 	%rd271, %rd131;
	@%p48 bra 	$L__BB1_160;
	setp.lt.f32 	%p49, %f127, %f226;
	mov.f32 	%f227, %f226;
	mov.u64 	%rd271, %rd270;
	@%p49 bra 	$L__BB1_160;
	setp.lt.s64 	%p50, %rd270, %rd131;
	selp.f32 	%f227, %f226, %f127, %p50;
	min.s64 	%rd271, %rd270, %rd131;
$L__BB1_160:
	ld.global.f32 	%f130, [%rd133+1024];
	setp.lt.f32 	%p51, %f227, %f130;
	mov.f32 	%f229, %f130;
	mov.u64 	%rd273, %rd132;
	@%p51 bra 	$L__BB1_163;
	setp.lt.f32 	%p52, %f130, %f227;
	mov.f32 	%f229, %f227;
	mov.u64 	%rd273, %rd271;
	@%p52 bra 	$L__BB1_163;
	setp.lt.s64 	%p53, %rd271, %rd132;
	selp.f32 	%f229, %f227, %f130, %p53;
	min.s64 	%rd273, %rd271, %rd132;
$L__BB1_163:
	add.s32 	%r431, %r431, 1024;
	add.s32 	%r435, %r435, 1024;
	add.s32 	%r434, %r434, 1024;
	add.s32 	%r433, %r433, 1024;
	add.s32 	%r432, %r432, 1024;
	setp.lt.s32 	%p54, %r431, %r40;
	@%p54 bra 	$L__BB1_151;
$L__BB1_164:
	// begin inline asm
	mov.u32 %r85, %laneid;
	// end inline asm
	mov.b32 	%r87, %f229;
	mov.b32 	%r103, 1;
	mov.b32 	%r104, 31;
	mov.b32 	%r105, -1;
	// begin inline asm
	shfl.sync.down.b32 %r86, %r87, %r103, %r104, %r105;
	// end inline asm
	mov.b32 	%f134, %r86;
	// begin inline asm
	shfl.sync.down.b32 %r91, %r92, %r103, %r104, %r105;
	// end inline asm
	mov.b64 	{%r97, %r102}, %rd273;
	// begin inline asm
	shfl.sync.down.b32 %r96, %r97, %r103, %r104, %r105;
	// end inline asm
	// begin inline asm
	shfl.sync.down.b32 %r101, %r102, %r103, %r104, %r105;
	// end inline asm
	mov.b64 	%rd144, {%r96, %r101};
	setp.gt.s32 	%p55, %r85, 30;
	mov.f32 	%f230, %f229;
	mov.u64 	%rd274, %rd273;
	@%p55 bra 	$L__BB1_168;
	setp.lt.f32 	%p56, %f229, %f134;
	mov.f32 	%f230, %f134;
	mov.u64 	%rd274, %rd144;
	@%p56 bra 	$L__BB1_168;
	setp.gt.f32 	%p57, %f229, %f134;
	mov.f32 	%f230, %f229;
	mov.u64 	%rd274, %rd273;
	@%p57 bra 	$L__BB1_168;
	setp.lt.s64 	%p58, %rd273, %rd144;
	selp.f32 	%f230, %f229, %f134, %p58;
	min.s64 	%rd274, %rd273, %rd144;
$L__BB1_168:
	mov.b32 	%r107, %f230;
	mov.b32 	%r123, 2;
	mov.b32 	%r124, 31;
	mov.b32 	%r125, -1;
	// begin inline asm
	shfl.sync.down.b32 %r106, %r107, %r123, %r124, %r125;
	// end inline asm
	mov.b32 	%f137, %r106;
	// begin inline asm
	shfl.sync.down.b32 %r111, %r112, %r123, %r124, %r125;
	// end inline asm
	mov.b64 	{%r117, %r122}, %rd274;
	// begin inline asm
	shfl.sync.down.b32 %r116, %r117, %r123, %r124, %r125;
	// end inline asm
	// begin inline asm
	shfl.sync.down.b32 %r121, %r122, %r123, %r124, %r125;
	// end inline asm
	mov.b64 	%rd147, {%r116, %r121};
	setp.gt.s32 	%p59, %r85, 29;
	mov.f32 	%f231, %f230;
	mov.u64 	%rd275, %rd274;
	@%p59 bra 	$L__BB1_172;
	setp.lt.f32 	%p60, %f230, %f137;
	mov.f32 	%f231, %f137;
	mov.u64 	%rd275, %rd147;
	@%p60 bra 	$L__BB1_172;
	setp.gt.f32 	%p61, %f230, %f137;
	mov.f32 	%f231, %f230;
	mov.u64 	%rd275, %rd274;
	@%p61 bra 	$L__BB1_172;
	setp.lt.s64 	%p62, %rd274, %rd147;
	selp.f32 	%f231, %f230, %f137, %p62;
	min.s64 	%rd275, %rd274, %rd147;
$L__BB1_172:
	mov.b32 	%r127, %f231;
	mov.b32 	%r143, 4;
	mov.b32 	%r144, 31;
	mov.b32 	%r145, -1;
	// begin inline asm
	shfl.sync.down.b32 %r126, %r127, %r143, %r144, %r145;
	// end inline asm
	mov.b32 	%f140, %r126;
	// begin inline asm
	shfl.sync.down.b32 %r131, %r132, %r143, %r144, %r145;
	// end inline asm
	mov.b64 	{%r137, %r142}, %rd275;
	// begin inline asm
	shfl.sync.down.b32 %r136, %r137, %r143, %r144, %r145;
	// end inline asm
	// begin inline asm
	shfl.sync.down.b32 %r141, %r142, %r143, %r144, %r145;
	// end inline asm
	mov.b64 	%rd150, {%r136, %r141};
	setp.gt.s32 	%p63, %r85, 27;
	mov.f32 	%f232, %f231;
	mov.u64 	%rd276, %rd275;
	@%p63 bra 	$L__BB1_176;
	setp.lt.f32 	%p64, %f231, %f140;
	mov.f32 	%f232, %f140;
	mov.u64 	%rd276, %rd150;
	@%p64 bra 	$L__BB1_176;
	setp.gt.f32 	%p65, %f231, %f140;
	mov.f32 	%f232, %f231;
	mov.u64 	%rd276, %rd275;
	@%p65 bra 	$L__BB1_176;
	setp.lt.s64 	%p66, %rd275, %rd150;
	selp.f32 	%f232, %f231, %f140, %p66;
	min.s64 	%rd276, %rd275, %rd150;
$L__BB1_176:
	mov.b32 	%r147, %f232;
	mov.b32 	%r163, 8;
	mov.b32 	%r164, 31;
	mov.b32 	%r165, -1;
	// begin inline asm
	shfl.sync.down.b32 %r146, %r147, %r163, %r164, %r165;
	// end inline asm
	mov.b32 	%f143, %r146;
	// begin inline asm
	shfl.sync.down.b32 %r151, %r152, %r163, %r164, %r165;
	// end inline asm
	mov.b64 	{%r157, %r162}, %rd276;
	// begin inline asm
	shfl.sync.down.b32 %r156, %r157, %r163, %r164, %r165;
	// end inline asm
	// begin inline asm
	shfl.sync.down.b32 %r161, %r162, %r163, %r164, %r165;
	// end inline asm
	mov.b64 	%rd153, {%r156, %r161};
	setp.gt.s32 	%p67, %r85, 23;
	mov.f32 	%f233, %f232;
	mov.u64 	%rd277, %rd276;
	@%p67 bra 	$L__BB1_180;
	setp.lt.f32 	%p68, %f232, %f143;
	mov.f32 	%f233, %f143;
	mov.u64 	%rd277, %rd153;
	@%p68 bra 	$L__BB1_180;
	setp.gt.f32 	%p69, %f232, %f143;
	mov.f32 	%f233, %f232;
	mov.u64 	%rd277, %rd276;
	@%p69 bra 	$L__BB1_180;
	setp.lt.s64 	%p70, %rd276, %rd153;
	selp.f32 	%f233, %f232, %f143, %p70;
	min.s64 	%rd277, %rd276, %rd153;
$L__BB1_180:
	mov.b32 	%r167, %f233;
	mov.b32 	%r183, 16;
	mov.b32 	%r184, 31;
	mov.b32 	%r185, -1;
	// begin inline asm
	shfl.sync.down.b32 %r166, %r167, %r183, %r184, %r185;
	// end inline asm
	mov.b32 	%f146, %r166;
	// begin inline asm
	shfl.sync.down.b32 %r171, %r172, %r183, %r184, %r185;
	// end inline asm
	mov.b64 	{%r177, %r182}, %rd277;
	// begin inline asm
	shfl.sync.down.b32 %r176, %r177, %r183, %r184, %r185;
	// end inline asm
	// begin inline asm
	shfl.sync.down.b32 %r181, %r182, %r183, %r184, %r185;
	// end inline asm
	mov.b64 	%rd156, {%r176, %r181};
	setp.gt.s32 	%p71, %r85, 15;
	mov.f32 	%f241, %f233;
	mov.u64 	%rd285, %rd277;
	@%p71 bra 	$L__BB1_184;
	setp.lt.f32 	%p72, %f233, %f146;
	mov.f32 	%f241, %f146;
	mov.u64 	%rd285, %rd156;
	@%p72 bra 	$L__BB1_184;
	setp.gt.f32 	%p73, %f233, %f146;
	mov.f32 	%f241, %f233;
	mov.u64 	%rd285, %rd277;
	@%p73 bra 	$L__BB1_184;
	setp.lt.s64 	%p74, %rd277, %rd156;
	selp.f32 	%f241, %f233, %f146, %p74;
	min.s64 	%rd285, %rd277, %rd156;
$L__BB1_184:
	setp.ne.s32 	%p75, %r85, 0;
	@%p75 bra 	$L__BB1_186;
	shr.u32 	%r186, %r35, 1;
	and.b32  	%r187, %r186, 496;
	mov.u32 	%r188, _ZN6thrust24THRUST_300001_SM_1000_NS8cuda_cub4core6detail5shmemE;
	add.s32 	%r189, %r188, %r187;
	st.shared.f32 	[%r189+8], %f241;
	st.shared.u64 	[%r189+16], %rd285;
$L__BB1_186:
	bar.sync 	0;
	setp.ne.s32 	%p76, %r35, 0;
	@%p76 bra 	$L__BB1_208;
	ld.shared.f32 	%f149, [_ZN6thrust24THRUST_300001_SM_1000_NS8cuda_cub4core6detail5shmemE+24];
	ld.shared.u64 	%rd159, [_ZN6thrust24THRUST_300001_SM_1000_NS8cuda_cub4core6detail5shmemE+32];
	setp.lt.f32 	%p77, %f241, %f149;
	mov.f32 	%f235, %f149;
	mov.u64 	%rd279, %rd159;
	@%p77 bra 	$L__BB1_190;
	setp.lt.f32 	%p78, %f149, %f241;
	mov.f32 	%f235, %f241;
	mov.u64 	%rd279, %rd285;
	@%p78 bra 	$L__BB1_190;
	setp.lt.s64 	%p79, %rd285, %rd159;
	selp.f32 	%f235, %f241, %f149, %p79;
	min.s64 	%rd279, %rd285, %rd159;
$L__BB1_190:
	ld.shared.f32 	%f152, [_ZN6thrust24THRUST_300001_SM_1000_NS8cuda_cub4core6detail5shmemE+40];
	ld.shared.u64 	%rd162, [_ZN6thrust24THRUST_300001_SM_1000_NS8cuda_cub4core6detail5shmemE+48];
	setp.lt.f32 	%p80, %f235, %f152;
	mov.f32 	%f236, %f152;
	mov.u64 	%rd280, %rd162;
	@%p80 bra 	$L__BB1_193;
	setp.lt.f32 	%p81, %f152, %f235;
	mov.f32 	%f236, %f235;
	mov.u64 	%rd280, %rd279;
	@%p81 bra 	$L__BB1_193;
	setp.lt.s64 	%p82, %rd279, %rd162;
	selp.f32 	%f236, %f235, %f152, %p82;
	min.s64 	%rd280, %rd279, %rd162;
$L__BB1_193:
	ld.shared.f32 	%f155, [_ZN6thrust24THRUST_300001_SM_1000_NS8cuda_cub4core6detail5shmemE+56];
	ld.shared.u64 	%rd165, [_ZN6thrust24THRUST_300001_SM_1000_NS8cuda_cub4core6detail5shmemE+64];
	setp.lt.f32 	%p83, %f236, %f155;
	mov.f32 	%f237, %f155;
	mov.u64 	%rd281, %rd165;
	@%p83 bra 	$L__BB1_196;
	setp.lt.f32 	%p84, %f155, %f236;
	mov.f32 	%f237, %f236;
	mov.u64 	%rd281, %rd280;
	@%p84 bra 	$L__BB1_196;
	setp.lt.s64 	%p85, %rd280, %rd165;
	selp.f32 	%f237, %f236, %f155, %p85;
	min.s64 	%rd281, %rd280, %rd165;
$L__BB1_196:
	ld.shared.f32 	%f158, [_ZN6thrust24THRUST_300001_SM_1000_NS8cuda_cub4core6detail5shmemE+72];
	ld.shared.u64 	%rd168, [_ZN6thrust24THRUST_300001_SM_1000_NS8cuda_cub4core6detail5shmemE+80];
	setp.lt.f32 	%p86, %f237, %f158;
	mov.f32 	%f238, %f158;
	mov.u64 	%rd282, %rd168;
	@%p86 bra 	$L__BB1_199;
	setp.lt.f32 	%p87, %f158, %f237;
	mov.f32 	%f238, %f237;
	mov.u64 	%rd282, %rd281;
	@%p87 bra 	$L__BB1_199;
	setp.lt.s64 	%p88, %rd281, %rd168;
	selp.f32 	%f238, %f237, %f158, %p88;
	min.s64 	%rd282, %rd281, %rd168;
$L__BB1_199:
	ld.shared.f32 	%f161, [_ZN6thrust24THRUST_300001_SM_1000_NS8cuda_cub4core6detail5shmemE+88];
	ld.shared.u64 	%rd171, [_ZN6thrust24THRUST_300001_SM_1000_NS8cuda_cub4core6detail5shmemE+96];
	setp.lt.f32 	%p89, %f238, %f161;
	mov.f32 	%f239, %f161;
	mov.u64 	%rd283, %rd171;
	@%p89 bra 	$L__BB1_202;
	setp.lt.f32 	%p90, %f161, %f238;
	mov.f32 	%f239, %f238;
	mov.u64 	%rd283, %rd282;
	@%p90 bra 	$L__BB1_202;
	setp.lt.s64 	%p91, %rd282, %rd171;
	selp.f32 	%f239, %f238, %f161, %p91;
	min.s64 	%rd283, %rd282, %rd171;
$L__BB1_202:
	ld.shared.f32 	%f164, [_ZN6thrust24THRUST_300001_SM_1000_NS8cuda_cub4core6detail5shmemE+104];
	ld.shared.u64 	%rd174, [_ZN6thrust24THRUST_300001_SM_1000_NS8cuda_cub4core6detail5shmemE+112];
	setp.lt.f32 	%p92, %f239, %f164;
	mov.f32 	%f240, %f164;
	mov.u64 	%rd284, %rd174;
	@%p92 bra 	$L__BB1_205;
	setp.lt.f32 	%p93, %f164, %f239;
	mov.f32 	%f240, %f239;
	mov.u64 	%rd284, %rd283;
	@%p93 bra 	$L__BB1_205;
	setp.lt.s64 	%p94, %rd283, %rd174;
	selp.f32 	%f240, %f239, %f164, %p94;
	min.s64 	%rd284, %rd283, %rd174;
$L__BB1_205:
	ld.shared.f32 	%f167, [_ZN6thrust24THRUST_300001_SM_1000_NS8cuda_cub4core6detail5shmemE+120];
	ld.shared.u64 	%rd177, [_ZN6thrust24THRUST_300001_SM_1000_NS8cuda_cub4core6detail5shmemE+128];
	setp.lt.f32 	%p95, %f240, %f167;
	mov.f32 	%f241, %f167;
	mov.u64 	%rd285, %rd177;
	@%p95 bra 	$L__BB1_208;
	setp.lt.f32 	%p96, %f167, %f240;
	mov.f32 	%f241, %f240;
	mov.u64 	%rd285, %rd284;
	@%p96 bra 	$L__BB1_208;
	setp.lt.s64 	%p97, %rd284, %rd177;
	selp.f32 	%f241, %f240, %f167, %p97;
	min.s64 	%rd285, %rd284, %rd177;
$L__BB1_208:
	mov.u32 	%r415, %tid.x;
	setp.ne.s32 	%p214, %r415, 0;
	@%p214 bra 	$L__BB1_210;
	ld.param.u64 	%rd222, [_ZN6thrust24THRUST_300001_SM_1000_NS8cuda_cub4core6detail13_kernel_agentINS1_8__reduce11ReduceAgentINS0_12zip_iteratorIN4cuda3std3__45tupleIJNS0_10device_ptrIfEENS0_17counting_iteratorIlNS0_11use_defaultESF_SF_EEEEEEEPNSB_IJflEEESJ_iNS1_9__extrema9arg_max_fIflNSA_4lessIfEEEEEEJSI_SK_iN3cub18CUB_300001_SM_100013GridEvenShareIiEENSS_9GridQueueIjEESP_EEEvDpT0__param_1];
	cvta.to.global.u64 	%rd219, %rd222;
	mul.wide.u32 	%rd220, %r1, 16;
	add.s64 	%rd221, %rd219, %rd220;
	st.global.f32 	[%rd221], %f241;
	st.global.u64 	[%rd221+8], %rd285;
$L__BB1_210:
	ret;

}
	// .globl	_ZN6thrust24THRUST_300001_SM_1000_NS8cuda_cub4core6detail13_kernel_agentINS1_8__reduce10DrainAgentIiEEJN3cub18CUB_300001_SM_10009GridQueueIjEEiEEEvDpT0_
.visible .entry _ZN6thrust24THRUST_300001_SM_1000_NS8cuda_cub4core6detail13_kernel_agentINS1_8__reduce10DrainAgentIiEEJN3cub18CUB_300001_SM_10009GridQueueIjEEiEEEvDpT0_(
	.param .align 8 .b8 _ZN6thrust24THRUST_300001_SM_1000_NS8cuda_cub4core6detail13_kernel_agentINS1_8__reduce10DrainAgentIiEEJN3cub18CUB_300001_SM_10009GridQueueIjEEiEEEvDpT0__param_0[8],
	.param .u32 _ZN6thrust24THRUST_300001_SM_1000_NS8cuda_cub4core6detail13_kernel_agentINS1_8__reduce10DrainAgentIiEEJN3cub18CUB_300001_SM_10009GridQueueIjEEiEEEvDpT0__param_1
)
.maxntid 1
{
	.reg .b32 	%r<3>;
	.reg .b64 	%rd<3>;

	ld.param.u64 	%rd1, [_ZN6thrust24THRUST_300001_SM_1000_NS8cuda_cub4core6detail13_kernel_agentINS1_8__reduce10DrainAgentIiEEJN3cub18CUB_300001_SM_10009GridQueueIjEEiEEEvDpT0__param_0];
	ld.param.u32 	%r1, [_ZN6thrust24THRUST_300001_SM_1000_NS8cuda_cub4core6detail13_kernel_agentINS1_8__reduce10DrainAgentIiEEJN3cub18CUB_300001_SM_10009GridQueueIjEEiEEEvDpT0__param_1];
	cvta.to.global.u64 	%rd2, %rd1;
	st.global.u32 	[%rd2], %r1;
	mov.b32 	%r2, 0;
	st.global.u32 	[%rd2+4], %r2;
	ret;

}
	// .globl	_ZN6thrust24THRUST_300001_SM_1000_NS8cuda_cub4core6detail13_kernel_agentINS1_8__reduce11ReduceAgentIPN4cuda3std3__45tupleIJflEEESC_SB_iNS1_9__extrema9arg_max_fIflNS9_4lessIfEEEEEEJSC_SC_iSH_EEEvDpT0_
.visible .entry _ZN6thrust24THRUST_300001_SM_1000_NS8cuda_cub4core6detail13_kernel_agentINS1_8__reduce11ReduceAgentIPN4cuda3std3__45tupleIJflEEESC_SB_iNS1_9__extrema9arg_max_fIflNS9_4lessIfEEEEEEJSC_SC_iSH_EEEvDpT0_(
	.param .u64 .ptr .align 1 _ZN6thrust24THRUST_300001_SM_1000_NS8cuda_cub4core6detail13_kernel_agentINS1_8__reduce11ReduceAgentIPN4cuda3std3__45tupleIJflEEESC_SB_iNS1_9__extrema9arg_max_fIflNS9_4lessIfEEEEEEJSC_SC_iSH_EEEvDpT0__param_0,
	.param .u64 .ptr .align 1 _ZN6thrust24THRUST_300001_SM_1000_NS8cuda_cub4core6detail13_kernel_agentINS1_8__reduce11ReduceAgentIPN4cuda3std3__45tupleIJflEEESC_SB_iNS1_9__extrema9arg_max_fIflNS9_4lessIfEEEEEEJSC_SC_iSH_EEEvDpT0__param_1,
	.param .u32 _ZN6thrust24THRUST_300001_SM_1000_NS8cuda_cub4core6detail13_kernel_agentINS1_8__reduce11ReduceAgentIPN4cuda3std3__45tupleIJflEEESC_SB_iNS1_9__extrema9arg_max_fIflNS9_4lessIfEEEEEEJSC_SC_iSH_EEEvDpT0__param_2,
	.param .align 1 .b8 _ZN6thrust24THRUST_300001_SM_1000_NS8cuda_cub4core6detail13_kernel_agentINS1_8__reduce11ReduceAgentIPN4cuda3std3__45tupleIJflEEESC_SB_iNS1_9__extrema9arg_max_fIflNS9_4lessIfEEEEEEJSC_SC_iSH_EEEvDpT0__param_3[1]
)
.maxntid 256
{
	.reg .pred 	%p<222>;
	.reg .b32 	%r<432>;
	.reg .b32 	%f<248>;
	.reg .b64 	%rd<356>;

	ld.param.u64 	%rd186, [_ZN6thrust24THRUST_300001_SM_1000_NS8cuda_cub4core6detail13_kernel_agentINS1_8__reduce11ReduceAgentIPN4cuda3std3__45tupleIJflEEESC_SB_iNS1_9__extrema9arg_max_fIflNS9_4lessIfEEEEEEJSC_SC_iSH_EEEvDpT0__param_0];
	ld.param.u64 	%rd187, [_ZN6thrust24THRUST_300001_SM_1000_NS8cuda_cub4core6detail13_kernel_agentINS1_8__reduce11ReduceAgentIPN4cuda3std3__45tupleIJflEEESC_SB_iNS1_9__extrema9arg_max_fIflNS9_4lessIfEEEEEEJSC_SC_iSH_EEEvDpT0__param_1];
	ld.param.u32 	%r37, [_ZN6thrust24THRUST_300001_SM_1000_NS8cuda_cub4core6detail13_kernel_agentINS1_8__reduce11ReduceAgentIPN4cuda3std3__45tupleIJflEEESC_SB_iNS1_9__extrema9arg_max_fIflNS9_4lessIfEEEEEEJSC_SC_iSH_EEEvDpT0__param_2];
	setp.eq.s32 	%p1, %r37, 0;
	@%p1 bra 	$L__BB3_211;
	setp.gt.s32 	%p2, %r37, 1279;
	@%p2 bra 	$L__BB3_121;
	mov.u32 	%r1, %tid.x;
	setp.ge.s32 	%p105, %r1, %r37;
	mov.f32 	%f191, 0f00000000;
	mov.b64 	%rd298, 0;
	mov.u32 	%r422, %r1;
	@%p105 bra 	$L__BB3_4;
	mul.wide.u32 	%rd263, %r1, 16;
	add.s64 	%rd260, %rd186, %rd263;
	// begin inline asm
	ld.global.nc.u64 %rd259, [%rd260];
	// end inline asm
	mov.b64 	{%r183, %r184}, %rd259;
	mov.b32 	%f191, %r183;
	add.s64 	%rd262, %rd260, 8;
	// begin inline asm
	ld.global.nc.u64 %rd298, [%rd262];
	// end inline asm
	add.s32 	%r422, %r1, 256;
$L__BB3_4:
	setp.ge.s32 	%p106, %r422, %r37;
	@%p106 bra 	$L__BB3_25;
	not.b32 	%r185, %r422;
	add.s32 	%r4, %r37, %r185;
	and.b32  	%r186, %r4, 768;
	setp.eq.s32 	%p107, %r186, 768;
	@%p107 bra 	$L__BB3_11;
	mul.wide.u32 	%rd265, %r422, 16;
	add.s64 	%rd289, %rd186, %rd265;
	shr.u32 	%r187, %r4, 8;
	add.s32 	%r188, %r187, 1;
	and.b32  	%r189, %r188, 3;
	neg.s32 	%r420, %r189;
$L__BB3_7:
	.pragma "nounroll";
	mov.u64 	%rd5, %rd298;
	mov.f32 	%f3, %f191;
	// begin inline asm
	ld.global.nc.u64 %rd266, [%rd289];
	// end inline asm
	mov.b64 	{%r190, %r191}, %rd266;
	mov.b32 	%f4, %r190;
	add.s64 	%rd269, %rd289, 8;
	// begin inline asm
	ld.global.nc.u64 %rd268, [%rd269];
	// end inline asm
	setp.lt.f32 	%p108, %f3, %f4;
	mov.u64 	%rd298, %rd268;
	mov.f32 	%f191, %f4;
	@%p108 bra 	$L__BB3_10;
	setp.lt.f32 	%p109, %f4, %f3;
	mov.u64 	%rd298, %rd5;
	mov.f32 	%f191, %f3;
	@%p109 bra 	$L__BB3_10;
	setp.lt.s64 	%p110, %rd5, %rd268;
	min.s64 	%rd298, %rd5, %rd268;
	selp.f32 	%f191, %f3, %f4, %p110;
$L__BB3_10:
	add.s32 	%r422, %r422, 256;
	add.s64 	%rd289, %rd289, 4096;
	add.s32 	%r420, %r420, 1;
	setp.ne.s32 	%p111, %r420, 0;
	@%p111 bra 	$L__BB3_7;
$L__BB3_11:
	setp.lt.u32 	%p112, %r4, 768;
	@%p112 bra 	$L__BB3_25;
$L__BB3_12:
	mul.wide.s32 	%rd274, %r422, 16;
	add.s64 	%rd271, %rd186, %rd274;
	// begin inline asm
	ld.global.nc.u64 %rd270, [%rd271];
	// end inline asm
	mov.b64 	{%r192, %r193}, %rd270;
	mov.b32 	%f10, %r192;
	add.s64 	%rd273, %rd271, 8;
	// begin inline asm
	ld.global.nc.u64 %rd272, [%rd273];
	// end inline asm
	setp.lt.f32 	%p113, %f191, %f10;
	mov.u64 	%rd295, %rd272;
	mov.f32 	%f188, %f10;
	@%p113 bra 	$L__BB3_15;
	setp.lt.f32 	%p114, %f10, %f191;
	mov.u64 	%rd295, %rd298;
	mov.f32 	%f188, %f191;
	@%p114 bra 	$L__BB3_15;
	setp.lt.s64 	%p115, %rd298, %rd272;
	min.s64 	%rd295, %rd298, %rd272;
	selp.f32 	%f188, %f191, %f10, %p115;
$L__BB3_15:
	add.s64 	%rd276, %rd271, 4096;
	// begin inline asm
	ld.global.nc.u64 %rd275, [%rd276];
	// end inline asm
	mov.b64 	{%r194, %r195}, %rd275;
	mov.b32 	%f13, %r194;
	add.s64 	%rd278, %rd271, 4104;
	// begin inline asm
	ld.global.nc.u64 %rd277, [%rd278];
	// end inline asm
	setp.lt.f32 	%p116, %f188, %f13;
	mov.u64 	%rd296, %rd277;
	mov.f32 	%f189, %f13;
	@%p116 bra 	$L__BB3_18;
	setp.lt.f32 	%p117, %f13, %f188;
	mov.u64 	%rd296, %rd295;
	mov.f32 	%f189, %f188;
	@%p117 bra 	$L__BB3_18;
	setp.lt.s64 	%p118, %rd295, %rd277;
	min.s64 	%rd296, %rd295, %rd277;
	selp.f32 	%f189, %f188, %f13, %p118;
$L__BB3_18:
	add.s64 	%rd280, %rd271, 8192;
	// begin inline asm
	ld.global.nc.u64 %rd279, [%rd280];
	// end inline asm
	mov.b64 	{%r196, %r197}, %rd279;
	mov.b32 	%f16, %r196;
	add.s64 	%rd282, %rd271, 8200;
	// begin inline asm
	ld.global.nc.u64 %rd281, [%rd282];
	// end inline asm
	setp.lt.f32 	%p119, %f189, %f16;
	mov.u64 	%rd297, %rd281;
	mov.f32 	%f190, %f16;
	@%p119 bra 	$L__BB3_21;
	setp.lt.f32 	%p120, %f16, %f189;
	mov.u64 	%rd297, %rd296;
	mov.f32 	%f190, %f189;
	@%p120 bra 	$L__BB3_21;
	setp.lt.s64 	%p121, %rd296, %rd281;
	min.s64 	%rd297, %rd296, %rd281;
	selp.f32 	%f190, %f189, %f16, %p121;
$L__BB3_21:
	add.s64 	%rd284, %rd271, 12288;
	// begin inline asm
	ld.global.nc.u64 %rd283, [%rd284];
	// end inline asm
	mov.b64 	{%r198, %r199}, %rd283;
	mov.b32 	%f19, %r198;
	add.s64 	%rd286, %rd271, 12296;
	// begin inline asm
	ld.global.nc.u64 %rd285, [%rd286];
	// end inline asm
	setp.lt.f32 	%p122, %f190, %f19;
	mov.u64 	%rd298, %rd285;
	mov.f32 	%f191, %f19;
	@%p122 bra 	$L__BB3_24;
	setp.lt.f32 	%p123, %f19, %f190;
	mov.u64 	%rd298, %rd297;
	mov.f32 	%f191, %f190;
	@%p123 bra 	$L__BB3_24;
	setp.lt.s64 	%p124, %rd297, %rd285;
	min.s64 	%rd298, %rd297, %rd285;
	selp.f32 	%f191, %f190, %f19, %p124;
$L__BB3_24:
	add.s32 	%r422, %r422, 1024;
	setp.lt.s32 	%p125, %r422, %r37;
	@%p125 bra 	$L__BB3_12;
$L__BB3_25:
	setp.lt.s32 	%p126, %r37, 256;
	@%p126 bra 	$L__BB3_70;
	// begin inline asm
	mov.u32 %r313, %laneid;
	// end inline asm
	mov.b32 	%r315, %f191;
	mov.b32 	%r331, 1;
	mov.b32 	%r332, 31;
	mov.b32 	%r333, -1;
	// begin inline asm
	shfl.sync.down.b32 %r314, %r315, %r331, %r332, %r333;
	// end inline asm
	mov.b32 	%f23, %r314;
	// begin inline asm
	shfl.sync.down.b32 %r319, %r320, %r331, %r332, %r333;
	// end inline asm
	mov.b64 	{%r325, %r330}, %rd298;
	// begin inline asm
	shfl.sync.down.b32 %r324, %r325, %r331, %r332, %r333;
	// end inline asm
	// begin inline asm
	shfl.sync.down.b32 %r329, %r330, %r331, %r332, %r333;
	// end inline asm
	mov.b64 	%rd27, {%r324, %r329};
	setp.gt.s32 	%p178, %r313, 30;
	mov.u64 	%rd300, %rd298;
	mov.f32 	%f193, %f191;
	@%p178 bra 	$L__BB3_30;
	setp.lt.f32 	%p179, %f191, %f23;
	mov.u64 	%rd300, %rd27;
	mov.f32 	%f193, %f23;
	@%p179 bra 	$L__BB3_30;
	setp.gt.f32 	%p180, %f191, %f23;
	mov.u64 	%rd300, %rd298;
	mov.f32 	%f193, %f191;
	@%p180 bra 	$L__BB3_30;
	setp.lt.s64 	%p181, %rd298, %rd27;
	min.s64 	%rd300, %rd298, %rd27;
	selp.f32 	%f193, %f191, %f23, %p181;
$L__BB3_30:
	mov.b32 	%r335, %f193;
	mov.b32 	%r351, 2;
	mov.b32 	%r352, 31;
	mov.b32 	%r353, -1;
	// begin inline asm
	shfl.sync.down.b32 %r334, %r335, %r351, %r352, %r353;
	// end inline asm
	mov.b32 	%f26, %r334;
	// begin inline asm
	shfl.sync.down.b32 %r339, %r340, %r351, %r352, %r353;
	// end inline asm
	mov.b64 	{%r345, %r350}, %rd300;
	// begin inline asm
	shfl.sync.down.b32 %r344, %r345, %r351, %r352, %r353;
	// end inline asm
	// begin inline asm
	shfl.sync.down.b32 %r349, %r350, %r351, %r352, %r353;
	// end inline asm
	mov.b64 	%rd30, {%r344, %r349};
	setp.gt.s32 	%p182, %r313, 29;
	mov.u64 	%rd301, %rd300;
	mov.f32 	%f194, %f193;
	@%p182 bra 	$L__BB3_34;
	setp.lt.f32 	%p183, %f193, %f26;
	mov.u64 	%rd301, %rd30;
	mov.f32 	%f194, %f26;
	@%p183 bra 	$L__BB3_34;
	setp.gt.f32 	%p184, %f193, %f26;
	mov.u64 	%rd301, %rd300;
	mov.f32 	%f194, %f193;
	@%p184 bra 	$L__BB3_34;
	setp.lt.s64 	%p185, %rd300, %rd30;
	min.s64 	%rd301, %rd300, %rd30;
	selp.f32 	%f194, %f193, %f26, %p185;
$L__BB3_34:
	mov.b32 	%r355, %f194;
	mov.b32 	%r371, 4;
	mov.b32 	%r372, 31;
	mov.b32 	%r373, -1;
	// begin inline asm
	shfl.sync.down.b32 %r354, %r355, %r371, %r372, %r373;
	// end inline asm
	mov.b32 	%f29, %r354;
	// begin inline asm
	shfl.sync.down.b32 %r359, %r360, %r371, %r372, %r373;
	// end inline asm
	mov.b64 	{%r365, %r370}, %rd301;
	// begin inline asm
	shfl.sync.down.b32 %r364, %r365, %r371, %r372, %r373;
	// end inline asm
	// begin inline asm
	shfl.sync.down.b32 %r369, %r370, %r371, %r372, %r373;
	// end inline asm
	mov.b64 	%rd33, {%r364, %r369};
	setp.gt.s32 	%p186, %r313, 27;
	mov.u64 	%rd302, %rd301;
	mov.f32 	%f195, %f194;
	@%p186 bra 	$L__BB3_38;
	setp.lt.f32 	%p187, %f194, %f29;
	mov.u64 	%rd302, %rd33;
	mov.f32 	%f195, %f29;
	@%p187 bra 	$L__BB3_38;
	setp.gt.f32 	%p188, %f194, %f29;
	mov.u64 	%rd302, %rd301;
	mov.f32 	%f195, %f194;
	@%p188 bra 	$L__BB3_38;
	setp.lt.s64 	%p189, %rd301, %rd33;
	min.s64 	%rd302, %rd301, %rd33;
	selp.f32 	%f195, %f194, %f29, %p189;
$L__BB3_38:
	mov.b32 	%r375, %f195;
	mov.b32 	%r391, 8;
	mov.b32 	%r392, 31;
	mov.b32 	%r393, -1;
	// begin inline asm
	shfl.sync.down.b32 %r374, %r375, %r391, %r392, %r393;
	// end inline asm
	mov.b32 	%f32, %r374;
	// begin inline asm
	shfl.sync.down.b32 %r379, %r380, %r391, %r392, %r393;
	// end inline asm
	mov.b64 	{%r385, %r390}, %rd302;
	// begin inline asm
	shfl.sync.down.b32 %r384, %r385, %r391, %r392, %r393;
	// end inline asm
	// begin inline asm
	shfl.sync.down.b32 %r389, %r390, %r391, %r392, %r393;
	// end inline asm
	mov.b64 	%rd36, {%r384, %r389};
	setp.gt.s32 	%p190, %r313, 23;
	mov.u64 	%rd303, %rd302;
	mov.f32 	%f196, %f195;
	@%p190 bra 	$L__BB3_42;
	setp.lt.f32 	%p191, %f195, %f32;
	mov.u64 	%rd303, %rd36;
	mov.f32 	%f196, %f32;
	@%p191 bra 	$L__BB3_42;
	setp.gt.f32 	%p192, %f195, %f32;
	mov.u64 	%rd303, %rd302;
	mov.f32 	%f196, %f195;
	@%p192 bra 	$L__BB3_42;
	setp.lt.s64 	%p193, %rd302, %rd36;
	min.s64 	%rd303, %rd302, %rd36;
	selp.f32 	%f196, %f195, %f32, %p193;
$L__BB3_42:
	mov.b32 	%r395, %f196;
	mov.b32 	%r411, 16;
	mov.b32 	%r412, 31;
	mov.b32 	%r413, -1;
	// begin inline asm
	shfl.sync.down.b32 %r394, %r395, %r411, %r412, %r413;
	// end inline asm
	mov.b32 	%f35, %r394;
	// begin inline asm
	shfl.sync.down.b32 %r399, %r400, %r411, %r412, %r413;
	// end inline asm
	mov.b64 	{%r405, %r410}, %rd303;
	// begin inline asm
	shfl.sync.down.b32 %r404, %r405, %r411, %r412, %r413;
	// end inline asm
	// begin inline asm
	shfl.sync.down.b32 %r409, %r410, %r411, %r412, %r413;
	// end inline asm
	mov.b64 	%rd39, {%r404, %r409};
	setp.gt.s32 	%p194, %r313, 15;
	mov.u64 	%rd355, %rd303;
	mov.f32 	%f247, %f196;
	@%p194 bra 	$L__BB3_46;
	setp.lt.f32 	%p195, %f196, %f35;
	mov.u64 	%rd355, %rd39;
	mov.f32 	%f247, %f35;
	@%p195 bra 	$L__BB3_46;
	setp.gt.f32 	%p196, %f196, %f35;
	mov.u64 	%rd355, %rd303;
	mov.f32 	%f247, %f196;
	@%p196 bra 	$L__BB3_46;
	setp.lt.s64 	%p197, %rd303, %rd39;
	min.s64 	%rd355, %rd303, %rd39;
	selp.f32 	%f247, %f196, %f35, %p197;
$L__BB3_46:
	setp.ne.s32 	%p198, %r313, 0;
	@%p198 bra 	$L__BB3_48;
	shr.u32 	%r414, %r1, 1;
	and.b32  	%r415, %r414, 496;
	mov.u32 	%r416, _ZN6thrust24THRUST_300001_SM_1000_NS8cuda_cub4core6detail5shmemE;
	add.s32 	%r417, %r416, %r415;
	st.shared.f32 	[%r417+8], %f247;
	st.shared.u64 	[%r417+16], %rd355;
$L__BB3_48:
	bar.sync 	0;
	setp.ne.s32 	%p199, %r1, 0;
	@%p199 bra 	$L__BB3_209;
	ld.shared.f32 	%f38, [_ZN6thrust24THRUST_300001_SM_1000_NS8cuda_cub4core6detail5shmemE+24];
	ld.shared.u64 	%rd42, [_ZN6thrust24THRUST_300001_SM_1000_NS8cuda_cub4core6detail5shmemE+32];
	setp.lt.f32 	%p200, %f247, %f38;
	mov.u64 	%rd305, %rd42;
	mov.f32 	%f198, %f38;
	@%p200 bra 	$L__BB3_52;
	setp.lt.f32 	%p201, %f38, %f247;
	mov.u64 	%rd305, %rd355;
	mov.f32 	%f198, %f247;
	@%p201 bra 	$L__BB3_52;
	setp.lt.s64 	%p202, %rd355, %rd42;
	min.s64 	%rd305, %rd355, %rd42;
	selp.f32 	%f198, %f247, %f38, %p202;
$L__BB3_52:
	ld.shared.f32 	%f41, [_ZN6thrust24THRUST_300001_SM_1000_NS8cuda_cub4core6detail5shmemE+40];
	ld.shared.u64 	%rd45, [_ZN6thrust24THRUST_300001_SM_1000_NS8cuda_cub4core6detail5shmemE+48];
	setp.lt.f32 	%p203, %f198, %f41;
	mov.u64 	%rd306, %rd45;
	mov.f32 	%f199, %f41;
	@%p203 bra 	$L__BB3_55;
	setp.lt.f32 	%p204, %f41, %f198;
	mov.u64 	%rd306, %rd305;
	mov.f32 	%f199, %f198;
	@%p204 bra 	$L__BB3_55;
	setp.lt.s64 	%p205, %rd305, %rd45;
	min.s64 	%rd306, %rd305, %rd45;
	selp.f32 	%f199, %f198, %f41, %p205;
$L__BB3_55:
	ld.shared.f32 	%f44, [_ZN6thrust24THRUST_300001_SM_1000_NS8cuda_cub4core6detail5shmemE+56];
	ld.shared.u64 	%rd48, [_ZN6thrust24THRUST_300001_SM_1000_NS8cuda_cub4core6detail5shmemE+64];
	setp.lt.f32 	%p206, %f199, %f44;
	mov.u64 	%rd307, %rd48;
	mov.f32 	%f200, %f44;
	@%p206 bra 	$L__BB3_58;
	setp.lt.f32 	%p207, %f44, %f199;
	mov.u64 	%rd307, %rd306;
	mov.f32 	%f200, %f199;
	@%p207 bra 	$L__BB3_58;
	setp.lt.s64 	%p208, %rd306, %rd48;
	min.s64 	%rd307, %rd306, %rd48;
	selp.f32 	%f200, %f199, %f44, %p208;
$L__BB3_58:
	ld.shared.f32 	%f47, [_ZN6thrust24THRUST_300001_SM_1000_NS8cuda_cub4core6detail5shmemE+72];
	ld.shared.u64 	%rd51, [_ZN6thrust24THRUST_300001_SM_1000_NS8cuda_cub4core6detail5shmemE+80];
	setp.lt.f32 	%p209, %f200, %f47;
	mov.u64 	%rd308, %rd51;
	mov.f32 	%f201, %f47;
	@%p209 bra 	$L__BB3_61;
	setp.lt.f32 	%p210, %f47, %f200;
	mov.u64 	%rd308, %rd307;
	mov.f32 	%f201, %f200;
	@%p210 bra 	$L__BB3_61;
	setp.lt.s64 	%p211, %rd307, %rd51;
	min.s64 	%rd308, %rd307, %rd51;
	selp.f32 	%f201, %f200, %f47, %p211;
$L__BB3_61:
	ld.shared.f32 	%f50, [_ZN6thrust24THRUST_300001_SM_1000_NS8cuda_cub4core6detail5shmemE+88];
	ld.shared.u64 	%rd54, [_ZN6thrust24THRUST_300001_SM_1000_NS8cuda_cub4core6detail5shmemE+96];
	setp.lt.f32 	%p212, %f201, %f50;
	mov.u64 	%rd309, %rd54;
	mov.f32 	%f202, %f50;
	@%p212 bra 	$L__BB3_64;
	setp.lt.f32 	%p213, %f50, %f201;
	mov.u64 	%rd309, %rd308;
	mov.f32 	%f202, %f201;
	@%p213 bra 	$L__BB3_64;
	setp.lt.s64 	%p214, %rd308, %rd54;
	min.s64 	%rd309, %rd308, %rd54;
	selp.f32 	%f202, %f201, %f50, %p214;
$L__BB3_64:
	ld.shared.f32 	%f53, [_ZN6thrust24THRUST_300001_SM_1000_NS8cuda_cub4core6detail5shmemE+104];
	ld.shared.u64 	%rd57, [_ZN6thrust24THRUST_300001_SM_1000_NS8cuda_cub4core6detail5shmemE+112];
	setp.lt.f32 	%p215, %f202, %f53;
	mov.u64 	%rd310, %rd57;
	mov.f32 	%f203, %f53;
	@%p215 bra 	$L__BB3_67;
	setp.lt.f32 	%p216, %f53, %f202;
	mov.u64 	%rd310, %rd309;
	mov.f32 	%f203, %f202;
	@%p216 bra 	$L__BB3_67;
	setp.lt.s64 	%p217, %rd309, %rd57;
	min.s64 	%rd310, %rd309, %rd57;
	selp.f32 	%f203, %f202, %f53, %p217;
$L__BB3_67:
	ld.shared.f32 	%f56, [_ZN6thrust24THRUST_300001_SM_1000_NS8cuda_cub4core6detail5shmemE+120];
	ld.shared.u64 	%rd60, [_ZN6thrust24THRUST_300001_SM_1000_NS8cuda_cub4core6detail5shmemE+128];
	setp.lt.f32 	%p218, %f203, %f56;
	mov.f32 	%f247, %f56;
	mov.u64 	%rd355, %rd60;
	@%p218 bra 	$L__BB3_209;
	setp.lt.f32 	%p219, %f56, %f203;
	mov.f32 	%f247, %f203;
	mov.u64 	%rd355, %rd310;
	@%p219 bra 	$L__BB3_209;
	setp.lt.s64 	%p220, %rd310, %rd60;
	min.s64 	%rd355, %rd310, %rd60;
	selp.f32 	%f247, %f203, %f56, %p220;
	bra.uni 	$L__BB3_209;
$L__BB3_70:
	// begin inline asm
	mov.u32 %r200, %laneid;
	// end inline asm
	and.b32  	%r221, %r1, 992;
	add.s32 	%r222, %r221, 32;
	setp.gt.s32 	%p127, %r222, %r37;
	not.b32 	%r223, %r221;
	add.s32 	%r224, %r37, %r223;
	selp.b32 	%r219, %r224, 31, %p127;
	mov.b32 	%r202, %f191;
	mov.b32 	%r218, 1;
	mov.b32 	%r220, -1;
	// begin inline asm
	shfl.sync.down.b32 %r201, %r202, %r218, %r219, %r220;
	// end inline asm
	mov.b32 	%f58, %r201;
	// begin inline asm
	shfl.sync.down.b32 %r206, %r207, %r218, %r219, %r220;
	// end inline asm
	mov.b64 	{%r212, %r217}, %rd298;
	// begin inline asm
	shfl.sync.down.b32 %r211, %r212, %r218, %r219, %r220;
	// end inline asm
	// begin inline asm
	shfl.sync.down.b32 %r216, %r217, %r218, %r219, %r220;
	// end inline asm
	mov.b64 	%rd62, {%r211, %r216};
	setp.ge.s32 	%p128, %r200, %r219;
	mov.u64 	%rd311, %rd298;
	mov.f32 	%f204, %f191;
	@%p128 bra 	$L__BB3_74;
	setp.lt.f32 	%p129, %f191, %f58;
	mov.u64 	%rd311, %rd62;
	mov.f32 	%f204, %f58;
	@%p129 bra 	$L__BB3_74;
	setp.gt.f32 	%p130, %f191, %f58;
	mov.u64 	%rd311, %rd298;
	mov.f32 	%f204, %f191;
	@%p130 bra 	$L__BB3_74;
	setp.lt.s64 	%p131, %rd298, %rd62;
	min.s64 	%rd311, %rd298, %rd62;
	selp.f32 	%f204, %f191, %f58, %p131;
$L__BB3_74:
	mov.b32 	%r226, %f204;
	mov.b32 	%r242, 2;
	mov.b32 	%r244, -1;
	// begin inline asm
	shfl.sync.down.b32 %r225, %r226, %r242, %r219, %r244;
	// end inline asm
	mov.b32 	%f61, %r225;
	// begin inline asm
	shfl.sync.down.b32 %r230, %r231, %r242, %r219, %r244;
	// end inline asm
	mov.b64 	{%r236, %r241}, %rd311;
	// begin inline asm
	shfl.sync.down.b32 %r235, %r236, %r242, %r219, %r244;
	// end inline asm
	// begin inline asm
	shfl.sync.down.b32 %r240, %r241, %r242, %r219, %r244;
	// end inline asm
	mov.b64 	%rd65, {%r235, %r240};
	add.s32 	%r245, %r200, 2;
	setp.gt.s32 	%p132, %r245, %r219;
	mov.u64 	%rd312, %rd311;
	mov.f32 	%f205, %f204;
	@%p132 bra 	$L__BB3_78;
	setp.lt.f32 	%p133, %f204, %f61;
	mov.u64 	%rd312, %rd65;
	mov.f32 	%f205, %f61;
	@%p133 bra 	$L__BB3_78;
	setp.gt.f32 	%p134, %f204, %f61;
	mov.u64 	%rd312, %rd311;
	mov.f32 	%f205, %f204;
	@%p134 bra 	$L__BB3_78;
	setp.lt.s64 	%p135, %rd311, %rd65;
	min.s64 	%rd312, %rd311, %rd65;
	selp.f32 	%f205, %f204, %f61, %p135;
$L__BB3_78:
	mov.b32 	%r247, %f205;
	mov.b32 	%r263, 4;
	mov.b32 	%r265, -1;
	// begin inline asm
	shfl.sync.down.b32 %r246, %r247, %r263, %r219, %r265;
	// end inline asm
	mov.b32 	%f64, %r246;
	// begin inline asm
	shfl.sync.down.b32 %r251, %r252, %r263, %r219, %r265;
	// end inline asm
	mov.b64 	{%r257, %r262}, %rd312;
	// begin inline asm
	shfl.sync.down.b32 %r256, %r257, %r263, %r219, %r265;
	// end inline asm
	// begin inline asm
	shfl.sync.down.b32 %r261, %r262, %r263, %r219, %r265;
	// end inline asm
	mov.b64 	%rd68, {%r256, %r261};
	add.s32 	%r266, %r200, 4;
	setp.gt.s32 	%p136, %r266, %r219;
	mov.f32 	%f206, %f205;
	mov.u64 	%rd313, %rd312;
	@%p136 bra 	$L__BB3_82;
	setp.lt.f32 	%p137, %f205, %f64;
	mov.f32 	%f206, %f64;
	mov.u64 	%rd313, %rd68;
	@%p137 bra 	$L__BB3_82;
	setp.gt.f32 	%p138, %f205, %f64;
	mov.f32 	%f206, %f205;
	mov.u64 	%rd313, %rd312;
	@%p138 bra 	$L__BB3_82;
	setp.lt.s64 	%p139, %rd312, %rd68;
	selp.f32 	%f206, %f205, %f64, %p139;
	min.s64 	%rd313, %rd312, %rd68;
$L__BB3_82:
	mov.b32 	%r268, %f206;
	mov.b32 	%r284, 8;
	mov.b32 	%r286, -1;
	// begin inline asm
	shfl.sync.down.b32 %r267, %r268, %r284, %r219, %r286;
	// end inline asm
	mov.b32 	%f67, %r267;
	// begin inline asm
	shfl.sync.down.b32 %r272, %r273, %r284, %r219, %r286;
	// end inline asm
	mov.b64 	{%r278, %r283}, %rd313;
	// begin inline asm
	shfl.sync.down.b32 %r277, %r278, %r284, %r219, %r286;
	// end inline asm
	// begin inline asm
	shfl.sync.down.b32 %r282, %r283, %r284, %r219, %r286;
	// end inline asm
	mov.b64 	%rd71, {%r277, %r282};
	add.s32 	%r287, %r200, 8;
	setp.gt.s32 	%p140, %r287, %r219;
	mov.f32 	%f207, %f206;
	mov.u64 	%rd314, %rd313;
	@%p140 bra 	$L__BB3_86;
	setp.lt.f32 	%p141, %f206, %f67;
	mov.f32 	%f207, %f67;
	mov.u64 	%rd314, %rd71;
	@%p141 bra 	$L__BB3_86;
	setp.gt.f32 	%p142, %f206, %f67;
	mov.f32 	%f207, %f206;
	mov.u64 	%rd314, %rd313;
	@%p142 bra 	$L__BB3_86;
	setp.lt.s64 	%p143, %rd313, %rd71;
	selp.f32 	%f207, %f206, %f67, %p143;
	min.s64 	%rd314, %rd313, %rd71;
$L__BB3_86:
	mov.b32 	%r289, %f207;
	mov.b32 	%r305, 16;
	mov.b32 	%r307, -1;
	// begin inline asm
	shfl.sync.down.b32 %r288, %r289, %r305, %r219, %r307;
	// end inline asm
	mov.b32 	%f70, %r288;
	// begin inline asm
	shfl.sync.down.b32 %r293, %r294, %r305, %r219, %r307;
	// end inline asm
	mov.b64 	{%r299, %r304}, %rd314;
	// begin inline asm
	shfl.sync.down.b32 %r298, %r299, %r305, %r219, %r307;
	// end inline asm
	// begin inline asm
	shfl.sync.down.b32 %r303, %r304, %r305, %r219, %r307;
	// end inline asm
	mov.b64 	%rd74, {%r298, %r303};
	add.s32 	%r308, %r200, 16;
	setp.gt.s32 	%p144, %r308, %r219;
	mov.f32 	%f247, %f207;
	mov.u64 	%rd355, %rd314;
	@%p144 bra 	$L__BB3_90;
	setp.lt.f32 	%p145, %f207, %f70;
	mov.f32 	%f247, %f70;
	mov.u64 	%rd355, %rd74;
	@%p145 bra 	$L__BB3_90;
	setp.gt.f32 	%p146, %f207, %f70;
	mov.f32 	%f247, %f207;
	mov.u64 	%rd355, %rd314;
	@%p146 bra 	$L__BB3_90;
	setp.lt.s64 	%p147, %rd314, %rd74;
	selp.f32 	%f247, %f207, %f70, %p147;
	min.s64 	%rd355, %rd314, %rd74;
$L__BB3_90:
	setp.ne.s32 	%p148, %r200, 0;
	@%p148 bra 	$L__BB3_92;
	shr.u32 	%r309, %r1, 1;
	and.b32  	%r310, %r309, 496;
	mov.u32 	%r311, _ZN6thrust24THRUST_300001_SM_1000_NS8cuda_cub4core6detail5shmemE;
	add.s32 	%r312, %r311, %r310;
	st.shared.f32 	[%r312+8], %f247;
	st.shared.u64 	[%r312+16], %rd355;
$L__BB3_92:
	bar.sync 	0;
	setp.ne.s32 	%p149, %r1, 0;
	@%p149 bra 	$L__BB3_209;
	setp.lt.s32 	%p150, %r37, 33;
	mov.f32 	%f209, %f247;
	mov.u64 	%rd316, %rd355;
	@%p150 bra 	$L__BB3_97;
	ld.shared.f32 	%f73, [_ZN6thrust24THRUST_300001_SM_1000_NS8cuda_cub4core6detail5shmemE+24];
	ld.shared.u64 	%rd77, [_ZN6thrust24THRUST_300001_SM_1000_NS8cuda_cub4core6detail5shmemE+32];
	setp.lt.f32 	%p151, %f247, %f73;
	mov.f32 	%f209, %f73;
	mov.u64 	%rd316, %rd77;
	@%p151 bra 	$L__BB3_97;
	setp.lt.f32 	%p152, %f73, %f247;
	mov.f32 	%f209, %f247;
	mov.u64 	%rd316, %rd355;
	@%p152 bra 	$L__BB3_97;
	setp.lt.s64 	%p153, %rd355, %rd77;
	selp.f32 	%f209, %f247, %f73, %p153;
	min.s64 	%rd316, %rd355, %rd77;
$L__BB3_97:
	setp.lt.s32 	%p154, %r37, 65;
	mov.f32 	%f210, %f209;
	mov.u64 	%rd317, %rd316;
	@%p154 bra 	$L__BB3_101;
	ld.shared.f32 	%f76, [_ZN6thrust24THRUST_300001_SM_1000_NS8cuda_cub4core6detail5shmemE+40];
	ld.shared.u64 	%rd80, [_ZN6thrust24THRUST_300001_SM_1000_NS8cuda_cub4core6detail5shmemE+48];
	setp.lt.f32 	%p155, %f209, %f76;
	mov.f32 	%f210, %f76;
	mov.u64 	%rd317, %rd80;
	@%p155 bra 	$L__BB3_101;
	setp.lt.f32 	%p156, %f76, %f209;
	mov.f32 	%f210, %f209;
	mov.u64 	%rd317, %rd316;
	@%p156 bra 	$L__BB3_101;
	setp.lt.s64 	%p157, %rd316, %rd80;
	selp.f32 	%f210, %f209, %f76, %p157;
	min.s64 	%rd317, %rd316, %rd80;
$L__BB3_101:
	setp.lt.s32 	%p158, %r37, 97;
	mov.f32 	%f211, %f210;
	mov.u64 	%rd318, %rd317;
	@%p158 bra 	$L__BB3_105;
	ld.shared.f32 	%f79, [_ZN6thrust24THRUST_300001_SM_1000_NS8cuda_cub4core6detail5shmemE+56];
	ld.shared.u64 	%rd83, [_ZN6thrust24THRUST_300001_SM_1000_NS8cuda_cub4core6detail5shmemE+64];
	setp.lt.f32 	%p159, %f210, %f79;
	mov.f32 	%f211, %f79;
	mov.u64 	%rd318, %rd83;
	@%p159 bra 	$L__BB3_105;
	setp.lt.f32 	%p160, %f79, %f210;
	mov.f32 	%f211, %f210;
	mov.u64 	%rd318, %rd317;
	@%p160 bra 	$L__BB3_105;
	setp.lt.s64 	%p161, %rd317, %rd83;
	selp.f32 	%f211, %f210, %f79, %p161;
	min.s64 	%rd318, %rd317, %rd83;
$L__BB3_105:
	setp.lt.s32 	%p162, %r37, 129;
	mov.f32 	%f212, %f211;
	mov.u64 	%rd319, %rd318;
	@%p162 bra 	$L__BB3_109;
	ld.shared.f32 	%f82, [_ZN6thrust24THRUST_300001_SM_1000_NS8cuda_cub4core6detail5shmemE+72];
	ld.shared.u64 	%rd86, [_ZN6thrust24THRUST_300001_SM_1000_NS8cuda_cub4core6detail5shmemE+80];
	setp.lt.f32 	%p163, %f211, %f82;
	mov.f32 	%f212, %f82;
	mov.u64 	%rd319, %rd86;
	@%p163 bra 	$L__BB3_109;
	setp.lt.f32 	%p164, %f82, %f211;
	mov.f32 	%f212, %f211;
	mov.u64 	%rd319, %rd318;
	@%p164 bra 	$L__BB3_109;
	setp.lt.s64 	%p165, %rd318, %rd86;
	selp.f32 	%f212, %f211, %f82, %p165;
	min.s64 	%rd319, %rd318, %rd86;
$L__BB3_109:
	setp.lt.s32 	%p166, %r37, 161;
	mov.f32 	%f213, %f212;
	mov.u64 	%rd320, %rd319;
	@%p166 bra 	$L__BB3_113;
	ld.shared.f32 	%f85, [_ZN6thrust24THRUST_300001_SM_1000_NS8cuda_cub4core6detail5shmemE+88];
	ld.shared.u64 	%rd89, [_ZN6thrust24THRUST_300001_SM_1000_NS8cuda_cub4core6detail5shmemE+96];
	setp.lt.f32 	%p167, %f212, %f85;
	mov.f32 	%f213, %f85;
	mov.u64 	%rd320, %rd89;
	@%p167 bra 	$L__BB3_113;
	setp.lt.f32 	%p168, %f85, %f212;
	mov.f32 	%f213, %f212;
	mov.u64 	%rd320, %rd319;
	@%p168 bra 	$L__BB3_113;
	setp.lt.s64 	%p169, %rd319, %rd89;
	selp.f32 	%f213, %f212, %f85, %p169;
	min.s64 	%rd320, %rd319, %rd89;
$L__BB3_113:
	setp.lt.s32 	%p170, %r37, 193;
	mov.f32 	%f214, %f213;
	mov.u64 	%rd321, %rd320;
	@%p170 bra 	$L__BB3_117;
	ld.shared.f32 	%f88, [_ZN6thrust24THRUST_300001_SM_1000_NS8cuda_cub4core6detail5shmemE+104];
	ld.shared.u64 	%rd92, [_ZN6thrust24THRUST_300001_SM_1000_NS8cuda_cub4core6detail5shmemE+112];
	setp.lt.f32 	%p171, %f213, %f88;
	mov.f32 	%f214, %f88;
	mov.u64 	%rd321, %rd92;
	@%p171 bra 	$L__BB3_117;
	setp.lt.f32 	%p172, %f88, %f213;
	mov.f32 	%f214, %f213;
	mov.u64 	%rd321, %rd320;
	@%p172 bra 	$L__BB3_117;
	setp.lt.s64 	%p173, %rd320, %rd92;
	selp.f32 	%f214, %f213, %f88, %p173;
	min.s64 	%rd321, %rd320, %rd92;
$L__BB3_117:
	setp.lt.s32 	%p174, %r37, 225;
	mov.f32 	%f247, %f214;
	mov.u64 	%rd355, %rd321;
	@%p174 bra 	$L__BB3_209;
	ld.shared.f32 	%f91, [_ZN6thrust24THRUST_300001_SM_1000_NS8cuda_cub4core6detail5shmemE+120];
	ld.shared.u64 	%rd95, [_ZN6thrust24THRUST_300001_SM_1000_NS8cuda_cub4core6detail5shmemE+128];
	setp.lt.f32 	%p175, %f214, %f91;
	mov.f32 	%f247, %f91;
	mov.u64 	%rd355, %rd95;
	@%p175 bra 	$L__BB3_209;
	setp.lt.f32 	%p176, %f91, %f214;
	mov.f32 	%f247, %f214;
	mov.u64 	%rd355, %rd321;
	@%p176 bra 	$L__BB3_209;
	setp.lt.s64 	%p177, %rd321, %rd95;
	selp.f32 	%f247, %f214, %f91, %p177;
	min.s64 	%rd355, %rd321, %rd95;
	bra.uni 	$L__BB3_209;
$L__BB3_121:
	mov.u32 	%r16, %tid.x;
	mul.wide.u32 	%rd208, %r16, 16;
	add.s64 	%rd189, %rd186, %rd208;
	// begin inline asm
	ld.global.nc.u64 %rd188, [%rd189];
	// end inline asm
	mov.b64 	{%r38, %r39}, %rd188;
	mov.b32 	%f93, %r38;
	add.s64 	%rd191, %rd189, 8;
	// begin inline asm
	ld.global.nc.u64 %rd190, [%rd191];
	// end inline asm
	add.s64 	%rd193, %rd189, 4096;
	// begin inline asm
	ld.global.nc.u64 %rd192, [%rd193];
	// end inline asm
	mov.b64 	{%r40, %r41}, %rd192;
	mov.b32 	%f215, %r40;
	add.s64 	%rd195, %rd189, 4104;
	// begin inline asm
	ld.global.nc.u64 %rd322, [%rd195];
	// end inline asm
	add.s64 	%rd197, %rd189, 8192;
	// begin inline asm
	ld.global.nc.u64 %rd196, [%rd197];
	// end inline asm
	mov.b64 	{%r42, %r43}, %rd196;
	mov.b32 	%f216, %r42;
	add.s64 	%rd199, %rd189, 8200;
	// begin inline asm
	ld.global.nc.u64 %rd323, [%rd199];
	// end inline asm
	add.s64 	%rd201, %rd189, 12288;
	// begin inline asm
	ld.global.nc.u64 %rd200, [%rd201];
	// end inline asm
	mov.b64 	{%r44, %r45}, %rd200;
	mov.b32 	%f217, %r44;
	add.s64 	%rd203, %rd189, 12296;
	// begin inline asm
	ld.global.nc.u64 %rd324, [%rd203];
	// end inline asm
	add.s64 	%rd205, %rd189, 16384;
	// begin inline asm
	ld.global.nc.u64 %rd204, [%rd205];
	// end inline asm
	mov.b64 	{%r46, %r47}, %rd204;
	mov.b32 	%f234, %r46;
	add.s64 	%rd207, %rd189, 16392;
	// begin inline asm
	ld.global.nc.u64 %rd342, [%rd207];
	// end inline asm
	setp.lt.f32 	%p3, %f93, %f215;
	@%p3 bra 	$L__BB3_123;
	setp.lt.f32 	%p4, %f215, %f93;
	setp.lt.s64 	%p5, %rd190, %rd322;
	or.pred  	%p6, %p4, %p5;
	selp.f32 	%f215, %f93, %f215, %p6;
	selp.b64 	%rd322, %rd190, %rd322, %p6;
$L__BB3_123:
	setp.lt.f32 	%p7, %f215, %f216;
	@%p7 bra 	$L__BB3_125;
	setp.lt.f32 	%p8, %f216, %f215;
	setp.lt.s64 	%p9, %rd322, %rd323;
	or.pred  	%p10, %p8, %p9;
	selp.f32 	%f216, %f215, %f216, %p10;
	selp.b64 	%rd323, %rd322, %rd323, %p10;
$L__BB3_125:
	setp.lt.f32 	%p11, %f216, %f217;
	@%p11 bra 	$L__BB3_127;
	setp.lt.f32 	%p12, %f217, %f216;
	setp.lt.s64 	%p13, %rd323, %rd324;
	or.pred  	%p14, %p12, %p13;
	selp.f32 	%f217, %f216, %f217, %p14;
	selp.b64 	%rd324, %rd323, %rd324, %p14;
$L__BB3_127:
	setp.lt.f32 	%p15, %f217, %f234;
	@%p15 bra 	$L__BB3_129;
	setp.lt.f32 	%p16, %f234, %f217;
	setp.lt.s64 	%p17, %rd324, %rd342;
	or.pred  	%p18, %p16, %p17;
	selp.f32 	%f234, %f217, %f234, %p18;
	selp.b64 	%rd342, %rd324, %rd342, %p18;
$L__BB3_129:
	setp.lt.u32 	%p19, %r37, 2560;
	mov.b32 	%r425, 1280;
	@%p19 bra 	$L__BB3_142;
	mov.b32 	%r424, 1280;
	mov.f32 	%f219, %f234;
	mov.u64 	%rd326, %rd342;
$L__BB3_131:
	add.s32 	%r50, %r424, %r16;
	mul.wide.u32 	%rd229, %r50, 16;
	add.s64 	%rd210, %rd186, %rd229;
	// begin inline asm
	ld.global.nc.u64 %rd209, [%rd210];
	// end inline asm
	mov.b64 	{%r51, %r52}, %rd209;
	mov.b32 	%f220, %r51;
	add.s64 	%rd212, %rd210, 8;
	// begin inline asm
	ld.global.nc.u64 %rd327, [%rd212];
	// end inline asm
	add.s64 	%rd214, %rd210, 4096;
	// begin inline asm
	ld.global.nc.u64 %rd213, [%rd214];
	// end inline asm
	mov.b64 	{%r53, %r54}, %rd213;
	mov.b32 	%f221, %r53;
	add.s64 	%rd216, %rd210, 4104;
	// begin inline asm
	ld.global.nc.u64 %rd328, [%rd216];
	// end inline asm
	add.s64 	%rd218, %rd210, 8192;
	// begin inline asm
	ld.global.nc.u64 %rd217, [%rd218];
	// end inline asm
	mov.b64 	{%r55, %r56}, %rd217;
	mov.b32 	%f222, %r55;
	add.s64 	%rd220, %rd210, 8200;
	// begin inline asm
	ld.global.nc.u64 %rd329, [%rd220];
	// end inline asm
	add.s64 	%rd222, %rd210, 12288;
	// begin inline asm
	ld.global.nc.u64 %rd221, [%rd222];
	// end inline asm
	mov.b64 	{%r57, %r58}, %rd221;
	mov.b32 	%f223, %r57;
	add.s64 	%rd224, %rd210, 12296;
	// begin inline asm
	ld.global.nc.u64 %rd330, [%rd224];
	// end inline asm
	add.s64 	%rd226, %rd210, 16384;
	// begin inline asm
	ld.global.nc.u64 %rd225, [%rd226];
	// end inline asm
	mov.b64 	{%r59, %r60}, %rd225;
	mov.b32 	%f234, %r59;
	add.s64 	%rd228, %rd210, 16392;
	// begin inline asm
	ld.global.nc.u64 %rd342, [%rd228];
	// end inline asm
	setp.lt.f32 	%p20, %f219, %f220;
	@%p20 bra 	$L__BB3_133;
	setp.lt.f32 	%p21, %f220, %f219;
	setp.lt.s64 	%p22, %rd326, %rd327;
	or.pred  	%p23, %p21, %p22;
	selp.f32 	%f220, %f219, %f220, %p23;
	selp.b64 	%rd327, %rd326, %rd327, %p23;
$L__BB3_133:
	setp.lt.f32 	%p24, %f220, %f221;
	@%p24 bra 	$L__BB3_135;
	setp.lt.f32 	%p25, %f221, %f220;
	setp.lt.s64 	%p26, %rd327, %rd328;
	or.pred  	%p27, %p25, %p26;
	selp.f32 	%f221, %f220, %f221, %p27;
	selp.b64 	%rd328, %rd327, %rd328, %p27;
$L__BB3_135:
	setp.lt.f32 	%p28, %f221, %f222;
	@%p28 bra 	$L__BB3_137;
	setp.lt.f32 	%p29, %f222, %f221;
	setp.lt.s64 	%p30, %rd328, %rd329;
	or.pred  	%p31, %p29, %p30;
	selp.f32 	%f222, %f221, %f222, %p31;
	selp.b64 	%rd329, %rd328, %rd329, %p31;
$L__BB3_137:
	setp.lt.f32 	%p32, %f222, %f223;
	@%p32 bra 	$L__BB3_139;
	setp.lt.f32 	%p33, %f223, %f222;
	setp.lt.s64 	%p34, %rd329, %rd330;
	or.pred  	%p35, %p33, %p34;
	selp.f32 	%f223, %f222, %f223, %p35;
	selp.b64 	%rd330, %rd329, %rd330, %p35;
$L__BB3_139:
	setp.lt.f32 	%p36, %f223, %f234;
	@%p36 bra 	$L__BB3_141;
	setp.lt.f32 	%p37, %f234, %f223;
	setp.lt.s64 	%p38, %rd330, %rd342;
	or.pred  	%p39, %p37, %p38;
	selp.f32 	%f234, %f223, %f234, %p39;
	selp.b64 	%rd342, %rd330, %rd342, %p39;
$L__BB3_141:
	add.s32 	%r425, %r424, 1280;
	add.s32 	%r61, %r424, 2560;
	setp.le.s32 	%p40, %r61, %r37;
	mov.u32 	%r424, %r425;
	mov.f32 	%f219, %f234;
	mov.u64 	%rd326, %rd342;
	@%p40 bra 	$L__BB3_131;
$L__BB3_142:
	setp.le.s32 	%p41, %r37, %r425;
	@%p41 bra 	$L__BB3_165;
	sub.s32 	%r20, %r37, %r425;
	setp.ge.s32 	%p42, %r16, %r20;
	@%p42 bra 	$L__BB3_165;
	not.b32 	%r62, %r16;
	add.s32 	%r63, %r37, %r62;
	sub.s32 	%r21, %r63, %r425;
	and.b32  	%r64, %r21, 768;
	setp.eq.s32 	%p43, %r64, 768;
	mov.u32 	%r429, %r16;
	@%p43 bra 	$L__BB3_150;
	add.s32 	%r427, %r16, %r425;
	shr.u32 	%r65, %r21, 8;
	add.s32 	%r66, %r65, 1;
	and.b32  	%r67, %r66, 3;
	neg.s32 	%r426, %r67;
	mov.u32 	%r429, %r16;
$L__BB3_146:
	.pragma "nounroll";
	mov.u64 	%rd127, %rd342;
	mov.f32 	%f123, %f234;
	mul.wide.u32 	%rd235, %r427, 16;
	add.s64 	%rd232, %rd186, %rd235;
	// begin inline asm
	ld.global.nc.u64 %rd231, [%rd232];
	// end inline asm
	mov.b64 	{%r68, %r69}, %rd231;
	mov.b32 	%f124, %r68;
	add.s64 	%rd234, %rd232, 8;
	// begin inline asm
	ld.global.nc.u64 %rd233, [%rd234];
	// end inline asm
	setp.lt.f32 	%p44, %f123, %f124;
	mov.f32 	%f234, %f124;
	mov.u64 	%rd342, %rd233;
	@%p44 bra 	$L__BB3_149;
	setp.lt.f32 	%p45, %f124, %f123;
	mov.f32 	%f234, %f123;
	mov.u64 	%rd342, %rd127;
	@%p45 bra 	$L__BB3_149;
	setp.lt.s64 	%p46, %rd127, %rd233;
	selp.f32 	%f234, %f123, %f124, %p46;
	min.s64 	%rd342, %rd127, %rd233;
$L__BB3_149:
	add.s32 	%r429, %r429, 256;
	add.s32 	%r427, %r427, 256;
	add.s32 	%r426, %r426, 1;
	setp.ne.s32 	%p47, %r426, 0;
	@%p47 bra 	$L__BB3_146;
$L__BB3_150:
	setp.lt.u32 	%p48, %r21, 768;
	@%p48 bra 	$L__BB3_165;
	cvt.u64.u32 	%rd236, %r429;
	cvt.u64.u32 	%rd237, %r425;
	add.s64 	%rd238, %rd236, %rd237;
	shl.b64 	%rd239, %rd238, 4;
	add.s64 	%rd240, %rd239, %rd186;
	add.s64 	%rd337, %rd240, 12296;
	add.s32 	%r430, %r429, %r425;
$L__BB3_152:
	mul.wide.u32 	%rd245, %r430, 16;
	add.s64 	%rd242, %rd186, %rd245;
	// begin inline asm
	ld.global.nc.u64 %rd241, [%rd242];
	// end inline asm
	mov.b64 	{%r70, %r71}, %rd241;
	mov.b32 	%f130, %r70;
	add.s64 	%rd244, %rd242, 8;
	// begin inline asm
	ld.global.nc.u64 %rd243, [%rd244];
	// end inline asm
	setp.lt.f32 	%p49, %f234, %f130;
	mov.f32 	%f231, %f130;
	mov.u64 	%rd339, %rd243;
	@%p49 bra 	$L__BB3_155;
	setp.lt.f32 	%p50, %f130, %f234;
	mov.f32 	%f231, %f234;
	mov.u64 	%rd339, %rd342;
	@%p50 bra 	$L__BB3_155;
	setp.lt.s64 	%p51, %rd342, %rd243;
	selp.f32 	%f231, %f234, %f130, %p51;
	min.s64 	%rd339, %rd342, %rd243;
$L__BB3_155:
	add.s64 	%rd247, %rd337, -8200;
	// begin inline asm
	ld.global.nc.u64 %rd246, [%rd247];
	// end inline asm
	mov.b64 	{%r72, %r73}, %rd246;
	mov.b32 	%f133, %r72;
	add.s64 	%rd249, %rd337, -8192;
	// begin inline asm
	ld.global.nc.u64 %rd248, [%rd249];
	// end inline asm
	setp.lt.f32 	%p52, %f231, %f133;
	mov.f32 	%f232, %f133;
	mov.u64 	%rd340, %rd248;
	@%p52 bra 	$L__BB3_158;
	setp.lt.f32 	%p53, %f133, %f231;
	mov.f32 	%f232, %f231;
	mov.u64 	%rd340, %rd339;
	@%p53 bra 	$L__BB3_158;
	setp.lt.s64 	%p54, %rd339, %rd248;
	selp.f32 	%f232, %f231, %f133, %p54;
	min.s64 	%rd340, %rd339, %rd248;
$L__BB3_158:
	add.s64 	%rd251, %rd337, -4104;
	// begin inline asm
	ld.global.nc.u64 %rd250, [%rd251];
	// end inline asm
	mov.b64 	{%r74, %r75}, %rd250;
	mov.b32 	%f136, %r74;
	add.s64 	%rd253, %rd337, -4096;
	// begin inline asm
	ld.global.nc.u64 %rd252, [%rd253];
	// end inline asm
	setp.lt.f32 	%p55, %f232, %f136;
	mov.f32 	%f233, %f136;
	mov.u64 	%rd341, %rd252;
	@%p55 bra 	$L__BB3_161;
	setp.lt.f32 	%p56, %f136, %f232;
	mov.f32 	%f233, %f232;
	mov.u64 	%rd341, %rd340;
	@%p56 bra 	$L__BB3_161;
	setp.lt.s64 	%p57, %rd340, %rd252;
	selp.f32 	%f233, %f232, %f136, %p57;
	min.s64 	%rd341, %rd340, %rd252;
$L__BB3_161:
	add.s64 	%rd255, %rd337, -8;
	// begin inline asm
	ld.global.nc.u64 %rd254, [%rd255];
	// end inline asm
	mov.b64 	{%r76, %r77}, %rd254;
	mov.b32 	%f139, %r76;
	// begin inline asm
	ld.global.nc.u64 %rd256, [%rd337];
	// end inline asm
	setp.lt.f32 	%p58, %f233, %f139;
	mov.f32 	%f234, %f139;
	mov.u64 	%rd342, %rd256;
	@%p58 bra 	$L__BB3_164;
	setp.lt.f32 	%p59, %f139, %f233;
	mov.f32 	%f234, %f233;
	mov.u64 	%rd342, %rd341;
	@%p59 bra 	$L__BB3_164;
	setp.lt.s64 	%p60, %rd341, %rd256;
	selp.f32 	%f234, %f233, %f139, %p60;
	min.s64 	%rd342, %rd341, %rd256;
$L__BB3_164:
	add.s32 	%r429, %r429, 1024;
	add.s64 	%rd337, %rd337, 16384;
	add.s32 	%r430, %r430, 1024;
	setp.lt.s32 	%p61, %r429, %r20;
	@%p61 bra 	$L__BB3_152;
$L__BB3_165:
	// begin inline asm
	mov.u32 %r78, %laneid;
	// end inline asm
	mov.b32 	%r80, %f234;
	mov.b32 	%r96, 1;
	mov.b32 	%r97, 31;
	mov.b32 	%r98, -1;
	// begin inline asm
	shfl.sync.down.b32 %r79, %r80, %r96, %r97, %r98;
	// end inline asm
	mov.b32 	%f143, %r79;
	// begin inline asm
	shfl.sync.down.b32 %r84, %r85, %r96, %r97, %r98;
	// end inline asm
	mov.b64 	{%r90, %r95}, %rd342;
	// begin inline asm
	shfl.sync.down.b32 %r89, %r90, %r96, %r97, %r98;
	// end inline asm
	// begin inline asm
	shfl.sync.down.b32 %r94, %r95, %r96, %r97, %r98;
	// end inline asm
	mov.b64 	%rd150, {%r89, %r94};
	setp.gt.s32 	%p62, %r78, 30;
	mov.f32 	%f236, %f234;
	mov.u64 	%rd344, %rd342;
	@%p62 bra 	$L__BB3_169;
	setp.lt.f32 	%p63, %f234, %f143;
	mov.f32 	%f236, %f143;
	mov.u64 	%rd344, %rd150;
	@%p63 bra 	$L__BB3_169;
	setp.gt.f32 	%p64, %f234, %f143;
	mov.f32 	%f236, %f234;
	mov.u64 	%rd344, %rd342;
	@%p64 bra 	$L__BB3_169;
	setp.lt.s64 	%p65, %rd342, %rd150;
	selp.f32 	%f236, %f234, %f143, %p65;
	min.s64 	%rd344, %rd342, %rd150;
$L__BB3_169:
	mov.b32 	%r100, %f236;
	mov.b32 	%r116, 2;
	mov.b32 	%r117, 31;
	mov.b32 	%r118, -1;
	// begin inline asm
	shfl.sync.down.b32 %r99, %r100, %r116, %r117, %r118;
	// end inline asm
	mov.b32 	%f146, %r99;
	// begin inline asm
	shfl.sync.down.b32 %r104, %r105, %r116, %r117, %r118;
	// end inline asm
	mov.b64 	{%r110, %r115}, %rd344;
	// begin inline asm
	shfl.sync.down.b32 %r109, %r110, %r116, %r117, %r118;
	// end inline asm
	// begin inline asm
	shfl.sync.down.b32 %r114, %r115, %r116, %r117, %r118;
	// end inline asm
	mov.b64 	%rd153, {%r109, %r114};
	setp.gt.s32 	%p66, %r78, 29;
	mov.f32 	%f237, %f236;
	mov.u64 	%rd345, %rd344;
	@%p66 bra 	$L__BB3_173;
	setp.lt.f32 	%p67, %f236, %f146;
	mov.f32 	%f237, %f146;
	mov.u64 	%rd345, %rd153;
	@%p67 bra 	$L__BB3_173;
	setp.gt.f32 	%p68, %f236, %f146;
	mov.f32 	%f237, %f236;
	mov.u64 	%rd345, %rd344;
	@%p68 bra 	$L__BB3_173;
	setp.lt.s64 	%p69, %rd344, %rd153;
	selp.f32 	%f237, %f236, %f146, %p69;
	min.s64 	%rd345, %rd344, %rd153;
$L__BB3_173:
	mov.b32 	%r120, %f237;
	mov.b32 	%r136, 4;
	mov.b32 	%r137, 31;
	mov.b32 	%r138, -1;
	// begin inline asm
	shfl.sync.down.b32 %r119, %r120, %r136, %r137, %r138;
	// end inline asm
	mov.b32 	%f149, %r119;
	// begin inline asm
	shfl.sync.down.b32 %r124, %r125, %r136, %r137, %r138;
	// end inline asm
	mov.b64 	{%r130, %r135}, %rd345;
	// begin inline asm
	shfl.sync.down.b32 %r129, %r130, %r136, %r137, %r138;
	// end inline asm
	// begin inline asm
	shfl.sync.down.b32 %r134, %r135, %r136, %r137, %r138;
	// end inline asm
	mov.b64 	%rd156, {%r129, %r134};
	setp.gt.s32 	%p70, %r78, 27;
	mov.f32 	%f238, %f237;
	mov.u64 	%rd346, %rd345;
	@%p70 bra 	$L__BB3_177;
	setp.lt.f32 	%p71, %f237, %f149;
	mov.f32 	%f238, %f149;
	mov.u64 	%rd346, %rd156;
	@%p71 bra 	$L__BB3_177;
	setp.gt.f32 	%p72, %f237, %f149;
	mov.f32 	%f238, %f237;
	mov.u64 	%rd346, %rd345;
	@%p72 bra 	$L__BB3_177;
	setp.lt.s64 	%p73, %rd345, %rd156;
	selp.f32 	%f238, %f237, %f149, %p73;
	min.s64 	%rd346, %rd345, %rd156;
$L__BB3_177:
	mov.b32 	%r140, %f238;
	mov.b32 	%r156, 8;
	mov.b32 	%r157, 31;
	mov.b32 	%r158, -1;
	// begin inline asm
	shfl.sync.down.b32 %r139, %r140, %r156, %r157, %r158;
	// end inline asm
	mov.b32 	%f152, %r139;
	// begin inline asm
	shfl.sync.down.b32 %r144, %r145, %r156, %r157, %r158;
	// end inline asm
	mov.b64 	{%r150, %r155}, %rd346;
	// begin inline asm
	shfl.sync.down.b32 %r149, %r150, %r156, %r157, %r158;
	// end inline asm
	// begin inline asm
	shfl.sync.down.b32 %r154, %r155, %r156, %r157, %r158;
	// end inline asm
	mov.b64 	%rd159, {%r149, %r154};
	setp.gt.s32 	%p74, %r78, 23;
	mov.f32 	%f239, %f238;
	mov.u64 	%rd347, %rd346;
	@%p74 bra 	$L__BB3_181;
	setp.lt.f32 	%p75, %f238, %f152;
	mov.f32 	%f239, %f152;
	mov.u64 	%rd347, %rd159;
	@%p75 bra 	$L__BB3_181;
	setp.gt.f32 	%p76, %f238, %f152;
	mov.f32 	%f239, %f238;
	mov.u64 	%rd347, %rd346;
	@%p76 bra 	$L__BB3_181;
	setp.lt.s64 	%p77, %rd346, %rd159;
	selp.f32 	%f239, %f238, %f152, %p77;
	min.s64 	%rd347, %rd346, %rd159;
$L__BB3_181:
	mov.b32 	%r160, %f239;
	mov.b32 	%r176, 16;
	mov.b32 	%r177, 31;
	mov.b32 	%r178, -1;
	// begin inline asm
	shfl.sync.down.b32 %r159, %r160, %r176, %r177, %r178;
	// end inline asm
	mov.b32 	%f155, %r159;
	// begin inline asm
	shfl.sync.down.b32 %r164, %r165, %r176, %r177, %r178;
	// end inline asm
	mov.b64 	{%r170, %r175}, %rd347;
	// begin inline asm
	shfl.sync.down.b32 %r169, %r170, %r176, %r177, %r178;
	// end inline asm
	// begin inline asm
	shfl.sync.down.b32 %r174, %r175, %r176, %r177, %r178;
	// end inline asm
	mov.b64 	%rd162, {%r169, %r174};
	setp.gt.s32 	%p78, %r78, 15;
	mov.f32 	%f247, %f239;
	mov.u64 	%rd355, %rd347;
	@%p78 bra 	$L__BB3_185;
	setp.lt.f32 	%p79, %f239, %f155;
	mov.f32 	%f247, %f155;
	mov.u64 	%rd355, %rd162;
	@%p79 bra 	$L__BB3_185;
	setp.gt.f32 	%p80, %f239, %f155;
	mov.f32 	%f247, %f239;
	mov.u64 	%rd355, %rd347;
	@%p80 bra 	$L__BB3_185;
	setp.lt.s64 	%p81, %rd347, %rd162;
	selp.f32 	%f247, %f239, %f155, %p81;
	min.s64 	%rd355, %rd347, %rd162;
$L__BB3_185:
	setp.ne.s32 	%p82, %r78, 0;
	@%p82 bra 	$L__BB3_187;
	shr.u32 	%r179, %r16, 1;
	and.b32  	%r180, %r179, 496;
	mov.u32 	%r181, _ZN6thrust24THRUST_300001_SM_1000_NS8cuda_cub4core6detail5shmemE;
	add.s32 	%r182, %r181, %r180;
	st.shared.f32 	[%r182+8], %f247;
	st.shared.u64 	[%r182+16], %rd355;
$L__BB3_187:
	bar.sync 	0;
	setp.ne.s32 	%p83, %r16, 0;
	@%p83 bra 	$L__BB3_209;
	ld.shared.f32 	%f158, [_ZN6thrust24THRUST_300001_SM_1000_NS8cuda_cub4core6detail5shmemE+24];
	ld.shared.u64 	%rd165, [_ZN6thrust24THRUST_300001_SM_1000_NS8cuda_cub4core6detail5shmemE+32];
	setp.lt.f32 	%p84, %f247, %f158;
	mov.f32 	%f241, %f158;
	mov.u64 	%rd349, %rd165;
	@%p84 bra 	$L__BB3_191;
	setp.lt.f32 	%p85, %f158, %f247;
	mov.f32 	%f241, %f247;
	mov.u64 	%rd349, %rd355;
	@%p85 bra 	$L__BB3_191;
	setp.lt.s64 	%p86, %rd355, %rd165;
	selp.f32 	%f241, %f247, %f158, %p86;
	min.s64 	%rd349, %rd355, %rd165;
$L__BB3_191:
	ld.shared.f32 	%f161, [_ZN6thrust24THRUST_300001_SM_1000_NS8cuda_cub4core6detail5shmemE+40];
	ld.shared.u64 	%rd168, [_ZN6thrust24THRUST_300001_SM_1000_NS8cuda_cub4core6detail5shmemE+48];
	setp.lt.f32 	%p87, %f241, %f161;
	mov.f32 	%f242, %f161;
	mov.u64 	%rd350, %rd168;
	@%p87 bra 	$L__BB3_194;
	setp.lt.f32 	%p88, %f161, %f241;
	mov.f32 	%f242, %f241;
	mov.u64 	%rd350, %rd349;
	@%p88 bra 	$L__BB3_194;
	setp.lt.s64 	%p89, %rd349, %rd168;
	selp.f32 	%f242, %f241, %f161, %p89;
	min.s64 	%rd350, %rd349, %rd168;
$L__BB3_194:
	ld.shared.f32 	%f164, [_ZN6thrust24THRUST_300001_SM_1000_NS8cuda_cub4core6detail5shmemE+56];
	ld.shared.u64 	%rd171, [_ZN6thrust24THRUST_300001_SM_1000_NS8cuda_cub4core6detail5shmemE+64];
	setp.lt.f32 	%p90, %f242, %f164;
	mov.f32 	%f243, %f164;
	mov.u64 	%rd351, %rd171;
	@%p90 bra 	$L__BB3_197;
	setp.lt.f32 	%p91, %f164, %f242;
	mov.f32 	%f243, %f242;
	mov.u64 	%rd351, %rd350;
	@%p91 bra 	$L__BB3_197;
	setp.lt.s64 	%p92, %rd350, %rd171;
	selp.f32 	%f243, %f242, %f164, %p92;
	min.s64 	%rd351, %rd350, %rd171;
$L__BB3_197:
	ld.shared.f32 	%f167, [_ZN6thrust24THRUST_300001_SM_1000_NS8cuda_cub4core6detail5shmemE+72];
	ld.shared.u64 	%rd174, [_ZN6thrust24THRUST_300001_SM_1000_NS8cuda_cub4core6detail5shmemE+80];
	setp.lt.f32 	%p93, %f243, %f167;
	mov.f32 	%f244, %f167;
	mov.u64 	%rd352, %rd174;
	@%p93 bra 	$L__BB3_200;
	setp.lt.f32 	%p94, %f167, %f243;
	mov.f32 	%f244, %f243;
	mov.u64 	%rd352, %rd351;
	@%p94 bra 	$L__BB3_200;
	setp.lt.s64 	%p95, %rd351, %rd174;
	selp.f32 	%f244, %f243, %f167, %p95;
	min.s64 	%rd352, %rd351, %rd174;
$L__BB3_200:
	ld.shared.f32 	%f170, [_ZN6thrust24THRUST_300001_SM_1000_NS8cuda_cub4core6detail5shmemE+88];
	ld.shared.u64 	%rd177, [_ZN6thrust24THRUST_300001_SM_1000_NS8cuda_cub4core6detail5shmemE+96];
	setp.lt.f32 	%p96, %f244, %f170;
	mov.f32 	%f245, %f170;
	mov.u64 	%rd353, %rd177;
	@%p96 bra 	$L__BB3_203;
	setp.lt.f32 	%p97, %f170, %f244;
	mov.f32 	%f245, %f244;
	mov.u64 	%rd353, %rd352;
	@%p97 bra 	$L__BB3_203;
	setp.lt.s64 	%p98, %rd352, %rd177;
	selp.f32 	%f245, %f244, %f170, %p98;
	min.s64 	%rd353, %rd352, %rd177;
$L__BB3_203:
	ld.shared.f32 	%f173, [_ZN6thrust24THRUST_300001_SM_1000_NS8cuda_cub4core6detail5shmemE+104];
	ld.shared.u64 	%rd180, [_ZN6thrust24THRUST_300001_SM_1000_NS8cuda_cub4core6detail5shmemE+112];
	setp.lt.f32 	%p99, %f245, %f173;
	mov.f32 	%f246, %f173;
	mov.u64 	%rd354, %rd180;
	@%p99 bra 	$L__BB3_206;
	setp.lt.f32 	%p100, %f173, %f245;
	mov.f32 	%f246, %f245;
	mov.u64 	%rd354, %rd353;
	@%p100 bra 	$L__BB3_206;
	setp.lt.s64 	%p101, %rd353, %rd180;
	selp.f32 	%f246, %f245, %f173, %p101;
	min.s64 	%rd354, %rd353, %rd180;
$L__BB3_206:
	ld.shared.f32 	%f176, [_ZN6thrust24THRUST_300001_SM_1000_NS8cuda_cub4core6detail5shmemE+120];
	ld.shared.u64 	%rd183, [_ZN6thrust24THRUST_300001_SM_1000_NS8cuda_cub4core6detail5shmemE+128];
	setp.lt.f32 	%p102, %f246, %f176;
	mov.f32 	%f247, %f176;
	mov.u64 	%rd355, %rd183;
	@%p102 bra 	$L__BB3_209;
	setp.lt.f32 	%p103, %f176, %f246;
	mov.f32 	%f247, %f246;
	mov.u64 	%rd355, %rd354;
	@%p103 bra 	$L__BB3_209;
	setp.lt.s64 	%p104, %rd354, %rd183;
	selp.f32 	%f247, %f246, %f176, %p104;
	min.s64 	%rd355, %rd354, %rd183;
$L__BB3_209:
	mov.u32 	%r418, %tid.x;
	setp.ne.s32 	%p221, %r418, 0;
	@%p221 bra 	$L__BB3_211;
	cvta.to.global.u64 	%rd287, %rd187;
	st.global.f32 	[%rd287], %f247;
	st.global.u64 	[%rd287+8], %rd355;
$L__BB3_211:
	ret;

}
	// .globl	_ZN6thrust24THRUST_300001_SM_1000_NS8cuda_cub4core6detail13_kernel_agentINS1_8__reduce11ReduceAgentINS0_12zip_iteratorIN4cuda3std3__45tupleIJNS0_10device_ptrIfEENS0_17counting_iteratorIlNS0_11use_defaultESF_SF_EEEEEEEPNSB_IJflEEESJ_lNS1_9__extrema9arg_max_fIflNSA_4lessIfEEEEEEJSI_SK_lSP_EEEvDpT0_
.visible .entry _ZN6thrust24THRUST_300001_SM_1000_NS8cuda_cub4core6detail13_kernel_agentINS1_8__reduce11ReduceAgentINS0_12zip_iteratorIN4cuda3std3__45tupleIJNS0_10device_ptrIfEENS0_17counting_iteratorIlNS0_11use_defaultESF_SF_EEEEEEEPNSB_IJflEEESJ_lNS1_9__extrema9arg_max_fIflNSA_4lessIfEEEEEEJSI_SK_lSP_EEEvDpT0_(
	.param .align 8 .b8 _ZN6thrust24THRUST_300001_SM_1000_NS8cuda_cub4core6detail13_kernel_agentINS1_8__reduce11ReduceAgentINS0_12zip_iteratorIN4cuda3std3__45tupleIJNS0_10device_ptrIfEENS0_17counting_iteratorIlNS0_11use_defaultESF_SF_EEEEEEEPNSB_IJflEEESJ_lNS1_9__extrema9arg_max_fIflNSA_4lessIfEEEEEEJSI_SK_lSP_EEEvDpT0__param_0[16],
	.param .u64 .ptr .align 1 _ZN6thrust24THRUST_300001_SM_1000_NS8cuda_cub4core6detail13_kernel_agentINS1_8__reduce11ReduceAgentINS0_12zip_iteratorIN4cuda3std3__45tupleIJNS0_10device_ptrIfEENS0_17counting_iteratorIlNS0_11use_defaultESF_SF_EEEEEEEPNSB_IJflEEESJ_lNS1_9__extrema9arg_max_fIflNSA_4lessIfEEEEEEJSI_SK_lSP_EEEvDpT0__param_1,
	.param .u64 _ZN6thrust24THRUST_300001_SM_1000_NS8cuda_cub4core6detail13_kernel_agentINS1_8__reduce11ReduceAgentINS0_12zip_iteratorIN4cuda3std3__45tupleIJNS0_10device_ptrIfEENS0_17counting_iteratorIlNS0_11use_defaultESF_SF_EEEEEEEPNSB_IJflEEESJ_lNS1_9__extrema9arg_max_fIflNSA_4lessIfEEEEEEJSI_SK_lSP_EEEvDpT0__param_2,
	.param .align 1 .b8 _ZN6thrust24THRUST_300001_SM_1000_NS8cuda_cub4core6detail13_kernel_agentINS1_8__reduce11ReduceAgentINS0_12zip_iteratorIN4cuda3std3__45tupleIJNS0_10device_ptrIfEENS0_17counting_iteratorIlNS0_11use_defaultESF_SF_EEEEEEEPNSB_IJflEEESJ_lNS1_9__extrema9arg_max_fIflNSA_4lessIfEEEEEEJSI_SK_lSP_EEEvDpT0__param_3[1]
)
.maxntid 256
{
	.reg .pred 	%p<213>;
	.reg .b32 	%r<391>;
	.reg .b32 	%f<242>;
	.reg .b64 	%rd<307>;

	ld.param.u64 	%rd192, [_ZN6thrust24THRUST_300001_SM_1000_NS8cuda_cub4core6detail13_kernel_agentINS1_8__reduce11ReduceAgentINS0_12zip_iteratorIN4cuda3std3__45tupleIJNS0_10device_ptrIfEENS0_17counting_iteratorIlNS0_11use_defaultESF_SF_EEEEEEEPNSB_IJflEEESJ_lNS1_9__extrema9arg_max_fIflNSA_4lessIfEEEEEEJSI_SK_lSP_EEEvDpT0__param_0+8];
	ld.param.u64 	%rd191, [_ZN6thrust24THRUST_300001_SM_1000_NS8cuda_cub4core6detail13_kernel_agentINS1_8__reduce11ReduceAgentINS0_12zip_iteratorIN4cuda3std3__45tupleIJNS0_10device_ptrIfEENS0_17counting_iteratorIlNS0_11use_defaultESF_SF_EEEEEEEPNSB_IJflEEESJ_lNS1_9__extrema9arg_max_fIflNSA_4lessIfEEEEEEJSI_SK_lSP_EEEvDpT0__param_0];
	ld.param.u64 	%rd194, [_ZN6thrust24THRUST_300001_SM_1000_NS8cuda_cub4core6detail13_kernel_agentINS1_8__reduce11ReduceAgentINS0_12zip_iteratorIN4cuda3std3__45tupleIJNS0_10device_ptrIfEENS0_17counting_iteratorIlNS0_11use_defaultESF_SF_EEEEEEEPNSB_IJflEEESJ_lNS1_9__extrema9arg_max_fIflNSA_4lessIfEEEEEEJSI_SK_lSP_EEEvDpT0__param_2];
	setp.eq.s64 	%p1, %rd194, 0;
	@%p1 bra 	$L__BB4_206;
	cvta.to.global.u64 	%rd1, %rd191;
	setp.gt.s64 	%p2, %rd194, 1279;
	@%p2 bra 	$L__BB4_122;
	cvt.u32.u64 	%r1, %rd194;
	mov.u32 	%r2, %tid.x;
	setp.ge.s32 	%p96, %r2, %r1;
	mov.f32 	%f188, 0f00000000;
	mov.b64 	%rd249, 0;
	mov.u32 	%r385, %r2;
	@%p96 bra 	$L__BB4_4;
	cvt.u64.u32 	%rd225, %r2;
	mul.wide.u32 	%rd226, %r2, 4;
	add.s64 	%rd227, %rd1, %rd226;
	add.s64 	%rd249, %rd192, %rd225;
	ld.global.f32 	%f188, [%rd227];
	add.s32 	%r385, %r2, 256;
$L__BB4_4:
	setp.ge.s32 	%p97, %r385, %r1;
	@%p97 bra 	$L__BB4_26;
	not.b32 	%r154, %r385;
	add.s32 	%r5, %r154, %r1;
	and.b32  	%r155, %r5, 768;
	setp.eq.s32 	%p98, %r155, 768;
	@%p98 bra 	$L__BB4_11;
	cvt.u64.u32 	%rd229, %r385;
	add.s64 	%rd240, %rd192, %rd229;
	mul.wide.u32 	%rd230, %r385, 4;
	add.s64 	%rd239, %rd1, %rd230;
	shr.u32 	%r156, %r5, 8;
	add.s32 	%r157, %r156, 1;
	and.b32  	%r158, %r157, 3;
	neg.s32 	%r383, %r158;
$L__BB4_7:
	.pragma "nounroll";
	mov.u64 	%rd9, %rd249;
	mov.f32 	%f3, %f188;
	ld.global.f32 	%f4, [%rd239];
	setp.lt.f32 	%p99, %f3, %f4;
	mov.u64 	%rd249, %rd240;
	mov.f32 	%f188, %f4;
	@%p99 bra 	$L__BB4_10;
	setp.lt.f32 	%p100, %f4, %f3;
	mov.u64 	%rd249, %rd9;
	mov.f32 	%f188, %f3;
	@%p100 bra 	$L__BB4_10;
	setp.lt.s64 	%p101, %rd9, %rd240;
	min.s64 	%rd249, %rd9, %rd240;
	selp.f32 	%f188, %f3, %f4, %p101;
$L__BB4_10:
	add.s32 	%r385, %r385, 256;
	add.s64 	%rd240, %rd240, 256;
	add.s64 	%rd239, %rd239, 1024;
	add.s32 	%r383, %r383, 1;
	setp.ne.s32 	%p102, %r383, 0;
	@%p102 bra 	$L__BB4_7;
$L__BB4_11:
	setp.lt.u32 	%p103, %r5, 768;
	@%p103 bra 	$L__BB4_26;
	add.s32 	%r386, %r385, 512;
$L__BB4_13:
	mov.u32 	%r13, %r386;
	add.s32 	%r159, %r13, -512;
	cvt.s64.s32 	%rd231, %r159;
	mul.wide.s32 	%rd232, %r159, 4;
	add.s64 	%rd17, %rd1, %rd232;
	add.s64 	%rd18, %rd192, %rd231;
	ld.global.f32 	%f10, [%rd17];
	setp.lt.f32 	%p104, %f188, %f10;
	mov.u64 	%rd246, %rd18;
	mov.f32 	%f185, %f10;
	@%p104 bra 	$L__BB4_16;
	setp.lt.f32 	%p105, %f10, %f188;
	mov.u64 	%rd246, %rd249;
	mov.f32 	%f185, %f188;
	@%p105 bra 	$L__BB4_16;
	setp.lt.s64 	%p106, %rd249, %rd18;
	min.s64 	%rd246, %rd249, %rd18;
	selp.f32 	%f185, %f188, %f10, %p106;
$L__BB4_16:
	add.s32 	%r160, %r13, -256;
	cvt.s64.s32 	%rd233, %r160;
	add.s64 	%rd21, %rd192, %rd233;
	ld.global.f32 	%f13, [%rd17+1024];
	setp.lt.f32 	%p107, %f185, %f13;
	mov.u64 	%rd247, %rd21;
	mov.f32 	%f186, %f13;
	@%p107 bra 	$L__BB4_19;
	setp.lt.f32 	%p108, %f13, %f185;
	mov.u64 	%rd247, %rd246;
	mov.f32 	%f186, %f185;
	@%p108 bra 	$L__BB4_19;
	setp.lt.s64 	%p109, %rd246, %rd21;
	min.s64 	%rd247, %rd246, %rd21;
	selp.f32 	%f186, %f185, %f13, %p109;
$L__BB4_19:
	cvt.s64.s32 	%rd234, %r13;
	add.s64 	%rd24, %rd192, %rd234;
	ld.global.f32 	%f16, [%rd17+2048];
	setp.lt.f32 	%p110, %f186, %f16;
	mov.u64 	%rd248, %rd24;
	mov.f32 	%f187, %f16;
	@%p110 bra 	$L__BB4_22;
	setp.lt.f32 	%p111, %f16, %f186;
	mov.u64 	%rd248, %rd247;
	mov.f32 	%f187, %f186;
	@%p111 bra 	$L__BB4_22;
	setp.lt.s64 	%p112, %rd247, %rd24;
	min.s64 	%rd248, %rd247, %rd24;
	selp.f32 	%f187, %f186, %f16, %p112;
$L__BB4_22:
	add.s32 	%r161, %r13, 256;
	cvt.s64.s32 	%rd235, %r161;
	add.s64 	%rd27, %rd192, %rd235;
	ld.global.f32 	%f19, [%rd17+3072];
	setp.lt.f32 	%p113, %f187, %f19;
	mov.u64 	%rd249, %rd27;
	mov.f32 	%f188, %f19;
	@%p113 bra 	$L__BB4_25;
	setp.lt.f32 	%p114, %f19, %f187;
	mov.u64 	%rd249, %rd248;
	mov.f32 	%f188, %f187;
	@%p114 bra 	$L__BB4_25;
	setp.lt.s64 	%p115, %rd248, %rd27;
	min.s64 	%rd249, %rd248, %rd27;
	selp.f32 	%f188, %f187, %f19, %p115;
$L__BB4_25:
	add.s32 	%r386, %r13, 1024;
	add.s32 	%r162, %r13, 512;
	setp.lt.s32 	%p116, %r162, %r1;
	@%p116 bra 	$L__BB4_13;
$L__BB4_26:
	setp.lt.s32 	%p117, %r1, 256;
	@%p117 bra 	$L__BB4_71;
	// begin inline asm
	mov.u32 %r276, %laneid;
	// end inline asm
	mov.b32 	%r278, %f188;
	mov.b32 	%r294, 1;
	mov.b32 	%r295, 31;
	mov.b32 	%r296, -1;
	// begin inline asm
	shfl.sync.down.b32 %r277, %r278, %r294, %r295, %r296;
	// end inline asm
	mov.b32 	%f23, %r277;
	// begin inline asm
	shfl.sync.down.b32 %r282, %r283, %r294, %r295, %r296;
	// end inline asm
	mov.b64 	{%r288, %r293}, %rd249;
	// begin inline asm
	shfl.sync.down.b32 %r287, %r288, %r294, %r295, %r296;
	// end inline asm
	// begin inline asm
	shfl.sync.down.b32 %r292, %r293, %r294, %r295, %r296;
	// end inline asm
	mov.b64 	%rd31, {%r287, %r292};
	setp.gt.s32 	%p169, %r276, 30;
	mov.u64 	%rd251, %rd249;
	mov.f32 	%f190, %f188;
	@%p169 bra 	$L__BB4_31;
	setp.lt.f32 	%p170, %f188, %f23;
	mov.u64 	%rd251, %rd31;
	mov.f32 	%f190, %f23;
	@%p170 bra 	$L__BB4_31;
	setp.gt.f32 	%p171, %f188, %f23;
	mov.u64 	%rd251, %rd249;
	mov.f32 	%f190, %f188;
	@%p171 bra 	$L__BB4_31;
	setp.lt.s64 	%p172, %rd249, %rd31;
	min.s64 	%rd251, %rd249, %rd31;
	selp.f32 	%f190, %f188, %f23, %p172;
$L__BB4_31:
	mov.b32 	%r298, %f190;
	mov.b32 	%r314, 2;
	mov.b32 	%r315, 31;
	mov.b32 	%r316, -1;
	// begin inline asm
	shfl.sync.down.b32 %r297, %r298, %r314, %r315, %r316;
	// end inline asm
	mov.b32 	%f26, %r297;
	// begin inline asm
	shfl.sync.down.b32 %r302, %r303, %r314, %r315, %r316;
	// end inline asm
	mov.b64 	{%r308, %r313}, %rd251;
	// begin inline asm
	shfl.sync.down.b32 %r307, %r308, %r314, %r315, %r316;
	// end inline asm
	// begin inline asm
	shfl.sync.down.b32 %r312, %r313, %r314, %r315, %r316;
	// end inline asm
	mov.b64 	%rd34, {%r307, %r312};
	setp.gt.s32 	%p173, %r276, 29;
	mov.u64 	%rd252, %rd251;
	mov.f32 	%f191, %f190;
	@%p173 bra 	$L__BB4_35;
	setp.lt.f32 	%p174, %f190, %f26;
	mov.u64 	%rd252, %rd34;
	mov.f32 	%f191, %f26;
	@%p174 bra 	$L__BB4_35;
	setp.gt.f32 	%p175, %f190, %f26;
	mov.u64 	%rd252, %rd251;
	mov.f32 	%f191, %f190;
	@%p175 bra 	$L__BB4_35;
	setp.lt.s64 	%p176, %rd251, %rd34;
	min.s64 	%rd252, %rd251, %rd34;
	selp.f32 	%f191, %f190, %f26, %p176;
$L__BB4_35:
	mov.b32 	%r318, %f191;
	mov.b32 	%r334, 4;
	mov.b32 	%r335, 31;
	mov.b32 	%r336, -1;
	// begin inline asm
	shfl.sync.down.b32 %r317, %r318, %r334, %r335, %r336;
	// end inline asm
	mov.b32 	%f29, %r317;
	// begin inline asm
	shfl.sync.down.b32 %r322, %r323, %r334, %r335, %r336;
	// end inline asm
	mov.b64 	{%r328, %r333}, %rd252;
	// begin inline asm
	shfl.sync.down.b32 %r327, %r328, %r334, %r335, %r336;
	// end inline asm
	// begin inline asm
	shfl.sync.down.b32 %r332, %r333, %r334, %r335, %r336;
	// end inline asm
	mov.b64 	%rd37, {%r327, %r332};
	setp.gt.s32 	%p177, %r276, 27;
	mov.u64 	%rd253, %rd252;
	mov.f32 	%f192, %f191;
	@%p177 bra 	$L__BB4_39;
	setp.lt.f32 	%p178, %f191, %f29;
	mov.u64 	%rd253, %rd37;
	mov.f32 	%f192, %f29;
	@%p178 bra 	$L__BB4_39;
	setp.gt.f32 	%p179, %f191, %f29;
	mov.u64 	%rd253, %rd252;
	mov.f32 	%f192, %f191;
	@%p179 bra 	$L__BB4_39;
	setp.lt.s64 	%p180, %rd252, %rd37;
	min.s64 	%rd253, %rd252, %rd37;
	selp.f32 	%f192, %f191, %f29, %p180;
$L__BB4_39:
	mov.b32 	%r338, %f192;
	mov.b32 	%r354, 8;
	mov.b32 	%r355, 31;
	mov.b32 	%r356, -1;
	// begin inline asm
	shfl.sync.down.b32 %r337, %r338, %r354, %r355, %r356;
	// end inline asm
	mov.b32 	%f32, %r337;
	// begin inline asm
	shfl.sync.down.b32 %r342, %r343, %r354, %r355, %r356;
	// end inline asm
	mov.b64 	{%r348, %r353}, %rd253;
	// begin inline asm
	shfl.sync.down.b32 %r347, %r348, %r354, %r355, %r356;
	// end inline asm
	// begin inline asm
	shfl.sync.down.b32 %r352, %r353, %r354, %r355, %r356;
	// end inline asm
	mov.b64 	%rd40, {%r347, %r352};
	setp.gt.s32 	%p181, %r276, 23;
	mov.u64 	%rd254, %rd253;
	mov.f32 	%f193, %f192;
	@%p181 bra 	$L__BB4_43;
	setp.lt.f32 	%p182, %f192, %f32;
	mov.u64 	%rd254, %rd40;
	mov.f32 	%f193, %f32;
	@%p182 bra 	$L__BB4_43;
	setp.gt.f32 	%p183, %f192, %f32;
	mov.u64 	%rd254, %rd253;
	mov.f32 	%f193, %f192;
	@%p183 bra 	$L__BB4_43;
	setp.lt.s64 	%p184, %rd253, %rd40;
	min.s64 	%rd254, %rd253, %rd40;
	selp.f32 	%f193, %f192, %f32, %p184;
$L__BB4_43:
	mov.b32 	%r358, %f193;
	mov.b32 	%r374, 16;
	mov.b32 	%r375, 31;
	mov.b32 	%r376, -1;
	// begin inline asm
	shfl.sync.down.b32 %r357, %r358, %r374, %r375, %r376;
	// end inline asm
	mov.b32 	%f35, %r357;
	// begin inline asm
	shfl.sync.down.b32 %r362, %r363, %r374, %r375, %r376;
	// end inline asm
	mov.b64 	{%r368, %r373}, %rd254;
	// begin inline asm
	shfl.sync.down.b32 %r367, %r368, %r374, %r375, %r376;
	// end inline asm
	// begin inline asm
	shfl.sync.down.b32 %r372, %r373, %r374, %r375, %r376;
	// end inline asm
	mov.b64 	%rd43, {%r367, %r372};
	setp.gt.s32 	%p185, %r276, 15;
	mov.u64 	%rd306, %rd254;
	mov.f32 	%f241, %f193;
	@%p185 bra 	$L__BB4_47;
	setp.lt.f32 	%p186, %f193, %f35;
	mov.u64 	%rd306, %rd43;
	mov.f32 	%f241, %f35;
	@%p186 bra 	$L__BB4_47;
	setp.gt.f32 	%p187, %f193, %f35;
	mov.u64 	%rd306, %rd254;
	mov.f32 	%f241, %f193;
	@%p187 bra 	$L__BB4_47;
	setp.lt.s64 	%p188, %rd254, %rd43;
	min.s64 	%rd306, %rd254, %rd43;
	selp.f32 	%f241, %f193, %f35, %p188;
$L__BB4_47:
	setp.ne.s32 	%p189, %r276, 0;
	@%p189 bra 	$L__BB4_49;
	shr.u32 	%r377, %r2, 1;
	and.b32  	%r378, %r377, 496;
	mov.u32 	%r379, _ZN6thrust24THRUST_300001_SM_1000_NS8cuda_cub4core6detail5shmemE;
	add.s32 	%r380, %r379, %r378;
	st.shared.f32 	[%r380+8], %f241;
	st.shared.u64 	[%r380+16], %rd306;
$L__BB4_49:
	bar.sync 	0;
	setp.ne.s32 	%p190, %r2, 0;
	@%p190 bra 	$L__BB4_204;
	ld.shared.f32 	%f38, [_ZN6thrust24THRUST_300001_SM_1000_NS8cuda_cub4core6detail5shmemE+24];
	ld.shared.u64 	%rd46, [_ZN6thrust24THRUST_300001_SM_1000_NS8cuda_cub4core6detail5shmemE+32];
	setp.lt.f32 	%p191, %f241, %f38;
	mov.u64 	%rd256, %rd46;
	mov.f32 	%f195, %f38;
	@%p191 bra 	$L__BB4_53;
	setp.lt.f32 	%p192, %f38, %f241;
	mov.u64 	%rd256, %rd306;
	mov.f32 	%f195, %f241;
	@%p192 bra 	$L__BB4_53;
	setp.lt.s64 	%p193, %rd306, %rd46;
	min.s64 	%rd256, %rd306, %rd46;
	selp.f32 	%f195, %f241, %f38, %p193;
$L__BB4_53:
	ld.shared.f32 	%f41, [_ZN6thrust24THRUST_300001_SM_1000_NS8cuda_cub4core6detail5shmemE+40];
	ld.shared.u64 	%rd49, [_ZN6thrust24THRUST_300001_SM_1000_NS8cuda_cub4core6detail5shmemE+48];
	setp.lt.f32 	%p194, %f195, %f41;
	mov.u64 	%rd257, %rd49;
	mov.f32 	%f196, %f41;
	@%p194 bra 	$L__BB4_56;
	setp.lt.f32 	%p195, %f41, %f195;
	mov.u64 	%rd257, %rd256;
	mov.f32 	%f196, %f195;
	@%p195 bra 	$L__BB4_56;
	setp.lt.s64 	%p196, %rd256, %rd49;
	min.s64 	%rd257, %rd256, %rd49;
	selp.f32 	%f196, %f195, %f41, %p196;
$L__BB4_56:
	ld.shared.f32 	%f44, [_ZN6thrust24THRUST_300001_SM_1000_NS8cuda_cub4core6detail5shmemE+56];
	ld.shared.u64 	%rd52, [_ZN6thrust24THRUST_300001_SM_1000_NS8cuda_cub4core6detail5shmemE+64];
	setp.lt.f32 	%p197, %f196, %f44;
	mov.u64 	%rd258, %rd52;
	mov.f32 	%f197, %f44;
	@%p197 bra 	$L__BB4_59;
	setp.lt.f32 	%p198, %f44, %f196;
	mov.u64 	%rd258, %rd257;
	mov.f32 	%f197, %f196;
	@%p198 bra 	$L__BB4_59;
	setp.lt.s64 	%p199, %rd257, %rd52;
	min.s64 	%rd258, %rd257, %rd52;
	selp.f32 	%f197, %f196, %f44, %p199;
$L__BB4_59:
	ld.shared.f32 	%f47, [_ZN6thrust24THRUST_300001_SM_1000_NS8cuda_cub4core6detail5shmemE+72];
	ld.shared.u64 	%rd55, [_ZN6thrust24THRUST_300001_SM_1000_NS8cuda_cub4core6detail5shmemE+80];
	setp.lt.f32 	%p200, %f197, %f47;
	mov.u64 	%rd259, %rd55;
	mov.f32 	%f198, %f47;
	@%p200 bra 	$L__BB4_62;
	setp.lt.f32 	%p201, %f47, %f197;
	mov.u64 	%rd259, %rd258;
	mov.f32 	%f198, %f197;
	@%p201 bra 	$L__BB4_62;
	setp.lt.s64 	%p202, %rd258, %rd55;
	min.s64 	%rd259, %rd258, %rd55;
	selp.f32 	%f198, %f197, %f47, %p202;
$L__BB4_62:
	ld.shared.f32 	%f50, [_ZN6thrust24THRUST_300001_SM_1000_NS8cuda_cub4core6detail5shmemE+88];
	ld.shared.u64 	%rd58, [_ZN6thrust24THRUST_300001_SM_1000_NS8cuda_cub4core6detail5shmemE+96];
	setp.lt.f32 	%p203, %f198, %f50;
	mov.u64 	%rd260, %rd58;
	mov.f32 	%f199, %f50;
	@%p203 bra 	$L__BB4_65;
	setp.lt.f32 	%p204, %f50, %f198;
	mov.u64 	%rd260, %rd259;
	mov.f32 	%f199, %f198;
	@%p204 bra 	$L__BB4_65;
	setp.lt.s64 	%p205, %rd259, %rd58;
	min.s64 	%rd260, %rd259, %rd58;
	selp.f32 	%f199, %f198, %f50, %p205;
$L__BB4_65:
	ld.shared.f32 	%f53, [_ZN6thrust24THRUST_300001_SM_1000_NS8cuda_cub4core6detail5shmemE+104];
	ld.shared.u64 	%rd61, [_ZN6thrust24THRUST_300001_SM_1000_NS8cuda_cub4core6detail5shmemE+112];
	setp.lt.f32 	%p206, %f199, %f53;
	mov.u64 	%rd261, %rd61;
	mov.f32 	%f200, %f53;
	@%p206 bra 	$L__BB4_68;
	setp.lt.f32 	%p207, %f53, %f199;
	mov.u64 	%rd261, %rd260;
	mov.f32 	%f200, %f199;
	@%p207 bra 	$L__BB4_68;
	setp.lt.s64 	%p208, %rd260, %rd61;
	min.s64 	%rd261, %rd260, %rd61;
	selp.f32 	%f200, %f199, %f53, %p208;
$L__BB4_68:
	ld.shared.f32 	%f56, [_ZN6thrust24THRUST_300001_SM_1000_NS8cuda_cub4core6detail5shmemE+120];
	ld.shared.u64 	%rd64, [_ZN6thrust24THRUST_300001_SM_1000_NS8cuda_cub4core6detail5shmemE+128];
	setp.lt.f32 	%p209, %f200, %f56;
	mov.f32 	%f241, %f56;
	mov.u64 	%rd306, %rd64;
	@%p209 bra 	$L__BB4_204;
	setp.lt.f32 	%p210, %f56, %f200;
	mov.f32 	%f241, %f200;
	mov.u64 	%rd306, %rd261;
	@%p210 bra 	$L__BB4_204;
	setp.lt.s64 	%p211, %rd261, %rd64;
	min.s64 	%rd306, %rd261, %rd64;
	selp.f32 	%f241, %f200, %f56, %p211;
	bra.uni 	$L__BB4_204;
$L__BB4_71:
	// begin inline asm
	mov.u32 %r163, %laneid;
	// end inline asm
	and.b32  	%r184, %r2, 992;
	add.s32 	%r185, %r184, 32;
	setp.gt.s32 	%p118, %r185, %r1;
	not.b32 	%r186, %r184;
	add.s32 	%r187, %r1, %r186;
	selp.b32 	%r182, %r187, 31, %p118;
	mov.b32 	%r165, %f188;
	mov.b32 	%r181, 1;
	mov.b32 	%r183, -1;
	// begin inline asm
	shfl.sync.down.b32 %r164, %r165, %r181, %r182, %r183;
	// end inline asm
	mov.b32 	%f58, %r164;
	// begin inline asm
	shfl.sync.down.b32 %r169, %r170, %r181, %r182, %r183;
	// end inline asm
	mov.b64 	{%r175, %r180}, %rd249;
	// begin inline asm
	shfl.sync.down.b32 %r174, %r175, %r181, %r182, %r183;
	// end inline asm
	// begin inline asm
	shfl.sync.down.b32 %r179, %r180, %r181, %r182, %r183;
	// end inline asm
	mov.b64 	%rd66, {%r174, %r179};
	setp.ge.s32 	%p119, %r163, %r182;
	mov.f32 	%f201, %f188;
	mov.u64 	%rd262, %rd249;
	@%p119 bra 	$L__BB4_75;
	setp.lt.f32 	%p120, %f188, %f58;
	mov.f32 	%f201, %f58;
	mov.u64 	%rd262, %rd66;
	@%p120 bra 	$L__BB4_75;
	setp.gt.f32 	%p121, %f188, %f58;
	mov.f32 	%f201, %f188;
	mov.u64 	%rd262, %rd249;
	@%p121 bra 	$L__BB4_75;
	setp.lt.s64 	%p122, %rd249, %rd66;
	selp.f32 	%f201, %f188, %f58, %p122;
	min.s64 	%rd262, %rd249, %rd66;
$L__BB4_75:
	mov.b32 	%r189, %f201;
	mov.b32 	%r205, 2;
	mov.b32 	%r207, -1;
	// begin inline asm
	shfl.sync.down.b32 %r188, %r189, %r205, %r182, %r207;
	// end inline asm
	mov.b32 	%f61, %r188;
	// begin inline asm
	shfl.sync.down.b32 %r193, %r194, %r205, %r182, %r207;
	// end inline asm
	mov.b64 	{%r199, %r204}, %rd262;
	// begin inline asm
	shfl.sync.down.b32 %r198, %r199, %r205, %r182, %r207;
	// end inline asm
	// begin inline asm
	shfl.sync.down.b32 %r203, %r204, %r205, %r182, %r207;
	// end inline asm
	mov.b64 	%rd69, {%r198, %r203};
	add.s32 	%r208, %r163, 2;
	setp.gt.s32 	%p123, %r208, %r182;
	mov.f32 	%f202, %f201;
	mov.u64 	%rd263, %rd262;
	@%p123 bra 	$L__BB4_79;
	setp.lt.f32 	%p124, %f201, %f61;
	mov.f32 	%f202, %f61;
	mov.u64 	%rd263, %rd69;
	@%p124 bra 	$L__BB4_79;
	setp.gt.f32 	%p125, %f201, %f61;
	mov.f32 	%f202, %f201;
	mov.u64 	%rd263, %rd262;
	@%p125 bra 	$L__BB4_79;
	setp.lt.s64 	%p126, %rd262, %rd69;
	selp.f32 	%f202, %f201, %f61, %p126;
	min.s64 	%rd263, %rd262, %rd69;
$L__BB4_79:
	mov.b32 	%r210, %f202;
	mov.b32 	%r226, 4;
	mov.b32 	%r228, -1;
	// begin inline asm
	shfl.sync.down.b32 %r209, %r210, %r226, %r182, %r228;
	// end inline asm
	mov.b32 	%f64, %r209;
	// begin inline asm
	shfl.sync.down.b32 %r214, %r215, %r226, %r182, %r228;
	// end inline asm
	mov.b64 	{%r220, %r225}, %rd263;
	// begin inline asm
	shfl.sync.down.b32 %r219, %r220, %r226, %r182, %r228;
	// end inline asm
	// begin inline asm
	shfl.sync.down.b32 %r224, %r225, %r226, %r182, %r228;
	// end inline asm
	mov.b64 	%rd72, {%r219, %r224};
	add.s32 	%r229, %r163, 4;
	setp.gt.s32 	%p127, %r229, %r182;
	mov.f32 	%f203, %f202;
	mov.u64 	%rd264, %rd263;
	@%p127 bra 	$L__BB4_83;
	setp.lt.f32 	%p128, %f202, %f64;
	mov.f32 	%f203, %f64;
	mov.u64 	%rd264, %rd72;
	@%p128 bra 	$L__BB4_83;
	setp.gt.f32 	%p129, %f202, %f64;
	mov.f32 	%f203, %f202;
	mov.u64 	%rd264, %rd263;
	@%p129 bra 	$L__BB4_83;
	setp.lt.s64 	%p130, %rd263, %rd72;
	selp.f32 	%f203, %f202, %f64, %p130;
	min.s64 	%rd264, %rd263, %rd72;
$L__BB4_83:
	mov.b32 	%r231, %f203;
	mov.b32 	%r247, 8;
	mov.b32 	%r249, -1;
	// begin inline asm
	shfl.sync.down.b32 %r230, %r231, %r247, %r182, %r249;
	// end inline asm
	mov.b32 	%f67, %r230;
	// begin inline asm
	shfl.sync.down.b32 %r235, %r236, %r247, %r182, %r249;
	// end inline asm
	mov.b64 	{%r241, %r246}, %rd264;
	// begin inline asm
	shfl.sync.down.b32 %r240, %r241, %r247, %r182, %r249;
	// end inline asm
	// begin inline asm
	shfl.sync.down.b32 %r245, %r246, %r247, %r182, %r249;
	// end inline asm
	mov.b64 	%rd75, {%r240, %r245};
	add.s32 	%r250, %r163, 8;
	setp.gt.s32 	%p131, %r250, %r182;
	mov.f32 	%f204, %f203;
	mov.u64 	%rd265, %rd264;
	@%p131 bra 	$L__BB4_87;
	setp.lt.f32 	%p132, %f203, %f67;
	mov.f32 	%f204, %f67;
	mov.u64 	%rd265, %rd75;
	@%p132 bra 	$L__BB4_87;
	setp.gt.f32 	%p133, %f203, %f67;
	mov.f32 	%f204, %f203;
	mov.u64 	%rd265, %rd264;
	@%p133 bra 	$L__BB4_87;
	setp.lt.s64 	%p134, %rd264, %rd75;
	selp.f32 	%f204, %f203, %f67, %p134;
	min.s64 	%rd265, %rd264, %rd75;
$L__BB4_87:
	mov.b32 	%r252, %f204;
	mov.b32 	%r268, 16;
	mov.b32 	%r270, -1;
	// begin inline asm
	shfl.sync.down.b32 %r251, %r252, %r268, %r182, %r270;
	// end inline asm
	mov.b32 	%f70, %r251;
	// begin inline asm
	shfl.sync.down.b32 %r256, %r257, %r268, %r182, %r270;
	// end inline asm
	mov.b64 	{%r262, %r267}, %rd265;
	// begin inline asm
	shfl.sync.down.b32 %r261, %r262, %r268, %r182, %r270;
	// end inline asm
	// begin inline asm
	shfl.sync.down.b32 %r266, %r267, %r268, %r182, %r270;
	// end inline asm
	mov.b64 	%rd78, {%r261, %r266};
	add.s32 	%r271, %r163, 16;
	setp.gt.s32 	%p135, %r271, %r182;
	mov.f32 	%f241, %f204;
	mov.u64 	%rd306, %rd265;
	@%p135 bra 	$L__BB4_91;
	setp.lt.f32 	%p136, %f204, %f70;
	mov.f32 	%f241, %f70;
	mov.u64 	%rd306, %rd78;
	@%p136 bra 	$L__BB4_91;
	setp.gt.f32 	%p137, %f204, %f70;
	mov.f32 	%f241, %f204;
	mov.u64 	%rd306, %rd265;
	@%p137 bra 	$L__BB4_91;
	setp.lt.s64 	%p138, %rd265, %rd78;
	selp.f32 	%f241, %f204, %f70, %p138;
	min.s64 	%rd306, %rd265, %rd78;
$L__BB4_91:
	setp.ne.s32 	%p139, %r163, 0;
	@%p139 bra 	$L__BB4_93;
	shr.u32 	%r272, %r2, 1;
	and.b32  	%r273, %r272, 496;
	mov.u32 	%r274, _ZN6thrust24THRUST_300001_SM_1000_NS8cuda_cub4core6detail5shmemE;
	add.s32 	%r275, %r274, %r273;
	st.shared.f32 	[%r275+8], %f241;
	st.shared.u64 	[%r275+16], %rd306;
$L__BB4_93:
	bar.sync 	0;
	setp.ne.s32 	%p140, %r2, 0;
	@%p140 bra 	$L__BB4_204;
	setp.lt.s32 	%p141, %r1, 33;
	mov.f32 	%f206, %f241;
	mov.u64 	%rd267, %rd306;
	@%p141 bra 	$L__BB4_98;
	ld.shared.f32 	%f73, [_ZN6thrust24THRUST_300001_SM_1000_NS8cuda_cub4core6detail5shmemE+24];
	ld.shared.u64 	%rd81, [_ZN6thrust24THRUST_300001_SM_1000_NS8cuda_cub4core6detail5shmemE+32];
	setp.lt.f32 	%p142, %f241, %f73;
	mov.f32 	%f206, %f73;
	mov.u64 	%rd267, %rd81;
	@%p142 bra 	$L__BB4_98;
	setp.lt.f32 	%p143, %f73, %f241;
	mov.f32 	%f206, %f241;
	mov.u64 	%rd267, %rd306;
	@%p143 bra 	$L__BB4_98;
	setp.lt.s64 	%p144, %rd306, %rd81;
	selp.f32 	%f206, %f241, %f73, %p144;
	min.s64 	%rd267, %rd306, %rd81;
$L__BB4_98:
	setp.lt.s32 	%p145, %r1, 65;
	mov.f32 	%f207, %f206;
	mov.u64 	%rd268, %rd267;
	@%p145 bra 	$L__BB4_102;
	ld.shared.f32 	%f76, [_ZN6thrust24THRUST_300001_SM_1000_NS8cuda_cub4core6detail5shmemE+40];
	ld.shared.u64 	%rd84, [_ZN6thrust24THRUST_300001_SM_1000_NS8cuda_cub4core6detail5shmemE+48];
	setp.lt.f32 	%p146, %f206, %f76;
	mov.f32 	%f207, %f76;
	mov.u64 	%rd268, %rd84;
	@%p146 bra 	$L__BB4_102;
	setp.lt.f32 	%p147, %f76, %f206;
	mov.f32 	%f207, %f206;
	mov.u64 	%rd268, %rd267;
	@%p147 bra 	$L__BB4_102;
	setp.lt.s64 	%p148, %rd267, %rd84;
	selp.f32 	%f207, %f206, %f76, %p148;
	min.s64 	%rd268, %rd267, %rd84;
$L__BB4_102:
	setp.lt.s32 	%p149, %r1, 97;
	mov.f32 	%f208, %f207;
	mov.u64 	%rd269, %rd268;
	@%p149 bra 	$L__BB4_106;
	ld.shared.f32 	%f79, [_ZN6thrust24THRUST_300001_SM_1000_NS8cuda_cub4core6detail5shmemE+56];
	ld.shared.u64 	%rd87, [_ZN6thrust24THRUST_300001_SM_1000_NS8cuda_cub4core6detail5shmemE+64];
	setp.lt.f32 	%p150, %f207, %f79;
	mov.f32 	%f208, %f79;
	mov.u64 	%rd269, %rd87;
	@%p150 bra 	$L__BB4_106;
	setp.lt.f32 	%p151, %f79, %f207;
	mov.f32 	%f208, %f207;
	mov.u64 	%rd269, %rd268;
	@%p151 bra 	$L__BB4_106;
	setp.lt.s64 	%p152, %rd268, %rd87;
	selp.f32 	%f208, %f207, %f79, %p152;
	min.s64 	%rd269, %rd268, %rd87;
$L__BB4_106:
	setp.lt.s32 	%p153, %r1, 129;
	mov.f32 	%f209, %f208;
	mov.u64 	%rd270, %rd269;
	@%p153 bra 	$L__BB4_110;
	ld.shared.f32 	%f82, [_ZN6thrust24THRUST_300001_SM_1000_NS8cuda_cub4core6detail5shmemE+72];
	ld.shared.u64 	%rd90, [_ZN6thrust24THRUST_300001_SM_1000_NS8cuda_cub4core6detail5shmemE+80];
	setp.lt.f32 	%p154, %f208, %f82;
	mov.f32 	%f209, %f82;
	mov.u64 	%rd270, %rd90;
	@%p154 bra 	$L__BB4_110;
	setp.lt.f32 	%p155, %f82, %f208;
	mov.f32 	%f209, %f208;
	mov.u64 	%rd270, %rd269;
	@%p155 bra 	$L__BB4_110;
	setp.lt.s64 	%p156, %rd269, %rd90;
	selp.f32 	%f209, %f208, %f82, %p156;
	min.s64 	%rd270, %rd269, %rd90;
$L__BB4_110:
	setp.lt.s32 	%p157, %r1, 161;
	mov.f32 	%f210, %f209;
	mov.u64 	%rd271, %rd270;
	@%p157 bra 	$L__BB4_114;
	ld.shared.f32 	%f85, [_ZN6thrust24THRUST_300001_SM_1000_NS8cuda_cub4core6detail5shmemE+88];
	ld.shared.u64 	%rd93, [_ZN6thrust24THRUST_300001_SM_1000_NS8cuda_cub4core6detail5shmemE+96];
	setp.lt.f32 	%p158, %f209, %f85;
	mov.f32 	%f210, %f85;
	mov.u64 	%rd271, %rd93;
	@%p158 bra 	$L__BB4_114;
	setp.lt.f32 	%p159, %f85, %f209;
	mov.f32 	%f210, %f209;
	mov.u64 	%rd271, %rd270;
	@%p159 bra 	$L__BB4_114;
	setp.lt.s64 	%p160, %rd270, %rd93;
	selp.f32 	%f210, %f209, %f85, %p160;
	min.s64 	%rd271, %rd270, %rd93;
$L__BB4_114:
	setp.lt.s32 	%p161, %r1, 193;
	mov.f32 	%f211, %f210;
	mov.u64 	%rd272, %rd271;
	@%p161 bra 	$L__BB4_118;
	ld.shared.f32 	%f88, [_ZN6thrust24THRUST_300001_SM_1000_NS8cuda_cub4core6detail5shmemE+104];
	ld.shared.u64 	%rd96, [_ZN6thrust24THRUST_300001_SM_1000_NS8cuda_cub4core6detail5shmemE+112];
	setp.lt.f32 	%p162, %f210, %f88;
	mov.f32 	%f211, %f88;
	mov.u64 	%rd272, %rd96;
	@%p162 bra 	$L__BB4_118;
	setp.lt.f32 	%p163, %f88, %f210;
	mov.f32 	%f211, %f210;
	mov.u64 	%rd272, %rd271;
	@%p163 bra 	$L__BB4_118;
	setp.lt.s64 	%p164, %rd271, %rd96;
	selp.f32 	%f211, %f210, %f88, %p164;
	min.s64 	%rd272, %rd271, %rd96;
$L__BB4_118:
	setp.lt.s32 	%p165, %r1, 225;
	mov.f32 	%f241, %f211;
	mov.u64 	%rd306, %rd272;
	@%p165 bra 	$L__BB4_204;
	ld.shared.f32 	%f91, [_ZN6thrust24THRUST_300001_SM_1000_NS8cuda_cub4core6detail5shmemE+120];
	ld.shared.u64 	%rd99, [_ZN6thrust24THRUST_300001_SM_1000_NS8cuda_cub4core6detail5shmemE+128];
	setp.lt.f32 	%p166, %f211, %f91;
	mov.f32 	%f241, %f91;
	mov.u64 	%rd306, %rd99;
	@%p166 bra 	$L__BB4_204;
	setp.lt.f32 	%p167, %f91, %f211;
	mov.f32 	%f241, %f211;
	mov.u64 	%rd306, %rd272;
	@%p167 bra 	$L__BB4_204;
	setp.lt.s64 	%p168, %rd272, %rd99;
	selp.f32 	%f241, %f211, %f91, %p168;
	min.s64 	%rd306, %rd272, %rd99;
	bra.uni 	$L__BB4_204;
$L__BB4_122:
	mov.u32 	%r18, %tid.x;
	cvt.u64.u32 	%rd101, %r18;
	mul.wide.u32 	%rd195, %r18, 4;
	add.s64 	%rd102, %rd1, %rd195;
	ld.global.f32 	%f170, [%rd102];
	add.s32 	%r31, %r18, 256;
	cvt.u64.u32 	%rd196, %r31;
	ld.global.f32 	%f171, [%rd102+1024];
	add.s32 	%r32, %r18, 512;
	cvt.u64.u32 	%rd197, %r32;
	ld.global.f32 	%f172, [%rd102+2048];
	add.s32 	%r33, %r18, 768;
	cvt.u64.u32 	%rd198, %r33;
	ld.global.f32 	%f173, [%rd102+3072];
	or.b32  	%r34, %r18, 1024;
	cvt.u64.u32 	%rd103, %r34;
	add.s64 	%rd293, %rd192, %rd103;
	ld.global.f32 	%f228, [%rd102+4096];
	setp.geu.f32 	%p3, %f170, %f171;
	selp.f32 	%f174, %f170, %f171, %p3;
	selp.b64 	%rd199, %rd101, %rd196, %p3;
	setp.geu.f32 	%p4, %f174, %f172;
	selp.f32 	%f175, %f174, %f172, %p4;
	selp.b64 	%rd200, %rd199, %rd197, %p4;
	setp.geu.f32 	%p5, %f175, %f173;
	selp.f32 	%f94, %f175, %f173, %p5;
	selp.b64 	%rd105, %rd200, %rd198, %p5;
	setp.lt.f32 	%p6, %f94, %f228;
	@%p6 bra 	$L__BB4_124;
	setp.lt.f32 	%p7, %f228, %f94;
	setp.lt.u64 	%p8, %rd105, %rd103;
	or.pred  	%p9, %p7, %p8;
	selp.f32 	%f228, %f94, %f228, %p9;
	add.s64 	%rd201, %rd192, %rd105;
	selp.b64 	%rd293, %rd201, %rd293, %p9;
$L__BB4_124:
	setp.lt.u64 	%p10, %rd194, 2560;
	mov.b64 	%rd282, 1280;
	@%p10 bra 	$L__BB4_137;
	mov.b64 	%rd274, 1280;
	mov.f32 	%f213, %f228;
$L__BB4_126:
	add.s64 	%rd204, %rd274, %rd101;
	shl.b64 	%rd205, %rd274, 2;
	add.s64 	%rd206, %rd102, %rd205;
	add.s64 	%rd110, %rd204, %rd192;
	ld.global.f32 	%f214, [%rd206];
	ld.global.f32 	%f215, [%rd206+1024];
	add.s64 	%rd278, %rd110, 512;
	ld.global.f32 	%f216, [%rd206+2048];
	add.s64 	%rd279, %rd110, 768;
	ld.global.f32 	%f217, [%rd206+3072];
	ld.global.f32 	%f228, [%rd206+4096];
	setp.lt.f32 	%p11, %f213, %f214;
	mov.u64 	%rd276, %rd110;
	@%p11 bra 	$L__BB4_128;
	setp.lt.f32 	%p12, %f214, %f213;
	setp.lt.s64 	%p13, %rd293, %rd110;
	or.pred  	%p14, %p12, %p13;
	selp.f32 	%f214, %f213, %f214, %p14;
	selp.b64 	%rd276, %rd293, %rd110, %p14;
$L__BB4_128:
	add.s64 	%rd277, %rd110, 256;
	setp.lt.f32 	%p15, %f214, %f215;
	@%p15 bra 	$L__BB4_130;
	setp.lt.f32 	%p16, %f215, %f214;
	setp.lt.s64 	%p17, %rd276, %rd277;
	or.pred  	%p18, %p16, %p17;
	selp.f32 	%f215, %f214, %f215, %p18;
	selp.b64 	%rd277, %rd276, %rd277, %p18;
$L__BB4_130:
	setp.lt.f32 	%p19, %f215, %f216;
	@%p19 bra 	$L__BB4_132;
	setp.lt.f32 	%p20, %f216, %f215;
	setp.lt.s64 	%p21, %rd277, %rd278;
	or.pred  	%p22, %p20, %p21;
	selp.f32 	%f216, %f215, %f216, %p22;
	selp.b64 	%rd278, %rd277, %rd278, %p22;
$L__BB4_132:
	setp.lt.f32 	%p23, %f216, %f217;
	@%p23 bra 	$L__BB4_134;
	setp.lt.f32 	%p24, %f217, %f216;
	setp.lt.s64 	%p25, %rd278, %rd279;
	or.pred  	%p26, %p24, %p25;
	selp.f32 	%f217, %f216, %f217, %p26;
	selp.b64 	%rd279, %rd278, %rd279, %p26;
$L__BB4_134:
	add.s64 	%rd210, %rd204, %rd192;
	add.s64 	%rd293, %rd210, 1024;
	setp.lt.f32 	%p27, %f217, %f228;
	@%p27 bra 	$L__BB4_136;
	setp.lt.f32 	%p28, %f228, %f217;
	setp.lt.s64 	%p29, %rd279, %rd293;
	or.pred  	%p30, %p28, %p29;
	selp.f32 	%f228, %f217, %f228, %p30;
	selp.b64 	%rd293, %rd279, %rd293, %p30;
$L__BB4_136:
	add.s64 	%rd282, %rd274, 1280;
	add.s64 	%rd211, %rd274, 2560;
	setp.le.s64 	%p31, %rd211, %rd194;
	mov.u64 	%rd274, %rd282;
	mov.f32 	%f213, %f228;
	@%p31 bra 	$L__BB4_126;
$L__BB4_137:
	setp.le.s64 	%p32, %rd194, %rd282;
	@%p32 bra 	$L__BB4_160;
	cvt.u32.u64 	%r35, %rd282;
	cvt.u32.u64 	%r36, %rd194;
	sub.s32 	%r19, %r36, %r35;
	setp.ge.s32 	%p33, %r18, %r19;
	@%p33 bra 	$L__BB4_160;
	cvta.to.global.u64 	%rd128, %rd191;
	not.b32 	%r38, %r18;
	add.s32 	%r39, %r38, %r36;
	sub.s32 	%r20, %r39, %r35;
	and.b32  	%r41, %r20, 768;
	setp.eq.s32 	%p34, %r41, 768;
	mov.u32 	%r389, %r18;
	@%p34 bra 	$L__BB4_145;
	add.s64 	%rd213, %rd282, %rd101;
	add.s64 	%rd284, %rd213, %rd192;
	shl.b64 	%rd214, %rd213, 2;
	add.s64 	%rd283, %rd128, %rd214;
	shr.u32 	%r42, %r20, 8;
	add.s32 	%r43, %r42, 1;
	and.b32  	%r44, %r43, 3;
	neg.s32 	%r387, %r44;
	mov.u32 	%r389, %r18;
$L__BB4_141:
	.pragma "nounroll";
	mov.u64 	%rd133, %rd293;
	mov.f32 	%f114, %f228;
	ld.global.f32 	%f115, [%rd283];
	setp.lt.f32 	%p35, %f114, %f115;
	mov.f32 	%f228, %f115;
	mov.u64 	%rd293, %rd284;
	@%p35 bra 	$L__BB4_144;
	setp.lt.f32 	%p36, %f115, %f114;
	mov.f32 	%f228, %f114;
	mov.u64 	%rd293, %rd133;
	@%p36 bra 	$L__BB4_144;
	setp.lt.s64 	%p37, %rd133, %rd284;
	selp.f32 	%f228, %f114, %f115, %p37;
	min.s64 	%rd293, %rd133, %rd284;
$L__BB4_144:
	add.s32 	%r389, %r389, 256;
	add.s64 	%rd284, %rd284, 256;
	add.s64 	%rd283, %rd283, 1024;
	add.s32 	%r387, %r387, 1;
	setp.ne.s32 	%p38, %r387, 0;
	@%p38 bra 	$L__BB4_141;
$L__BB4_145:
	setp.lt.u32 	%p39, %r20, 768;
	@%p39 bra 	$L__BB4_160;
	add.s32 	%r390, %r389, 512;
$L__BB4_147:
	mov.u32 	%r28, %r390;
	add.s32 	%r45, %r28, -512;
	cvt.u64.u32 	%rd215, %r45;
	add.s64 	%rd216, %rd282, %rd215;
	shl.b64 	%rd217, %rd216, 2;
	add.s64 	%rd141, %rd128, %rd217;
	add.s64 	%rd142, %rd216, %rd192;
	ld.global.f32 	%f121, [%rd141];
	setp.lt.f32 	%p40, %f228, %f121;
	mov.f32 	%f225, %f121;
	mov.u64 	%rd290, %rd142;
	@%p40 bra 	$L__BB4_150;
	setp.lt.f32 	%p41, %f121, %f228;
	mov.f32 	%f225, %f228;
	mov.u64 	%rd290, %rd293;
	@%p41 bra 	$L__BB4_150;
	setp.lt.s64 	%p42, %rd293, %rd142;
	selp.f32 	%f225, %f228, %f121, %p42;
	min.s64 	%rd290, %rd293, %rd142;
$L__BB4_150:
	add.s32 	%r46, %r28, -256;
	cvt.u64.u32 	%rd218, %r46;
	add.s64 	%rd219, %rd282, %rd218;
	add.s64 	%rd145, %rd219, %rd192;
	ld.global.f32 	%f124, [%rd141+1024];
	setp.lt.f32 	%p43, %f225, %f124;
	mov.f32 	%f226, %f124;
	mov.u64 	%rd291, %rd145;
	@%p43 bra 	$L__BB4_153;
	setp.lt.f32 	%p44, %f124, %f225;
	mov.f32 	%f226, %f225;
	mov.u64 	%rd291, %rd290;
	@%p44 bra 	$L__BB4_153;
	setp.lt.s64 	%p45, %rd290, %rd145;
	selp.f32 	%f226, %f225, %f124, %p45;
	min.s64 	%rd291, %rd290, %rd145;
$L__BB4_153:
	cvt.u64.u32 	%rd220, %r28;
	add.s64 	%rd221, %rd282, %rd220;
	add.s64 	%rd148, %rd221, %rd192;
	ld.global.f32 	%f127, [%rd141+2048];
	setp.lt.f32 	%p46, %f226, %f127;
	mov.f32 	%f227, %f127;
	mov.u64 	%rd292, %rd148;
	@%p46 bra 	$L__BB4_156;
	setp.lt.f32 	%p47, %f127, %f226;
	mov.f32 	%f227, %f226;
	mov.u64 	%rd292, %rd291;
	@%p47 bra 	$L__BB4_156;
	setp.lt.s64 	%p48, %rd291, %rd148;
	selp.f32 	%f227, %f226, %f127, %p48;
	min.s64 	%rd292, %rd291, %rd148;
$L__BB4_156:
	add.s32 	%r47, %r28, 256;
	cvt.u64.u32 	%rd222, %r47;
	add.s64 	%rd223, %rd282, %rd222;
	add.s64 	%rd151, %rd223, %rd192;
	ld.global.f32 	%f130, [%rd141+3072];
	setp.lt.f32 	%p49, %f227, %f130;
	mov.f32 	%f228, %f130;
	mov.u64 	%rd293, %rd151;
	@%p49 bra 	$L__BB4_159;
	setp.lt.f32 	%p50, %f130, %f227;
	mov.f32 	%f228, %f227;
	mov.u64 	%rd293, %rd292;
	@%p50 bra 	$L__BB4_159;
	setp.lt.s64 	%p51, %rd292, %rd151;
	selp.f32 	%f228, %f227, %f130, %p51;
	min.s64 	%rd293, %rd292, %rd151;
$L__BB4_159:
	add.s32 	%r390, %r28, 1024;
	add.s32 	%r48, %r28, 512;
	setp.lt.s32 	%p52, %r48, %r19;
	@%p52 bra 	$L__BB4_147;
$L__BB4_160:
	// begin inline asm
	mov.u32 %r49, %laneid;
	// end inline asm
	mov.b32 	%r51, %f228;
	mov.b32 	%r67, 1;
	mov.b32 	%r68, 31;
	mov.b32 	%r69, -1;
	// begin inline asm
	shfl.sync.down.b32 %r50, %r51, %r67, %r68, %r69;
	// end inline asm
	mov.b32 	%f134, %r50;
	// begin inline asm
	shfl.sync.down.b32 %r55, %r56, %r67, %r68, %r69;
	// end inline asm
	mov.b64 	{%r61, %r66}, %rd293;
	// begin inline asm
	shfl.sync.down.b32 %r60, %r61, %r67, %r68, %r69;
	// end inline asm
	// begin inline asm
	shfl.sync.down.b32 %r65, %r66, %r67, %r68, %r69;
	// end inline asm
	mov.b64 	%rd155, {%r60, %r65};
	setp.gt.s32 	%p53, %r49, 30;
	mov.f32 	%f230, %f228;
	mov.u64 	%rd295, %rd293;
	@%p53 bra 	$L__BB4_164;
	setp.lt.f32 	%p54, %f228, %f134;
	mov.f32 	%f230, %f134;
	mov.u64 	%rd295, %rd155;
	@%p54 bra 	$L__BB4_164;
	setp.gt.f32 	%p55, %f228, %f134;
	mov.f32 	%f230, %f228;
	mov.u64 	%rd295, %rd293;
	@%p55 bra 	$L__BB4_164;
	setp.lt.s64 	%p56, %rd293, %rd155;
	selp.f32 	%f230, %f228, %f134, %p56;
	min.s64 	%rd295, %rd293, %rd155;
$L__BB4_164:
	mov.b32 	%r71, %f230;
	mov.b32 	%r87, 2;
	mov.b32 	%r88, 31;
	mov.b32 	%r89, -1;
	// begin inline asm
	shfl.sync.down.b32 %r70, %r71, %r87, %r88, %r89;
	// end inline asm
	mov.b32 	%f137, %r70;
	// begin inline asm
	shfl.sync.down.b32 %r75, %r76, %r87, %r88, %r89;
	// end inline asm
	mov.b64 	{%r81, %r86}, %rd295;
	// begin inline asm
	shfl.sync.down.b32 %r80, %r81, %r87, %r88, %r89;
	// end inline asm
	// begin inline asm
	shfl.sync.down.b32 %r85, %r86, %r87, %r88, %r89;
	// end inline asm
	mov.b64 	%rd158, {%r80, %r85};
	setp.gt.s32 	%p57, %r49, 29;
	mov.f32 	%f231, %f230;
	mov.u64 	%rd296, %rd295;
	@%p57 bra 	$L__BB4_168;
	setp.lt.f32 	%p58, %f230, %f137;
	mov.f32 	%f231, %f137;
	mov.u64 	%rd296, %rd158;
	@%p58 bra 	$L__BB4_168;
	setp.gt.f32 	%p59, %f230, %f137;
	mov.f32 	%f231, %f230;
	mov.u64 	%rd296, %rd295;
	@%p59 bra 	$L__BB4_168;
	setp.lt.s64 	%p60, %rd295, %rd158;
	selp.f32 	%f231, %f230, %f137, %p60;
	min.s64 	%rd296, %rd295, %rd158;
$L__BB4_168:
	mov.b32 	%r91, %f231;
	mov.b32 	%r107, 4;
	mov.b32 	%r108, 31;
	mov.b32 	%r109, -1;
	// begin inline asm
	shfl.sync.down.b32 %r90, %r91, %r107, %r108, %r109;
	// end inline asm
	mov.b32 	%f140, %r90;
	// begin inline asm
	shfl.sync.down.b32 %r95, %r96, %r107, %r108, %r109;
	// end inline asm
	mov.b64 	{%r101, %r106}, %rd296;
	// begin inline asm
	shfl.sync.down.b32 %r100, %r101, %r107, %r108, %r109;
	// end inline asm
	// begin inline asm
	shfl.sync.down.b32 %r105, %r106, %r107, %r108, %r109;
	// end inline asm
	mov.b64 	%rd161, {%r100, %r105};
	setp.gt.s32 	%p61, %r49, 27;
	mov.f32 	%f232, %f231;
	mov.u64 	%rd297, %rd296;
	@%p61 bra 	$L__BB4_172;
	setp.lt.f32 	%p62, %f231, %f140;
	mov.f32 	%f232, %f140;
	mov.u64 	%rd297, %rd161;
	@%p62 bra 	$L__BB4_172;
	setp.gt.f32 	%p63, %f231, %f140;
	mov.f32 	%f232, %f231;
	mov.u64 	%rd297, %rd296;
	@%p63 bra 	$L__BB4_172;
	setp.lt.s64 	%p64, %rd296, %rd161;
	selp.f32 	%f232, %f231, %f140, %p64;
	min.s64 	%rd297, %rd296, %rd161;
$L__BB4_172:
	mov.b32 	%r111, %f232;
	mov.b32 	%r127, 8;
	mov.b32 	%r128, 31;
	mov.b32 	%r129, -1;
	// begin inline asm
	shfl.sync.down.b32 %r110, %r111, %r127, %r128, %r129;
	// end inline asm
	mov.b32 	%f143, %r110;
	// begin inline asm
	shfl.sync.down.b32 %r115, %r116, %r127, %r128, %r129;
	// end inline asm
	mov.b64 	{%r121, %r126}, %rd297;
	// begin inline asm
	shfl.sync.down.b32 %r120, %r121, %r127, %r128, %r129;
	// end inline asm
	// begin inline asm
	shfl.sync.down.b32 %r125, %r126, %r127, %r128, %r129;
	// end inline asm
	mov.b64 	%rd164, {%r120, %r125};
	setp.gt.s32 	%p65, %r49, 23;
	mov.f32 	%f233, %f232;
	mov.u64 	%rd298, %rd297;
	@%p65 bra 	$L__BB4_176;
	setp.lt.f32 	%p66, %f232, %f143;
	mov.f32 	%f233, %f143;
	mov.u64 	%rd298, %rd164;
	@%p66 bra 	$L__BB4_176;
	setp.gt.f32 	%p67, %f232, %f143;
	mov.f32 	%f233, %f232;
	mov.u64 	%rd298, %rd297;
	@%p67 bra 	$L__BB4_176;
	setp.lt.s64 	%p68, %rd297, %rd164;
	selp.f32 	%f233, %f232, %f143, %p68;
	min.s64 	%rd298, %rd297, %rd164;
$L__BB4_176:
	mov.b32 	%r131, %f233;
	mov.b32 	%r147, 16;
	mov.b32 	%r148, 31;
	mov.b32 	%r149, -1;
	// begin inline asm
	shfl.sync.down.b32 %r130, %r131, %r147, %r148, %r149;
	// end inline asm
	mov.b32 	%f146, %r130;
	// begin inline asm
	shfl.sync.down.b32 %r135, %r136, %r147, %r148, %r149;
	// end inline asm
	mov.b64 	{%r141, %r146}, %rd298;
	// begin inline asm
	shfl.sync.down.b32 %r140, %r141, %r147, %r148, %r149;
	// end inline asm
	// begin inline asm
	shfl.sync.down.b32 %r145, %r146, %r147, %r148, %r149;
	// end inline asm
	mov.b64 	%rd167, {%r140, %r145};
	setp.gt.s32 	%p69, %r49, 15;
	mov.f32 	%f241, %f233;
	mov.u64 	%rd306, %rd298;
	@%p69 bra 	$L__BB4_180;
	setp.lt.f32 	%p70, %f233, %f146;
	mov.f32 	%f241, %f146;
	mov.u64 	%rd306, %rd167;
	@%p70 bra 	$L__BB4_180;
	setp.gt.f32 	%p71, %f233, %f146;
	mov.f32 	%f241, %f233;
	mov.u64 	%rd306, %rd298;
	@%p71 bra 	$L__BB4_180;
	setp.lt.s64 	%p72, %rd298, %rd167;
	selp.f32 	%f241, %f233, %f146, %p72;
	min.s64 	%rd306, %rd298, %rd167;
$L__BB4_180:
	setp.ne.s32 	%p73, %r49, 0;
	@%p73 bra 	$L__BB4_182;
	shr.u32 	%r150, %r18, 1;
	and.b32  	%r151, %r150, 496;
	mov.u32 	%r152, _ZN6thrust24THRUST_300001_SM_1000_NS8cuda_cub4core6detail5shmemE;
	add.s32 	%r153, %r152, %r151;
	st.shared.f32 	[%r153+8], %f241;
	st.shared.u64 	[%r153+16], %rd306;
$L__BB4_182:
	bar.sync 	0;
	setp.ne.s32 	%p74, %r18, 0;
	@%p74 bra 	$L__BB4_204;
	ld.shared.f32 	%f149, [_ZN6thrust24THRUST_300001_SM_1000_NS8cuda_cub4core6detail5shmemE+24];
	ld.shared.u64 	%rd170, [_ZN6thrust24THRUST_300001_SM_1000_NS8cuda_cub4core6detail5shmemE+32];
	setp.lt.f32 	%p75, %f241, %f149;
	mov.f32 	%f235, %f149;
	mov.u64 	%rd300, %rd170;
	@%p75 bra 	$L__BB4_186;
	setp.lt.f32 	%p76, %f149, %f241;
	mov.f32 	%f235, %f241;
	mov.u64 	%rd300, %rd306;
	@%p76 bra 	$L__BB4_186;
	setp.lt.s64 	%p77, %rd306, %rd170;
	selp.f32 	%f235, %f241, %f149, %p77;
	min.s64 	%rd300, %rd306, %rd170;
$L__BB4_186:
	ld.shared.f32 	%f152, [_ZN6thrust24THRUST_300001_SM_1000_NS8cuda_cub4core6detail5shmemE+40];
	ld.shared.u64 	%rd173, [_ZN6thrust24THRUST_300001_SM_1000_NS8cuda_cub4core6detail5shmemE+48];
	setp.lt.f32 	%p78, %f235, %f152;
	mov.f32 	%f236, %f152;
	mov.u64 	%rd301, %rd173;
	@%p78 bra 	$L__BB4_189;
	setp.lt.f32 	%p79, %f152, %f235;
	mov.f32 	%f236, %f235;
	mov.u64 	%rd301, %rd300;
	@%p79 bra 	$L__BB4_189;
	setp.lt.s64 	%p80, %rd300, %rd173;
	selp.f32 	%f236, %f235, %f152, %p80;
	min.s64 	%rd301, %rd300, %rd173;
$L__BB4_189:
	ld.shared.f32 	%f155, [_ZN6thrust24THRUST_300001_SM_1000_NS8cuda_cub4core6detail5shmemE+56];
	ld.shared.u64 	%rd176, [_ZN6thrust24THRUST_300001_SM_1000_NS8cuda_cub4core6detail5shmemE+64];
	setp.lt.f32 	%p81, %f236, %f155;
	mov.f32 	%f237, %f155;
	mov.u64 	%rd302, %rd176;
	@%p81 bra 	$L__BB4_192;
	setp.lt.f32 	%p82, %f155, %f236;
	mov.f32 	%f237, %f236;
	mov.u64 	%rd302, %rd301;
	@%p82 bra 	$L__BB4_192;
	setp.lt.s64 	%p83, %rd301, %rd176;
	selp.f32 	%f237, %f236, %f155, %p83;
	min.s64 	%rd302, %rd301, %rd176;
$L__BB4_192:
	ld.shared.f32 	%f158, [_ZN6thrust24THRUST_300001_SM_1000_NS8cuda_cub4core6detail5shmemE+72];
	ld.shared.u64 	%rd179, [_ZN6thrust24THRUST_300001_SM_1000_NS8cuda_cub4core6detail5shmemE+80];
	setp.lt.f32 	%p84, %f237, %f158;
	mov.f32 	%f238, %f158;
	mov.u64 	%rd303, %rd179;
	@%p84 bra 	$L__BB4_195;
	setp.lt.f32 	%p85, %f158, %f237;
	mov.f32 	%f238, %f237;
	mov.u64 	%rd303, %rd302;
	@%p85 bra 	$L__BB4_195;
	setp.lt.s64 	%p86, %rd302, %rd179;
	selp.f32 	%f238, %f237, %f158, %p86;
	min.s64 	%rd303, %rd302, %rd179;
$L__BB4_195:
	ld.shared.f32 	%f161, [_ZN6thrust24THRUST_300001_SM_1000_NS8cuda_cub4core6detail5shmemE+88];
	ld.shared.u64 	%rd182, [_ZN6thrust24THRUST_300001_SM_1000_NS8cuda_cub4core6detail5shmemE+96];
	setp.lt.f32 	%p87, %f238, %f161;
	mov.f32 	%f239, %f161;
	mov.u64 	%rd304, %rd182;
	@%p87 bra 	$L__BB4_198;
	setp.lt.f32 	%p88, %f161, %f238;
	mov.f32 	%f239, %f238;
	mov.u64 	%rd304, %rd303;
	@%p88 bra 	$L__BB4_198;
	setp.lt.s64 	%p89, %rd303, %rd182;
	selp.f32 	%f239, %f238, %f161, %p89;
	min.s64 	%rd304, %rd303, %rd182;
$L__BB4_198:
	ld.shared.f32 	%f164, [_ZN6thrust24THRUST_300001_SM_1000_NS8cuda_cub4core6detail5shmemE+104];
	ld.shared.u64 	%rd185, [_ZN6thrust24THRUST_300001_SM_1000_NS8cuda_cub4core6detail5shmemE+112];
	setp.lt.f32 	%p90, %f239, %f164;
	mov.f32 	%f240, %f164;
	mov.u64 	%rd305, %rd185;
	@%p90 bra 	$L__BB4_201;
	setp.lt.f32 	%p91, %f164, %f239;
	mov.f32 	%f240, %f239;
	mov.u64 	%rd305, %rd304;
	@%p91 bra 	$L__BB4_201;
	setp.lt.s64 	%p92, %rd304, %rd185;
	selp.f32 	%f240, %f239, %f164, %p92;
	min.s64 	%rd305, %rd304, %rd185;
$L__BB4_201:
	ld.shared.f32 	%f167, [_ZN6thrust24THRUST_300001_SM_1000_NS8cuda_cub4core6detail5shmemE+120];
	ld.shared.u64 	%rd188, [_ZN6thrust24THRUST_300001_SM_1000_NS8cuda_cub4core6detail5shmemE+128];
	setp.lt.f32 	%p93, %f240, %f167;
	mov.f32 	%f241, %f167;
	mov.u64 	%rd306, %rd188;
	@%p93 bra 	$L__BB4_204;
	setp.lt.f32 	%p94, %f167, %f240;
	mov.f32 	%f241, %f240;
	mov.u64 	%rd306, %rd305;
	@%p94 bra 	$L__BB4_204;
	setp.lt.s64 	%p95, %rd305, %rd188;
	selp.f32 	%f241, %f240, %f167, %p95;
	min.s64 	%rd306, %rd305, %rd188;
$L__BB4_204:
	mov.u32 	%r381, %tid.x;
	setp.ne.s32 	%p212, %r381, 0;
	@%p212 bra 	$L__BB4_206;
	ld.param.u64 	%rd237, [_ZN6thrust24THRUST_300001_SM_1000_NS8cuda_cub4core6detail13_kernel_agentINS1_8__reduce11ReduceAgentINS0_12zip_iteratorIN4cuda3std3__45tupleIJNS0_10device_ptrIfEENS0_17counting_iteratorIlNS0_11use_defaultESF_SF_EEEEEEEPNSB_IJflEEESJ_lNS1_9__extrema9arg_max_fIflNSA_4lessIfEEEEEEJSI_SK_lSP_EEEvDpT0__param_1];
	cvta.to.global.u64 	%rd236, %rd237;
	st.global.f32 	[%rd236], %f241;
	st.global.u64 	[%rd236+8], %rd306;
$L__BB4_206:
	ret;

}
	// .globl	_ZN6thrust24THRUST_300001_SM_1000_NS8cuda_cub4core6detail13_kernel_agentINS1_8__reduce11ReduceAgentINS0_12zip_iteratorIN4cuda3std3__45tupleIJNS0_10device_ptrIfEENS0_17counting_iteratorIlNS0_11use_defaultESF_SF_EEEEEEEPNSB_IJflEEESJ_lNS1_9__extrema9arg_max_fIflNSA_4lessIfEEEEEEJSI_SK_lN3cub18CUB_300001_SM_100013GridEvenShareIlEENSS_9GridQueueIyEESP_EEEvDpT0_
.visible .entry _ZN6thrust24THRUST_300001_SM_1000_NS8cuda_cub4core6detail13_kernel_agentINS1_8__reduce11ReduceAgentINS0_12zip_iteratorIN4cuda3std3__45tupleIJNS0_10device_ptrIfEENS0_17counting_iteratorIlNS0_11use_defaultESF_SF_EEEEEEEPNSB_IJflEEESJ_lNS1_9__extrema9arg_max_fIflNSA_4lessIfEEEEEEJSI_SK_lN3cub18CUB_300001_SM_100013GridEvenShareIlEENSS_9GridQueueIyEESP_EEEvDpT0_(
	.param .align 8 .b8 _ZN6thrust24THRUST_300001_SM_1000_NS8cuda_cub4core6detail13_kernel_agentINS1_8__reduce11ReduceAgentINS0_12zip_iteratorIN4cuda3std3__45tupleIJNS0_10device_ptrIfEENS0_17counting_iteratorIlNS0_11use_defaultESF_SF_EEEEEEEPNSB_IJflEEESJ_lNS1_9__extrema9arg_max_fIflNSA_4lessIfEEEEEEJSI_SK_lN3cub18CUB_300001_SM_100013GridEvenShareIlEENSS_9GridQueueIyEESP_EEEvDpT0__param_0[16],
	.param .u64 .ptr .align 1 _ZN6thrust24THRUST_300001_SM_1000_NS8cuda_cub4core6detail13_kernel_agentINS1_8__reduce11ReduceAgentINS0_12zip_iteratorIN4cuda3std3__45tupleIJNS0_10device_ptrIfEENS0_17counting_iteratorIlNS0_11use_defaultESF_SF_EEEEEEEPNSB_IJflEEESJ_lNS1_9__extrema9arg_max_fIflNSA_4lessIfEEEEEEJSI_SK_lN3cub18CUB_300001_SM_100013GridEvenShareIlEENSS_9GridQueueIyEESP_EEEvDpT0__param_1,
	.param .u64 _ZN6thrust24THRUST_300001_SM_1000_NS8cuda_cub4core6detail13_kernel_agentINS1_8__reduce11ReduceAgentINS0_12zip_iteratorIN4cuda3std3__45tupleIJNS0_10device_ptrIfEENS0_17counting_iteratorIlNS0_11use_defaultESF_SF_EEEEEEEPNSB_IJflEEESJ_lNS1_9__extrema9arg_max_fIflNSA_4lessIfEEEEEEJSI_SK_lN3cub18CUB_300001_SM_100013GridEvenShareIlEENSS_9GridQueueIyEESP_EEEvDpT0__param_2,
	.param .align 8 .b8 _ZN6thrust24THRUST_300001_SM_1000_NS8cuda_cub4core6detail13_kernel_agentINS1_8__reduce11ReduceAgentINS0_12zip_iteratorIN4cuda3std3__45tupleIJNS0_10device_ptrIfEENS0_17counting_iteratorIlNS0_11use_defaultESF_SF_EEEEEEEPNSB_IJflEEESJ_lNS1_9__extrema9arg_max_fIflNSA_4lessIfEEEEEEJSI_SK_lN3cub18CUB_300001_SM_100013GridEvenShareIlEENSS_9GridQueueIyEESP_EEEvDpT0__param_3[72],
	.param .align 8 .b8 _ZN6thrust24THRUST_300001_SM_1000_NS8cuda_cub4core6detail13_kernel_agentINS1_8__reduce11ReduceAgentINS0_12zip_iteratorIN4cuda3std3__45tupleIJNS0_10device_ptrIfEENS0_17counting_iteratorIlNS0_11use_defaultESF_SF_EEEEEEEPNSB_IJflEEESJ_lNS1_9__extrema9arg_max_fIflNSA_4lessIfEEEEEEJSI_SK_lN3cub18CUB_300001_SM_100013GridEvenShareIlEENSS_9GridQueueIyEESP_EEEvDpT0__param_4[8],
	.param .align 1 .b8 _ZN6thrust24THRUST_300001_SM_1000_NS8cuda_cub4core6detail13_kernel_agentINS1_8__reduce11ReduceAgentINS0_12zip_iteratorIN4cuda3std3__45tupleIJNS0_10device_ptrIfEENS0_17counting_iteratorIlNS0_11use_defaultESF_SF_EEEEEEEPNSB_IJflEEESJ_lNS1_9__extrema9arg_max_fIflNSA_4lessIfEEEEEEJSI_SK_lN3cub18CUB_300001_SM_100013GridEvenShareIlEENSS_9GridQueueIyEESP_EEEvDpT0__param_5[1]
)
.maxntid 256
{
	.reg .pred 	%p<215>;
	.reg .b32 	%r<399>;
	.reg .b32 	%f<242>;
	.reg .b64 	%rd<324>;

	ld.param.u64 	%rd196, [_ZN6thrust24THRUST_300001_SM_1000_NS8cuda_cub4core6detail13_kernel_agentINS1_8__reduce11ReduceAgentINS0_12zip_iteratorIN4cuda3std3__45tupleIJNS0_10device_ptrIfEENS0_17counting_iteratorIlNS0_11use_defaultESF_SF_EEEEEEEPNSB_IJflEEESJ_lNS1_9__extrema9arg_max_fIflNSA_4lessIfEEEEEEJSI_SK_lN3cub18CUB_300001_SM_100013GridEvenShareIlEENSS_9GridQueueIyEESP_EEEvDpT0__param_0+8];
	ld.param.u64 	%rd195, [_ZN6thrust24THRUST_300001_SM_1000_NS8cuda_cub4core6detail13_kernel_agentINS1_8__reduce11ReduceAgentINS0_12zip_iteratorIN4cuda3std3__45tupleIJNS0_10device_ptrIfEENS0_17counting_iteratorIlNS0_11use_defaultESF_SF_EEEEEEEPNSB_IJflEEESJ_lNS1_9__extrema9arg_max_fIflNSA_4lessIfEEEEEEJSI_SK_lN3cub18CUB_300001_SM_100013GridEvenShareIlEENSS_9GridQueueIyEESP_EEEvDpT0__param_0];
	ld.param.u64 	%rd199, [_ZN6thrust24THRUST_300001_SM_1000_NS8cuda_cub4core6detail13_kernel_agentINS1_8__reduce11ReduceAgentINS0_12zip_iteratorIN4cuda3std3__45tupleIJNS0_10device_ptrIfEENS0_17counting_iteratorIlNS0_11use_defaultESF_SF_EEEEEEEPNSB_IJflEEESJ_lNS1_9__extrema9arg_max_fIflNSA_4lessIfEEEEEEJSI_SK_lN3cub18CUB_300001_SM_100013GridEvenShareIlEENSS_9GridQueueIyEESP_EEEvDpT0__param_4];
	ld.param.u64 	%rd198, [_ZN6thrust24THRUST_300001_SM_1000_NS8cuda_cub4core6detail13_kernel_agentINS1_8__reduce11ReduceAgentINS0_12zip_iteratorIN4cuda3std3__45tupleIJNS0_10device_ptrIfEENS0_17counting_iteratorIlNS0_11use_defaultESF_SF_EEEEEEEPNSB_IJflEEESJ_lNS1_9__extrema9arg_max_fIflNSA_4lessIfEEEEEEJSI_SK_lN3cub18CUB_300001_SM_100013GridEvenShareIlEENSS_9GridQueueIyEESP_EEEvDpT0__param_2];
	cvta.to.global.u64 	%rd1, %rd199;
	cvta.to.global.u64 	%rd2, %rd195;
	mov.u32 	%r1, %ctaid.x;
	mul.lo.s32 	%r33, %r1, 1280;
	cvt.u64.u32 	%rd4, %r33;
	mov.u32 	%r34, %nctaid.x;
	mul.lo.s32 	%r35, %r34, 1280;
	cvt.u64.u32 	%rd5, %r35;
	add.s64 	%rd200, %rd4, 1280;
	setp.le.s64 	%p1, %rd200, %rd198;
	@%p1 bra 	$L__BB5_121;
	cvt.u32.u64 	%r159, %rd4;
	cvt.u32.u64 	%r2, %rd198;
	sub.s32 	%r3, %r2, %r159;
	mov.u32 	%r4, %tid.x;
	setp.ge.s32 	%p98, %r4, %r3;
	mov.f32 	%f188, 0f00000000;
	mov.b64 	%rd266, 0;
	mov.u32 	%r393, %r4;
	@%p98 bra 	$L__BB5_3;
	cvt.u64.u32 	%rd234, %r4;
	add.s64 	%rd235, %rd4, %rd234;
	shl.b64 	%rd236, %rd235, 2;
	add.s64 	%rd237, %rd2, %rd236;
	add.s64 	%rd266, %rd196, %rd235;
	ld.global.f32 	%f188, [%rd237];
	add.s32 	%r393, %r4, 256;
$L__BB5_3:
	setp.ge.s32 	%p99, %r393, %r3;
	@%p99 bra 	$L__BB5_25;
	not.b32 	%r161, %r393;
	add.s32 	%r162, %r161, %r2;
	sub.s32 	%r7, %r162, %r159;
	and.b32  	%r163, %r7, 768;
	setp.eq.s32 	%p100, %r163, 768;
	@%p100 bra 	$L__BB5_10;
	cvt.u64.u32 	%rd239, %r393;
	add.s64 	%rd240, %rd239, %rd4;
	add.s64 	%rd257, %rd240, %rd196;
	shl.b64 	%rd241, %rd240, 2;
	add.s64 	%rd256, %rd2, %rd241;
	shr.u32 	%r164, %r7, 8;
	add.s32 	%r165, %r164, 1;
	and.b32  	%r166, %r165, 3;
	neg.s32 	%r391, %r166;
$L__BB5_6:
	.pragma "nounroll";
	mov.u64 	%rd12, %rd266;
	mov.f32 	%f3, %f188;
	ld.global.f32 	%f4, [%rd256];
	setp.lt.f32 	%p101, %f3, %f4;
	mov.u64 	%rd266, %rd257;
	mov.f32 	%f188, %f4;
	@%p101 bra 	$L__BB5_9;
	setp.lt.f32 	%p102, %f4, %f3;
	mov.u64 	%rd266, %rd12;
	mov.f32 	%f188, %f3;
	@%p102 bra 	$L__BB5_9;
	setp.lt.s64 	%p103, %rd12, %rd257;
	min.s64 	%rd266, %rd12, %rd257;
	selp.f32 	%f188, %f3, %f4, %p103;
$L__BB5_9:
	add.s32 	%r393, %r393, 256;
	add.s64 	%rd257, %rd257, 256;
	add.s64 	%rd256, %rd256, 1024;
	add.s32 	%r391, %r391, 1;
	setp.ne.s32 	%p104, %r391, 0;
	@%p104 bra 	$L__BB5_6;
$L__BB5_10:
	setp.lt.u32 	%p105, %r7, 768;
	@%p105 bra 	$L__BB5_25;
	add.s32 	%r394, %r393, 512;
$L__BB5_12:
	mov.u32 	%r15, %r394;
	add.s32 	%r167, %r15, -512;
	cvt.s64.s32 	%rd242, %r167;
	add.s64 	%rd243, %rd242, %rd4;
	shl.b64 	%rd244, %rd243, 2;
	add.s64 	%rd20, %rd2, %rd244;
	add.s64 	%rd21, %rd243, %rd196;
	ld.global.f32 	%f10, [%rd20];
	setp.lt.f32 	%p106, %f188, %f10;
	mov.u64 	%rd263, %rd21;
	mov.f32 	%f185, %f10;
	@%p106 bra 	$L__BB5_15;
	setp.lt.f32 	%p107, %f10, %f188;
	mov.u64 	%rd263, %rd266;
	mov.f32 	%f185, %f188;
	@%p107 bra 	$L__BB5_15;
	setp.lt.s64 	%p108, %rd266, %rd21;
	min.s64 	%rd263, %rd266, %rd21;
	selp.f32 	%f185, %f188, %f10, %p108;
$L__BB5_15:
	add.s32 	%r168, %r15, -256;
	cvt.s64.s32 	%rd245, %r168;
	add.s64 	%rd246, %rd245, %rd4;
	add.s64 	%rd24, %rd246, %rd196;
	ld.global.f32 	%f13, [%rd20+1024];
	setp.lt.f32 	%p109, %f185, %f13;
	mov.u64 	%rd264, %rd24;
	mov.f32 	%f186, %f13;
	@%p109 bra 	$L__BB5_18;
	setp.lt.f32 	%p110, %f13, %f185;
	mov.u64 	%rd264, %rd263;
	mov.f32 	%f186, %f185;
	@%p110 bra 	$L__BB5_18;
	setp.lt.s64 	%p111, %rd263, %rd24;
	min.s64 	%rd264, %rd263, %rd24;
	selp.f32 	%f186, %f185, %f13, %p111;
$L__BB5_18:
	cvt.s64.s32 	%rd247, %r15;
	add.s64 	%rd248, %rd247, %rd4;
	add.s64 	%rd27, %rd248, %rd196;
	ld.global.f32 	%f16, [%rd20+2048];
	setp.lt.f32 	%p112, %f186, %f16;
	mov.u64 	%rd265, %rd27;
	mov.f32 	%f187, %f16;
	@%p112 bra 	$L__BB5_21;
	setp.lt.f32 	%p113, %f16, %f186;
	mov.u64 	%rd265, %rd264;
	mov.f32 	%f187, %f186;
	@%p113 bra 	$L__BB5_21;
	setp.lt.s64 	%p114, %rd264, %rd27;
	min.s64 	%rd265, %rd264, %rd27;
	selp.f32 	%f187, %f186, %f16, %p114;
$L__BB5_21:
	add.s32 	%r169, %r15, 256;
	cvt.s64.s32 	%rd249, %r169;
	add.s64 	%rd250, %rd249, %rd4;
	add.s64 	%rd30, %rd250, %rd196;
	ld.global.f32 	%f19, [%rd20+3072];
	setp.lt.f32 	%p115, %f187, %f19;
	mov.u64 	%rd266, %rd30;
	mov.f32 	%f188, %f19;
	@%p115 bra 	$L__BB5_24;
	setp.lt.f32 	%p116, %f19, %f187;
	mov.u64 	%rd266, %rd265;
	mov.f32 	%f188, %f187;
	@%p116 bra 	$L__BB5_24;
	setp.lt.s64 	%p117, %rd265, %rd30;
	min.s64 	%rd266, %rd265, %rd30;
	selp.f32 	%f188, %f187, %f19, %p117;
$L__BB5_24:
	add.s32 	%r394, %r15, 1024;
	add.s32 	%r170, %r15, 512;
	setp.lt.s32 	%p118, %r170, %r3;
	@%p118 bra 	$L__BB5_12;
$L__BB5_25:
	setp.lt.s32 	%p119, %r3, 256;
	@%p119 bra 	$L__BB5_70;
	// begin inline asm
	mov.u32 %r284, %laneid;
	// end inline asm
	mov.b32 	%r286, %f188;
	mov.b32 	%r302, 1;
	mov.b32 	%r303, 31;
	mov.b32 	%r304, -1;
	// begin inline asm
	shfl.sync.down.b32 %r285, %r286, %r302, %r303, %r304;
	// end inline asm
	mov.b32 	%f23, %r285;
	// begin inline asm
	shfl.sync.down.b32 %r290, %r291, %r302, %r303, %r304;
	// end inline asm
	mov.b64 	{%r296, %r301}, %rd266;
	// begin inline asm
	shfl.sync.down.b32 %r295, %r296, %r302, %r303, %r304;
	// end inline asm
	// begin inline asm
	shfl.sync.down.b32 %r300, %r301, %r302, %r303, %r304;
	// end inline asm
	mov.b64 	%rd34, {%r295, %r300};
	setp.gt.s32 	%p171, %r284, 30;
	mov.u64 	%rd268, %rd266;
	mov.f32 	%f190, %f188;
	@%p171 bra 	$L__BB5_30;
	setp.lt.f32 	%p172, %f188, %f23;
	mov.u64 	%rd268, %rd34;
	mov.f32 	%f190, %f23;
	@%p172 bra 	$L__BB5_30;
	setp.gt.f32 	%p173, %f188, %f23;
	mov.u64 	%rd268, %rd266;
	mov.f32 	%f190, %f188;
	@%p173 bra 	$L__BB5_30;
	setp.lt.s64 	%p174, %rd266, %rd34;
	min.s64 	%rd268, %rd266, %rd34;
	selp.f32 	%f190, %f188, %f23, %p174;
$L__BB5_30:
	mov.b32 	%r306, %f190;
	mov.b32 	%r322, 2;
	mov.b32 	%r323, 31;
	mov.b32 	%r324, -1;
	// begin inline asm
	shfl.sync.down.b32 %r305, %r306, %r322, %r323, %r324;
	// end inline asm
	mov.b32 	%f26, %r305;
	// begin inline asm
	shfl.sync.down.b32 %r310, %r311, %r322, %r323, %r324;
	// end inline asm
	mov.b64 	{%r316, %r321}, %rd268;
	// begin inline asm
	shfl.sync.down.b32 %r315, %r316, %r322, %r323, %r324;
	// end inline asm
	// begin inline asm
	shfl.sync.down.b32 %r320, %r321, %r322, %r323, %r324;
	// end inline asm
	mov.b64 	%rd37, {%r315, %r320};
	setp.gt.s32 	%p175, %r284, 29;
	mov.u64 	%rd269, %rd268;
	mov.f32 	%f191, %f190;
	@%p175 bra 	$L__BB5_34;
	setp.lt.f32 	%p176, %f190, %f26;
	mov.u64 	%rd269, %rd37;
	mov.f32 	%f191, %f26;
	@%p176 bra 	$L__BB5_34;
	setp.gt.f32 	%p177, %f190, %f26;
	mov.u64 	%rd269, %rd268;
	mov.f32 	%f191, %f190;
	@%p177 bra 	$L__BB5_34;
	setp.lt.s64 	%p178, %rd268, %rd37;
	min.s64 	%rd269, %rd268, %rd37;
	selp.f32 	%f191, %f190, %f26, %p178;
$L__BB5_34:
	mov.b32 	%r326, %f191;
	mov.b32 	%r342, 4;
	mov.b32 	%r343, 31;
	mov.b32 	%r344, -1;
	// begin inline asm
	shfl.sync.down.b32 %r325, %r326, %r342, %r343, %r344;
	// end inline asm
	mov.b32 	%f29, %r325;
	// begin inline asm
	shfl.sync.down.b32 %r330, %r331, %r342, %r343, %r344;
	// end inline asm
	mov.b64 	{%r336, %r341}, %rd269;
	// begin inline asm
	shfl.sync.down.b32 %r335, %r336, %r342, %r343, %r344;
	// end inline asm
	// begin inline asm
	shfl.sync.down.b32 %r340, %r341, %r342, %r343, %r344;
	// end inline asm
	mov.b64 	%rd40, {%r335, %r340};
	setp.gt.s32 	%p179, %r284, 27;
	mov.u64 	%rd270, %rd269;
	mov.f32 	%f192, %f191;
	@%p179 bra 	$L__BB5_38;
	setp.lt.f32 	%p180, %f191, %f29;
	mov.u64 	%rd270, %rd40;
	mov.f32 	%f192, %f29;
	@%p180 bra 	$L__BB5_38;
	setp.gt.f32 	%p181, %f191, %f29;
	mov.u64 	%rd270, %rd269;
	mov.f32 	%f192, %f191;
	@%p181 bra 	$L__BB5_38;
	setp.lt.s64 	%p182, %rd269, %rd40;
	min.s64 	%rd270, %rd269, %rd40;
	selp.f32 	%f192, %f191, %f29, %p182;
$L__BB5_38:
	mov.b32 	%r346, %f192;
	mov.b32 	%r362, 8;
	mov.b32 	%r363, 31;
	mov.b32 	%r364, -1;
	// begin inline asm
	shfl.sync.down.b32 %r345, %r346, %r362, %r363, %r364;
	// end inline asm
	mov.b32 	%f32, %r345;
	// begin inline asm
	shfl.sync.down.b32 %r350, %r351, %r362, %r363, %r364;
	// end inline asm
	mov.b64 	{%r356, %r361}, %rd270;
	// begin inline asm
	shfl.sync.down.b32 %r355, %r356, %r362, %r363, %r364;
	// end inline asm
	// begin inline asm
	shfl.sync.down.b32 %r360, %r361, %r362, %r363, %r364;
	// end inline asm
	mov.b64 	%rd43, {%r355, %r360};
	setp.gt.s32 	%p183, %r284, 23;
	mov.u64 	%rd271, %rd270;
	mov.f32 	%f193, %f192;
	@%p183 bra 	$L__BB5_42;
	setp.lt.f32 	%p184, %f192, %f32;
	mov.u64 	%rd271, %rd43;
	mov.f32 	%f193, %f32;
	@%p184 bra 	$L__BB5_42;
	setp.gt.f32 	%p185, %f192, %f32;
	mov.u64 	%rd271, %rd270;
	mov.f32 	%f193, %f192;
	@%p185 bra 	$L__BB5_42;
	setp.lt.s64 	%p186, %rd270, %rd43;
	min.s64 	%rd271, %rd270, %rd43;
	selp.f32 	%f193, %f192, %f32, %p186;
$L__BB5_42:
	mov.b32 	%r366, %f193;
	mov.b32 	%r382, 16;
	mov.b32 	%r383, 31;
	mov.b32 	%r384, -1;
	// begin inline asm
	shfl.sync.down.b32 %r365, %r366, %r382, %r383, %r384;
	// end inline asm
	mov.b32 	%f35, %r365;
	// begin inline asm
	shfl.sync.down.b32 %r370, %r371, %r382, %r383, %r384;
	// end inline asm
	mov.b64 	{%r376, %r381}, %rd271;
	// begin inline asm
	shfl.sync.down.b32 %r375, %r376, %r382, %r383, %r384;
	// end inline asm
	// begin inline asm
	shfl.sync.down.b32 %r380, %r381, %r382, %r383, %r384;
	// end inline asm
	mov.b64 	%rd46, {%r375, %r380};
	setp.gt.s32 	%p187, %r284, 15;
	mov.u64 	%rd323, %rd271;
	mov.f32 	%f241, %f193;
	@%p187 bra 	$L__BB5_46;
	setp.lt.f32 	%p188, %f193, %f35;
	mov.u64 	%rd323, %rd46;
	mov.f32 	%f241, %f35;
	@%p188 bra 	$L__BB5_46;
	setp.gt.f32 	%p189, %f193, %f35;
	mov.u64 	%rd323, %rd271;
	mov.f32 	%f241, %f193;
	@%p189 bra 	$L__BB5_46;
	setp.lt.s64 	%p190, %rd271, %rd46;
	min.s64 	%rd323, %rd271, %rd46;
	selp.f32 	%f241, %f193, %f35, %p190;
$L__BB5_46:
	setp.ne.s32 	%p191, %r284, 0;
	@%p191 bra 	$L__BB5_48;
	shr.u32 	%r385, %r4, 1;
	and.b32  	%r386, %r385, 496;
	mov.u32 	%r387, _ZN6thrust24THRUST_300001_SM_1000_NS8cuda_cub4core6detail5shmemE;
	add.s32 	%r388, %r387, %r386;
	st.shared.f32 	[%r388+8], %f241;
	st.shared.u64 	[%r388+16], %rd323;
$L__BB5_48:
	bar.sync 	0;
	setp.ne.s32 	%p192, %r4, 0;
	@%p192 bra 	$L__BB5_208;
	ld.shared.f32 	%f38, [_ZN6thrust24THRUST_300001_SM_1000_NS8cuda_cub4core6detail5shmemE+24];
	ld.shared.u64 	%rd49, [_ZN6thrust24THRUST_300001_SM_1000_NS8cuda_cub4core6detail5shmemE+32];
	setp.lt.f32 	%p193, %f241, %f38;
	mov.u64 	%rd273, %rd49;
	mov.f32 	%f195, %f38;
	@%p193 bra 	$L__BB5_52;
	setp.lt.f32 	%p194, %f38, %f241;
	mov.u64 	%rd273, %rd323;
	mov.f32 	%f195, %f241;
	@%p194 bra 	$L__BB5_52;
	setp.lt.s64 	%p195, %rd323, %rd49;
	min.s64 	%rd273, %rd323, %rd49;
	selp.f32 	%f195, %f241, %f38, %p195;
$L__BB5_52:
	ld.shared.f32 	%f41, [_ZN6thrust24THRUST_300001_SM_1000_NS8cuda_cub4core6detail5shmemE+40];
	ld.shared.u64 	%rd52, [_ZN6thrust24THRUST_300001_SM_1000_NS8cuda_cub4core6detail5shmemE+48];
	setp.lt.f32 	%p196, %f195, %f41;
	mov.u64 	%rd274, %rd52;
	mov.f32 	%f196, %f41;
	@%p196 bra 	$L__BB5_55;
	setp.lt.f32 	%p197, %f41, %f195;
	mov.u64 	%rd274, %rd273;
	mov.f32 	%f196, %f195;
	@%p197 bra 	$L__BB5_55;
	setp.lt.s64 	%p198, %rd273, %rd52;
	min.s64 	%rd274, %rd273, %rd52;
	selp.f32 	%f196, %f195, %f41, %p198;
$L__BB5_55:
	ld.shared.f32 	%f44, [_ZN6thrust24THRUST_300001_SM_1000_NS8cuda_cub4core6detail5shmemE+56];
	ld.shared.u64 	%rd55, [_ZN6thrust24THRUST_300001_SM_1000_NS8cuda_cub4core6detail5shmemE+64];
	setp.lt.f32 	%p199, %f196, %f44;
	mov.u64 	%rd275, %rd55;
	mov.f32 	%f197, %f44;
	@%p199 bra 	$L__BB5_58;
	setp.lt.f32 	%p200, %f44, %f196;
	mov.u64 	%rd275, %rd274;
	mov.f32 	%f197, %f196;
	@%p200 bra 	$L__BB5_58;
	setp.lt.s64 	%p201, %rd274, %rd55;
	min.s64 	%rd275, %rd274, %rd55;
	selp.f32 	%f197, %f196, %f44, %p201;
$L__BB5_58:
	ld.shared.f32 	%f47, [_ZN6thrust24THRUST_300001_SM_1000_NS8cuda_cub4core6detail5shmemE+72];
	ld.shared.u64 	%rd58, [_ZN6thrust24THRUST_300001_SM_1000_NS8cuda_cub4core6detail5shmemE+80];
	setp.lt.f32 	%p202, %f197, %f47;
	mov.u64 	%rd276, %rd58;
	mov.f32 	%f198, %f47;
	@%p202 bra 	$L__BB5_61;
	setp.lt.f32 	%p203, %f47, %f197;
	mov.u64 	%rd276, %rd275;
	mov.f32 	%f198, %f197;
	@%p203 bra 	$L__BB5_61;
	setp.lt.s64 	%p204, %rd275, %rd58;
	min.s64 	%rd276, %rd275, %rd58;
	selp.f32 	%f198, %f197, %f47, %p204;
$L__BB5_61:
	ld.shared.f32 	%f50, [_ZN6thrust24THRUST_300001_SM_1000_NS8cuda_cub4core6detail5shmemE+88];
	ld.shared.u64 	%rd61, [_ZN6thrust24THRUST_300001_SM_1000_NS8cuda_cub4core6detail5shmemE+96];
	setp.lt.f32 	%p205, %f198, %f50;
	mov.f32 	%f199, %f50;
	mov.u64 	%rd277, %rd61;
	@%p205 bra 	$L__BB5_64;
	setp.lt.f32 	%p206, %f50, %f198;
	mov.f32 	%f199, %f198;
	mov.u64 	%rd277, %rd276;
	@%p206 bra 	$L__BB5_64;
	setp.lt.s64 	%p207, %rd276, %rd61;
	selp.f32 	%f199, %f198, %f50, %p207;
	min.s64 	%rd277, %rd276, %rd61;
$L__BB5_64:
	ld.shared.f32 	%f53, [_ZN6thrust24THRUST_300001_SM_1000_NS8cuda_cub4core6detail5shmemE+104];
	ld.shared.u64 	%rd64, [_ZN6thrust24THRUST_300001_SM_1000_NS8cuda_cub4core6detail5shmemE+112];
	setp.lt.f32 	%p208, %f199, %f53;
	mov.f32 	%f200, %f53;
	mov.u64 	%rd278, %rd64;
	@%p208 bra 	$L__BB5_67;
	setp.lt.f32 	%p209, %f53, %f199;
	mov.f32 	%f200, %f199;
	mov.u64 	%rd278, %rd277;
	@%p209 bra 	$L__BB5_67;
	setp.lt.s64 	%p210, %rd277, %rd64;
	selp.f32 	%f200, %f199, %f53, %p210;
	min.s64 	%rd278, %rd277, %rd64;
$L__BB5_67:
	ld.shared.f32 	%f56, [_ZN6thrust24THRUST_300001_SM_1000_NS8cuda_cub4core6detail5shmemE+120];
	ld.shared.u64 	%rd67, [_ZN6thrust24THRUST_300001_SM_1000_NS8cuda_cub4core6detail5shmemE+128];
	setp.lt.f32 	%p211, %f200, %f56;
	mov.f32 	%f241, %f56;
	mov.u64 	%rd323, %rd67;
	@%p211 bra 	$L__BB5_208;
	setp.lt.f32 	%p212, %f56, %f200;
	mov.f32 	%f241, %f200;
	mov.u64 	%rd323, %rd278;
	@%p212 bra 	$L__BB5_208;
	setp.lt.s64 	%p213, %rd278, %rd67;
	selp.f32 	%f241, %f200, %f56, %p213;
	min.s64 	%rd323, %rd278, %rd67;
	bra.uni 	$L__BB5_208;
$L__BB5_70:
	// begin inline asm
	mov.u32 %r171, %laneid;
	// end inline asm
	and.b32  	%r192, %r4, 992;
	add.s32 	%r193, %r192, 32;
	setp.gt.s32 	%p120, %r193, %r3;
	not.b32 	%r194, %r192;
	add.s32 	%r195, %r3, %r194;
	selp.b32 	%r190, %r195, 31, %p120;
	mov.b32 	%r173, %f188;
	mov.b32 	%r189, 1;
	mov.b32 	%r191, -1;
	// begin inline asm
	shfl.sync.down.b32 %r172, %r173, %r189, %r190, %r191;
	// end inline asm
	mov.b32 	%f58, %r172;
	// begin inline asm
	shfl.sync.down.b32 %r177, %r178, %r189, %r190, %r191;
	// end inline asm
	mov.b64 	{%r183, %r188}, %rd266;
	// begin inline asm
	shfl.sync.down.b32 %r182, %r183, %r189, %r190, %r191;
	// end inline asm
	// begin inline asm
	shfl.sync.down.b32 %r187, %r188, %r189, %r190, %r191;
	// end inline asm
	mov.b64 	%rd69, {%r182, %r187};
	setp.ge.s32 	%p121, %r171, %r190;
	mov.f32 	%f201, %f188;
	mov.u64 	%rd279, %rd266;
	@%p121 bra 	$L__BB5_74;
	setp.lt.f32 	%p122, %f188, %f58;
	mov.f32 	%f201, %f58;
	mov.u64 	%rd279, %rd69;
	@%p122 bra 	$L__BB5_74;
	setp.gt.f32 	%p123, %f188, %f58;
	mov.f32 	%f201, %f188;
	mov.u64 	%rd279, %rd266;
	@%p123 bra 	$L__BB5_74;
	setp.lt.s64 	%p124, %rd266, %rd69;
	selp.f32 	%f201, %f188, %f58, %p124;
	min.s64 	%rd279, %rd266, %rd69;
$L__BB5_74:
	mov.b32 	%r197, %f201;
	mov.b32 	%r213, 2;
	mov.b32 	%r215, -1;
	// begin inline asm
	shfl.sync.down.b32 %r196, %r197, %r213, %r190, %r215;
	// end inline asm
	mov.b32 	%f61, %r196;
	// begin inline asm
	shfl.sync.down.b32 %r201, %r202, %r213, %r190, %r215;
	// end inline asm
	mov.b64 	{%r207, %r212}, %rd279;
	// begin inline asm
	shfl.sync.down.b32 %r206, %r207, %r213, %r190, %r215;
	// end inline asm
	// begin inline asm
	shfl.sync.down.b32 %r211, %r212, %r213, %r190, %r215;
	// end inline asm
	mov.b64 	%rd72, {%r206, %r211};
	add.s32 	%r216, %r171, 2;
	setp.gt.s32 	%p125, %r216, %r190;
	mov.f32 	%f202, %f201;
	mov.u64 	%rd280, %rd279;
	@%p125 bra 	$L__BB5_78;
	setp.lt.f32 	%p126, %f201, %f61;
	mov.f32 	%f202, %f61;
	mov.u64 	%rd280, %rd72;
	@%p126 bra 	$L__BB5_78;
	setp.gt.f32 	%p127, %f201, %f61;
	mov.f32 	%f202, %f201;
	mov.u64 	%rd280, %rd279;
	@%p127 bra 	$L__BB5_78;
	setp.lt.s64 	%p128, %rd279, %rd72;
	selp.f32 	%f202, %f201, %f61, %p128;
	min.s64 	%rd280, %rd279, %rd72;
$L__BB5_78:
	mov.b32 	%r218, %f202;
	mov.b32 	%r234, 4;
	mov.b32 	%r236, -1;
	// begin inline asm
	shfl.sync.down.b32 %r217, %r218, %r234, %r190, %r236;
	// end inline asm
	mov.b32 	%f64, %r217;
	// begin inline asm
	shfl.sync.down.b32 %r222, %r223, %r234, %r190, %r236;
	// end inline asm
	mov.b64 	{%r228, %r233}, %rd280;
	// begin inline asm
	shfl.sync.down.b32 %r227, %r228, %r234, %r190, %r236;
	// end inline asm
	// begin inline asm
	shfl.sync.down.b32 %r232, %r233, %r234, %r190, %r236;
	// end inline asm
	mov.b64 	%rd75, {%r227, %r232};
	add.s32 	%r237, %r171, 4;
	setp.gt.s32 	%p129, %r237, %r190;
	mov.f32 	%f203, %f202;
	mov.u64 	%rd281, %rd280;
	@%p129 bra 	$L__BB5_82;
	setp.lt.f32 	%p130, %f202, %f64;
	mov.f32 	%f203, %f64;
	mov.u64 	%rd281, %rd75;
	@%p130 bra 	$L__BB5_82;
	setp.gt.f32 	%p131, %f202, %f64;
	mov.f32 	%f203, %f202;
	mov.u64 	%rd281, %rd280;
	@%p131 bra 	$L__BB5_82;
	setp.lt.s64 	%p132, %rd280, %rd75;
	selp.f32 	%f203, %f202, %f64, %p132;
	min.s64 	%rd281, %rd280, %rd75;
$L__BB5_82:
	mov.b32 	%r239, %f203;
	mov.b32 	%r255, 8;
	mov.b32 	%r257, -1;
	// begin inline asm
	shfl.sync.down.b32 %r238, %r239, %r255, %r190, %r257;
	// end inline asm
	mov.b32 	%f67, %r238;
	// begin inline asm
	shfl.sync.down.b32 %r243, %r244, %r255, %r190, %r257;
	// end inline asm
	mov.b64 	{%r249, %r254}, %rd281;
	// begin inline asm
	shfl.sync.down.b32 %r248, %r249, %r255, %r190, %r257;
	// end inline asm
	// begin inline asm
	shfl.sync.down.b32 %r253, %r254, %r255, %r190, %r257;
	// end inline asm
	mov.b64 	%rd78, {%r248, %r253};
	add.s32 	%r258, %r171, 8;
	setp.gt.s32 	%p133, %r258, %r190;
	mov.f32 	%f204, %f203;
	mov.u64 	%rd282, %rd281;
	@%p133 bra 	$L__BB5_86;
	setp.lt.f32 	%p134, %f203, %f67;
	mov.f32 	%f204, %f67;
	mov.u64 	%rd282, %rd78;
	@%p134 bra 	$L__BB5_86;
	setp.gt.f32 	%p135, %f203, %f67;
	mov.f32 	%f204, %f203;
	mov.u64 	%rd282, %rd281;
	@%p135 bra 	$L__BB5_86;
	setp.lt.s64 	%p136, %rd281, %rd78;
	selp.f32 	%f204, %f203, %f67, %p136;
	min.s64 	%rd282, %rd281, %rd78;
$L__BB5_86:
	mov.b32 	%r260, %f204;
	mov.b32 	%r276, 16;
	mov.b32 	%r278, -1;
	// begin inline asm
	shfl.sync.down.b32 %r259, %r260, %r276, %r190, %r278;
	// end inline asm
	mov.b32 	%f70, %r259;
	// begin inline asm
	shfl.sync.down.b32 %r264, %r265, %r276, %r190, %r278;
	// end inline asm
	mov.b64 	{%r270, %r275}, %rd282;
	// begin inline asm
	shfl.sync.down.b32 %r269, %r270, %r276, %r190, %r278;
	// end inline asm
	// begin inline asm
	shfl.sync.down.b32 %r274, %r275, %r276, %r190, %r278;
	// end inline asm
	mov.b64 	%rd81, {%r269, %r274};
	add.s32 	%r279, %r171, 16;
	setp.gt.s32 	%p137, %r279, %r190;
	mov.f32 	%f241, %f204;
	mov.u64 	%rd323, %rd282;
	@%p137 bra 	$L__BB5_90;
	setp.lt.f32 	%p138, %f204, %f70;
	mov.f32 	%f241, %f70;
	mov.u64 	%rd323, %rd81;
	@%p138 bra 	$L__BB5_90;
	setp.gt.f32 	%p139, %f204, %f70;
	mov.f32 	%f241, %f204;
	mov.u64 	%rd323, %rd282;
	@%p139 bra 	$L__BB5_90;
	setp.lt.s64 	%p140, %rd282, %rd81;
	selp.f32 	%f241, %f204, %f70, %p140;
	min.s64 	%rd323, %rd282, %rd81;
$L__BB5_90:
	setp.ne.s32 	%p141, %r171, 0;
	@%p141 bra 	$L__BB5_92;
	shr.u32 	%r280, %r4, 1;
	and.b32  	%r281, %r280, 496;
	mov.u32 	%r282, _ZN6thrust24THRUST_300001_SM_1000_NS8cuda_cub4core6detail5shmemE;
	add.s32 	%r283, %r282, %r281;
	st.shared.f32 	[%r283+8], %f241;
	st.shared.u64 	[%r283+16], %rd323;
$L__BB5_92:
	bar.sync 	0;
	setp.ne.s32 	%p142, %r4, 0;
	@%p142 bra 	$L__BB5_208;
	setp.lt.s32 	%p143, %r3, 33;
	mov.f32 	%f206, %f241;
	mov.u64 	%rd284, %rd323;
	@%p143 bra 	$L__BB5_97;
	ld.shared.f32 	%f73, [_ZN6thrust24THRUST_300001_SM_1000_NS8cuda_cub4core6detail5shmemE+24];
	ld.shared.u64 	%rd84, [_ZN6thrust24THRUST_300001_SM_1000_NS8cuda_cub4core6detail5shmemE+32];
	setp.lt.f32 	%p144, %f241, %f73;
	mov.f32 	%f206, %f73;
	mov.u64 	%rd284, %rd84;
	@%p144 bra 	$L__BB5_97;
	setp.lt.f32 	%p145, %f73, %f241;
	mov.f32 	%f206, %f241;
	mov.u64 	%rd284, %rd323;
	@%p145 bra 	$L__BB5_97;
	setp.lt.s64 	%p146, %rd323, %rd84;
	selp.f32 	%f206, %f241, %f73, %p146;
	min.s64 	%rd284, %rd323, %rd84;
$L__BB5_97:
	setp.lt.s32 	%p147, %r3, 65;
	mov.f32 	%f207, %f206;
	mov.u64 	%rd285, %rd284;
	@%p147 bra 	$L__BB5_101;
	ld.shared.f32 	%f76, [_ZN6thrust24THRUST_300001_SM_1000_NS8cuda_cub4core6detail5shmemE+40];
	ld.shared.u64 	%rd87, [_ZN6thrust24THRUST_300001_SM_1000_NS8cuda_cub4core6detail5shmemE+48];
	setp.lt.f32 	%p148, %f206, %f76;
	mov.f32 	%f207, %f76;
	mov.u64 	%rd285, %rd87;
	@%p148 bra 	$L__BB5_101;
	setp.lt.f32 	%p149, %f76, %f206;
	mov.f32 	%f207, %f206;
	mov.u64 	%rd285, %rd284;
	@%p149 bra 	$L__BB5_101;
	setp.lt.s64 	%p150, %rd284, %rd87;
	selp.f32 	%f207, %f206, %f76, %p150;
	min.s64 	%rd285, %rd284, %rd87;
$L__BB5_101:
	setp.lt.s32 	%p151, %r3, 97;
	mov.f32 	%f208, %f207;
	mov.u64 	%rd286, %rd285;
	@%p151 bra 	$L__BB5_105;
	ld.shared.f32 	%f79, [_ZN6thrust24THRUST_300001_SM_1000_NS8cuda_cub4core6detail5shmemE+56];
	ld.shared.u64 	%rd90, [_ZN6thrust24THRUST_300001_SM_1000_NS8cuda_cub4core6detail5shmemE+64];
	setp.lt.f32 	%p152, %f207, %f79;
	mov.f32 	%f208, %f79;
	mov.u64 	%rd286, %rd90;
	@%p152 bra 	$L__BB5_105;
	setp.lt.f32 	%p153, %f79, %f207;
	mov.f32 	%f208, %f207;
	mov.u64 	%rd286, %rd285;
	@%p153 bra 	$L__BB5_105;
	setp.lt.s64 	%p154, %rd285, %rd90;
	selp.f32 	%f208, %f207, %f79, %p154;
	min.s64 	%rd286, %rd285, %rd90;
$L__BB5_105:
	setp.lt.s32 	%p155, %r3, 129;
	mov.f32 	%f209, %f208;
	mov.u64 	%rd287, %rd286;
	@%p155 bra 	$L__BB5_109;
	ld.shared.f32 	%f82, [_ZN6thrust24THRUST_300001_SM_1000_NS8cuda_cub4core6detail5shmemE+72];
	ld.shared.u64 	%rd93, [_ZN6thrust24THRUST_300001_SM_1000_NS8cuda_cub4core6detail5shmemE+80];
	setp.lt.f32 	%p156, %f208, %f82;
	mov.f32 	%f209, %f82;
	mov.u64 	%rd287, %rd93;
	@%p156 bra 	$L__BB5_109;
	setp.lt.f32 	%p157, %f82, %f208;
	mov.f32 	%f209, %f208;
	mov.u64 	%rd287, %rd286;
	@%p157 bra 	$L__BB5_109;
	setp.lt.s64 	%p158, %rd286, %rd93;
	selp.f32 	%f209, %f208, %f82, %p158;
	min.s64 	%rd287, %rd286, %rd93;
$L__BB5_109:
	setp.lt.s32 	%p159, %r3, 161;
	mov.f32 	%f210, %f209;
	mov.u64 	%rd288, %rd287;
	@%p159 bra 	$L__BB5_113;
	ld.shared.f32 	%f85, [_ZN6thrust24THRUST_300001_SM_1000_NS8cuda_cub4core6detail5shmemE+88];
	ld.shared.u64 	%rd96, [_ZN6thrust24THRUST_300001_SM_1000_NS8cuda_cub4core6detail5shmemE+96];
	setp.lt.f32 	%p160, %f209, %f85;
	mov.f32 	%f210, %f85;
	mov.u64 	%rd288, %rd96;
	@%p160 bra 	$L__BB5_113;
	setp.lt.f32 	%p161, %f85, %f209;
	mov.f32 	%f210, %f209;
	mov.u64 	%rd288, %rd287;
	@%p161 bra 	$L__BB5_113;
	setp.lt.s64 	%p162, %rd287, %rd96;
	selp.f32 	%f210, %f209, %f85, %p162;
	min.s64 	%rd288, %rd287, %rd96;
$L__BB5_113:
	setp.lt.s32 	%p163, %r3, 193;
	mov.f32 	%f211, %f210;
	mov.u64 	%rd289, %rd288;
	@%p163 bra 	$L__BB5_117;
	ld.shared.f32 	%f88, [_ZN6thrust24THRUST_300001_SM_1000_NS8cuda_cub4core6detail5shmemE+104];
	ld.shared.u64 	%rd99, [_ZN6thrust24THRUST_300001_SM_1000_NS8cuda_cub4core6detail5shmemE+112];
	setp.lt.f32 	%p164, %f210, %f88;
	mov.f32 	%f211, %f88;
	mov.u64 	%rd289, %rd99;
	@%p164 bra 	$L__BB5_117;
	setp.lt.f32 	%p165, %f88, %f210;
	mov.f32 	%f211, %f210;
	mov.u64 	%rd289, %rd288;
	@%p165 bra 	$L__BB5_117;
	setp.lt.s64 	%p166, %rd288, %rd99;
	selp.f32 	%f211, %f210, %f88, %p166;
	min.s64 	%rd289, %rd288, %rd99;
$L__BB5_117:
	setp.lt.s32 	%p167, %r3, 225;
	mov.f32 	%f241, %f211;
	mov.u64 	%rd323, %rd289;
	@%p167 bra 	$L__BB5_208;
	ld.shared.f32 	%f91, [_ZN6thrust24THRUST_300001_SM_1000_NS8cuda_cub4core6detail5shmemE+120];
	ld.shared.u64 	%rd102, [_ZN6thrust24THRUST_300001_SM_1000_NS8cuda_cub4core6detail5shmemE+128];
	setp.lt.f32 	%p168, %f211, %f91;
	mov.f32 	%f241, %f91;
	mov.u64 	%rd323, %rd102;
	@%p168 bra 	$L__BB5_208;
	setp.lt.f32 	%p169, %f91, %f211;
	mov.f32 	%f241, %f211;
	mov.u64 	%rd323, %rd289;
	@%p169 bra 	$L__BB5_208;
	setp.lt.s64 	%p170, %rd289, %rd102;
	selp.f32 	%f241, %f211, %f91, %p170;
	min.s64 	%rd323, %rd289, %rd102;
	bra.uni 	$L__BB5_208;
$L__BB5_121:
	mov.u32 	%r20, %tid.x;
	add.s64 	%rd104, %rd196, %rd4;
	cvt.u64.u32 	%rd105, %r20;
	add.s64 	%rd201, %rd105, %rd4;
	cvta.to.global.u64 	%rd202, %rd195;
	shl.b64 	%rd203, %rd201, 2;
	add.s64 	%rd204, %rd202, %rd203;
	ld.global.f32 	%f170, [%rd204];
	add.s32 	%r36, %r20, 256;
	cvt.u64.u32 	%rd205, %r36;
	ld.global.f32 	%f171, [%rd204+1024];
	add.s32 	%r37, %r20, 512;
	cvt.u64.u32 	%rd206, %r37;
	ld.global.f32 	%f172, [%rd204+2048];
	add.s32 	%r38, %r20, 768;
	cvt.u64.u32 	%rd207, %r38;
	ld.global.f32 	%f173, [%rd204+3072];
	or.b32  	%r39, %r20, 1024;
	cvt.u64.u32 	%rd106, %r39;
	add.s64 	%rd311, %rd104, %rd106;
	ld.global.f32 	%f229, [%rd204+4096];
	setp.geu.f32 	%p2, %f170, %f171;
	selp.f32 	%f174, %f170, %f171, %p2;
	selp.b64 	%rd208, %rd105, %rd205, %p2;
	setp.geu.f32 	%p3, %f174, %f172;
	selp.f32 	%f175, %f174, %f172, %p3;
	selp.b64 	%rd209, %rd208, %rd206, %p3;
	setp.geu.f32 	%p4, %f175, %f173;
	selp.f32 	%f94, %f175, %f173, %p4;
	selp.b64 	%rd108, %rd209, %rd207, %p4;
	setp.lt.f32 	%p5, %f94, %f229;
	@%p5 bra 	$L__BB5_123;
	setp.lt.f32 	%p6, %f229, %f94;
	setp.lt.u64 	%p7, %rd108, %rd106;
	or.pred  	%p8, %p6, %p7;
	selp.f32 	%f229, %f94, %f229, %p8;
	add.s64 	%rd210, %rd104, %rd108;
	selp.b64 	%rd311, %rd210, %rd311, %p8;
$L__BB5_123:
	setp.le.u64 	%p9, %rd198, %rd5;
	@%p9 bra 	$L__BB5_164;
	setp.ne.s32 	%p10, %r20, 0;
	@%p10 bra 	$L__BB5_126;
	atom.global.add.u64 	%rd211, [%rd1+8], 1280;
	add.s64 	%rd212, %rd211, %rd5;
	st.shared.u64 	[_ZN6thrust24THRUST_300001_SM_1000_NS8cuda_cub4core6detail5shmemE+152], %rd212;
$L__BB5_126:
	bar.sync 	0;
	ld.shared.u64 	%rd299, [_ZN6thrust24THRUST_300001_SM_1000_NS8cuda_cub4core6detail5shmemE+152];
	add.s64 	%rd213, %rd299, 1280;
	setp.gt.s64 	%p11, %rd213, %rd198;
	@%p11 bra 	$L__BB5_141;
	mov.f32 	%f213, %f229;
	mov.u64 	%rd292, %rd311;
$L__BB5_128:
	add.s64 	%rd214, %rd299, %rd105;
	cvta.to.global.u64 	%rd215, %rd195;
	shl.b64 	%rd216, %rd214, 2;
	add.s64 	%rd217, %rd215, %rd216;
	add.s64 	%rd293, %rd214, %rd196;
	ld.global.f32 	%f214, [%rd217];
	add.s64 	%rd294, %rd293, 256;
	ld.global.f32 	%f215, [%rd217+1024];
	add.s64 	%rd295, %rd293, 512;
	ld.global.f32 	%f216, [%rd217+2048];
	add.s64 	%rd296, %rd293, 768;
	ld.global.f32 	%f217, [%rd217+3072];
	add.s64 	%rd311, %rd293, 1024;
	ld.global.f32 	%f229, [%rd217+4096];
	setp.lt.f32 	%p12, %f213, %f214;
	@%p12 bra 	$L__BB5_130;
	setp.lt.f32 	%p13, %f214, %f213;
	setp.lt.s64 	%p14, %rd292, %rd293;
	or.pred  	%p15, %p13, %p14;
	selp.f32 	%f214, %f213, %f214, %p15;
	selp.b64 	%rd293, %rd292, %rd293, %p15;
$L__BB5_130:
	setp.lt.f32 	%p16, %f214, %f215;
	@%p16 bra 	$L__BB5_132;
	setp.lt.f32 	%p17, %f215, %f214;
	setp.lt.s64 	%p18, %rd293, %rd294;
	or.pred  	%p19, %p17, %p18;
	selp.f32 	%f215, %f214, %f215, %p19;
	selp.b64 	%rd294, %rd293, %rd294, %p19;
$L__BB5_132:
	setp.lt.f32 	%p20, %f215, %f216;
	@%p20 bra 	$L__BB5_134;
	setp.lt.f32 	%p21, %f216, %f215;
	setp.lt.s64 	%p22, %rd294, %rd295;
	or.pred  	%p23, %p21, %p22;
	selp.f32 	%f216, %f215, %f216, %p23;
	selp.b64 	%rd295, %rd294, %rd295, %p23;
$L__BB5_134:
	setp.lt.f32 	%p24, %f216, %f217;
	@%p24 bra 	$L__BB5_136;
	setp.lt.f32 	%p25, %f217, %f216;
	setp.lt.s64 	%p26, %rd295, %rd296;
	or.pred  	%p27, %p25, %p26;
	selp.f32 	%f217, %f216, %f217, %p27;
	selp.b64 	%rd296, %rd295, %rd296, %p27;
$L__BB5_136:
	setp.lt.f32 	%p28, %f217, %f229;
	@%p28 bra 	$L__BB5_138;
	setp.lt.f32 	%p29, %f229, %f217;
	setp.lt.s64 	%p30, %rd296, %rd311;
	or.pred  	%p31, %p29, %p30;
	selp.f32 	%f229, %f217, %f229, %p31;
	selp.b64 	%rd311, %rd296, %rd311, %p31;
$L__BB5_138:
	setp.ne.s32 	%p32, %r20, 0;
	bar.sync 	0;
	@%p32 bra 	$L__BB5_140;
	atom.global.add.u64 	%rd218, [%rd1+8], 1280;
	add.s64 	%rd219, %rd218, %rd5;
	st.shared.u64 	[_ZN6thrust24THRUST_300001_SM_1000_NS8cuda_cub4core6detail5shmemE+152], %rd219;
$L__BB5_140:
	bar.sync 	0;
	ld.shared.u64 	%rd299, [_ZN6thrust24THRUST_300001_SM_1000_NS8cuda_cub4core6detail5shmemE+152];
	add.s64 	%rd220, %rd299, 1280;
	setp.le.s64 	%p33, %rd220, %rd198;
	mov.f32 	%f213, %f229;
	mov.u64 	%rd292, %rd311;
	@%p33 bra 	$L__BB5_128;
$L__BB5_141:
	setp.le.s64 	%p34, %rd198, %rd299;
	@%p34 bra 	$L__BB5_164;
	cvt.u32.u64 	%r40, %rd299;
	cvt.u32.u64 	%r41, %rd198;
	sub.s32 	%r21, %r41, %r40;
	setp.ge.s32 	%p35, %r20, %r21;
	@%p35 bra 	$L__BB5_164;
	cvta.to.global.u64 	%rd132, %rd195;
	not.b32 	%r43, %r20;
	add.s32 	%r44, %r43, %r41;
	sub.s32 	%r22, %r44, %r40;
	and.b32  	%r46, %r22, 768;
	setp.eq.s32 	%p36, %r46, 768;
	mov.u32 	%r397, %r20;
	@%p36 bra 	$L__BB5_149;
	add.s64 	%rd222, %rd299, %rd105;
	add.s64 	%rd301, %rd222, %rd196;
	shl.b64 	%rd223, %rd222, 2;
	add.s64 	%rd300, %rd132, %rd223;
	shr.u32 	%r47, %r22, 8;
	add.s32 	%r48, %r47, 1;
	and.b32  	%r49, %r48, 3;
	neg.s32 	%r395, %r49;
	mov.u32 	%r397, %r20;
$L__BB5_145:
	.pragma "nounroll";
	mov.u64 	%rd137, %rd311;
	mov.f32 	%f114, %f229;
	ld.global.f32 	%f115, [%rd300];
	setp.lt.f32 	%p37, %f114, %f115;
	mov.f32 	%f229, %f115;
	mov.u64 	%rd311, %rd301;
	@%p37 bra 	$L__BB5_148;
	setp.lt.f32 	%p38, %f115, %f114;
	mov.f32 	%f229, %f114;
	mov.u64 	%rd311, %rd137;
	@%p38 bra 	$L__BB5_148;
	setp.lt.s64 	%p39, %rd137, %rd301;
	selp.f32 	%f229, %f114, %f115, %p39;
	min.s64 	%rd311, %rd137, %rd301;
$L__BB5_148:
	add.s32 	%r397, %r397, 256;
	add.s64 	%rd301, %rd301, 256;
	add.s64 	%rd300, %rd300, 1024;
	add.s32 	%r395, %r395, 1;
	setp.ne.s32 	%p40, %r395, 0;
	@%p40 bra 	$L__BB5_145;
$L__BB5_149:
	setp.lt.u32 	%p41, %r22, 768;
	@%p41 bra 	$L__BB5_164;
	add.s32 	%r398, %r397, 512;
$L__BB5_151:
	mov.u32 	%r30, %r398;
	add.s32 	%r50, %r30, -512;
	cvt.u64.u32 	%rd224, %r50;
	add.s64 	%rd225, %rd299, %rd224;
	shl.b64 	%rd226, %rd225, 2;
	add.s64 	%rd145, %rd132, %rd226;
	add.s64 	%rd146, %rd225, %rd196;
	ld.global.f32 	%f121, [%rd145];
	setp.lt.f32 	%p42, %f229, %f121;
	mov.f32 	%f225, %f121;
	mov.u64 	%rd307, %rd146;
	@%p42 bra 	$L__BB5_154;
	setp.lt.f32 	%p43, %f121, %f229;
	mov.f32 	%f225, %f229;
	mov.u64 	%rd307, %rd311;
	@%p43 bra 	$L__BB5_154;
	setp.lt.s64 	%p44, %rd311, %rd146;
	selp.f32 	%f225, %f229, %f121, %p44;
	min.s64 	%rd307, %rd311, %rd146;
$L__BB5_154:
	add.s32 	%r51, %r30, -256;
	cvt.u64.u32 	%rd227, %r51;
	add.s64 	%rd228, %rd299, %rd227;
	add.s64 	%rd149, %rd228, %rd196;
	ld.global.f32 	%f124, [%rd145+1024];
	setp.lt.f32 	%p45, %f225, %f124;
	mov.f32 	%f226, %f124;
	mov.u64 	%rd308, %rd149;
	@%p45 bra 	$L__BB5_157;
	setp.lt.f32 	%p46, %f124, %f225;
	mov.f32 	%f226, %f225;
	mov.u64 	%rd308, %rd307;
	@%p46 bra 	$L__BB5_157;
	setp.lt.s64 	%p47, %rd307, %rd149;
	selp.f32 	%f226, %f225, %f124, %p47;
	min.s64 	%rd308, %rd307, %rd149;
$L__BB5_157:
	cvt.u64.u32 	%rd229, %r30;
	add.s64 	%rd230, %rd299, %rd229;
	add.s64 	%rd152, %rd230, %rd196;
	ld.global.f32 	%f127, [%rd145+2048];
	setp.lt.f32 	%p48, %f226, %f127;
	mov.f32 	%f227, %f127;
	mov.u64 	%rd309, %rd152;
	@%p48 bra 	$L__BB5_160;
	setp.lt.f32 	%p49, %f127, %f226;
	mov.f32 	%f227, %f226;
	mov.u64 	%rd309, %rd308;
	@%p49 bra 	$L__BB5_160;
	setp.lt.s64 	%p50, %rd308, %rd152;
	selp.f32 	%f227, %f226, %f127, %p50;
	min.s64 	%rd309, %rd308, %rd152;
$L__BB5_160:
	add.s32 	%r52, %r30, 256;
	cvt.u64.u32 	%rd231, %r52;
	add.s64 	%rd232, %rd299, %rd231;
	add.s64 	%rd155, %rd232, %rd196;
	ld.global.f32 	%f130, [%rd145+3072];
	setp.lt.f32 	%p51, %f227, %f130;
	mov.f32 	%f229, %f130;
	mov.u64 	%rd311, %rd155;
	@%p51 bra 	$L__BB5_163;
	setp.lt.f32 	%p52, %f130, %f227;
	mov.f32 	%f229, %f227;
	mov.u64 	%rd311, %rd309;
	@%p52 bra 	$L__BB5_163;
	setp.lt.s64 	%p53, %rd309, %rd155;
	selp.f32 	%f229, %f227, %f130, %p53;
	min.s64 	%rd311, %rd309, %rd155;
$L__BB5_163:
	add.s32 	%r398, %r30, 1024;
	add.s32 	%r53, %r30, 512;
	setp.lt.s32 	%p54, %r53, %r21;
	@%p54 bra 	$L__BB5_151;
$L__BB5_164:
	// begin inline asm
	mov.u32 %r54, %laneid;
	// end inline asm
	mov.b32 	%r56, %f229;
	mov.b32 	%r72, 1;
	mov.b32 	%r73, 31;
	mov.b32 	%r74, -1;
	// begin inline asm
	shfl.sync.down.b32 %r55, %r56, %r72, %r73, %r74;
	// end inline asm
	mov.b32 	%f134, %r55;
	// begin inline asm
	shfl.sync.down.b32 %r60, %r61, %r72, %r73, %r74;
	// end inline asm
	mov.b64 	{%r66, %r71}, %rd311;
	// begin inline asm
	shfl.sync.down.b32 %r65, %r66, %r72, %r73, %r74;
	// end inline asm
	// begin inline asm
	shfl.sync.down.b32 %r70, %r71, %r72, %r73, %r74;
	// end inline asm
	mov.b64 	%rd159, {%r65, %r70};
	setp.gt.s32 	%p55, %r54, 30;
	mov.f32 	%f230, %f229;
	mov.u64 	%rd312, %rd311;
	@%p55 bra 	$L__BB5_168;
	setp.lt.f32 	%p56, %f229, %f134;
	mov.f32 	%f230, %f134;
	mov.u64 	%rd312, %rd159;
	@%p56 bra 	$L__BB5_168;
	setp.gt.f32 	%p57, %f229, %f134;
	mov.f32 	%f230, %f229;
	mov.u64 	%rd312, %rd311;
	@%p57 bra 	$L__BB5_168;
	setp.lt.s64 	%p58, %rd311, %rd159;
	selp.f32 	%f230, %f229, %f134, %p58;
	min.s64 	%rd312, %rd311, %rd159;
$L__BB5_168:
	mov.b32 	%r76, %f230;
	mov.b32 	%r92, 2;
	mov.b32 	%r93, 31;
	mov.b32 	%r94, -1;
	// begin inline asm
	shfl.sync.down.b32 %r75, %r76, %r92, %r93, %r94;
	// end inline asm
	mov.b32 	%f137, %r75;
	// begin inline asm
	shfl.sync.down.b32 %r80, %r81, %r92, %r93, %r94;
	// end inline asm
	mov.b64 	{%r86, %r91}, %rd312;
	// begin inline asm
	shfl.sync.down.b32 %r85, %r86, %r92, %r93, %r94;
	// end inline asm
	// begin inline asm
	shfl.sync.down.b32 %r90, %r91, %r92, %r93, %r94;
	// end inline asm
	mov.b64 	%rd162, {%r85, %r90};
	setp.gt.s32 	%p59, %r54, 29;
	mov.f32 	%f231, %f230;
	mov.u64 	%rd313, %rd312;
	@%p59 bra 	$L__BB5_172;
	setp.lt.f32 	%p60, %f230, %f137;
	mov.f32 	%f231, %f137;
	mov.u64 	%rd313, %rd162;
	@%p60 bra 	$L__BB5_172;
	setp.gt.f32 	%p61, %f230, %f137;
	mov.f32 	%f231, %f230;
	mov.u64 	%rd313, %rd312;
	@%p61 bra 	$L__BB5_172;
	setp.lt.s64 	%p62, %rd312, %rd162;
	selp.f32 	%f231, %f230, %f137, %p62;
	min.s64 	%rd313, %rd312, %rd162;
$L__BB5_172:
	mov.b32 	%r96, %f231;
	mov.b32 	%r112, 4;
	mov.b32 	%r113, 31;
	mov.b32 	%r114, -1;
	// begin inline asm
	shfl.sync.down.b32 %r95, %r96, %r112, %r113, %r114;
	// end inline asm
	mov.b32 	%f140, %r95;
	// begin inline asm
	shfl.sync.down.b32 %r100, %r101, %r112, %r113, %r114;
	// end inline asm
	mov.b64 	{%r106, %r111}, %rd313;
	// begin inline asm
	shfl.sync.down.b32 %r105, %r106, %r112, %r113, %r114;
	// end inline asm
	// begin inline asm
	shfl.sync.down.b32 %r110, %r111, %r112, %r113, %r114;
	// end inline asm
	mov.b64 	%rd165, {%r105, %r110};
	setp.gt.s32 	%p63, %r54, 27;
	mov.f32 	%f232, %f231;
	mov.u64 	%rd314, %rd313;
	@%p63 bra 	$L__BB5_176;
	setp.lt.f32 	%p64, %f231, %f140;
	mov.f32 	%f232, %f140;
	mov.u64 	%rd314, %rd165;
	@%p64 bra 	$L__BB5_176;
	setp.gt.f32 	%p65, %f231, %f140;
	mov.f32 	%f232, %f231;
	mov.u64 	%rd314, %rd313;
	@%p65 bra 	$L__BB5_176;
	setp.lt.s64 	%p66, %rd313, %rd165;
	selp.f32 	%f232, %f231, %f140, %p66;
	min.s64 	%rd314, %rd313, %rd165;
$L__BB5_176:
	mov.b32 	%r116, %f232;
	mov.b32 	%r132, 8;
	mov.b32 	%r133, 31;
	mov.b32 	%r134, -1;
	// begin inline asm
	shfl.sync.down.b32 %r115, %r116, %r132, %r133, %r134;
	// end inline asm
	mov.b32 	%f143, %r115;
	// begin inline asm
	shfl.sync.down.b32 %r120, %r121, %r132, %r133, %r134;
	// end inline asm
	mov.b64 	{%r126, %r131}, %rd314;
	// begin inline asm
	shfl.sync.down.b32 %r125, %r126, %r132, %r133, %r134;
	// end inline asm
	// begin inline asm
	shfl.sync.down.b32 %r130, %r131, %r132, %r133, %r134;
	// end inline asm
	mov.b64 	%rd168, {%r125, %r130};
	setp.gt.s32 	%p67, %r54, 23;
	mov.f32 	%f233, %f232;
	mov.u64 	%rd315, %rd314;
	@%p67 bra 	$L__BB5_180;
	setp.lt.f32 	%p68, %f232, %f143;
	mov.f32 	%f233, %f143;
	mov.u64 	%rd315, %rd168;
	@%p68 bra 	$L__BB5_180;
	setp.gt.f32 	%p69, %f232, %f143;
	mov.f32 	%f233, %f232;
	mov.u64 	%rd315, %rd314;
	@%p69 bra 	$L__BB5_180;
	setp.lt.s64 	%p70, %rd314, %rd168;
	selp.f32 	%f233, %f232, %f143, %p70;
	min.s64 	%rd315, %rd314, %rd168;
$L__BB5_180:
	mov.b32 	%r136, %f233;
	mov.b32 	%r152, 16;
	mov.b32 	%r153, 31;
	mov.b32 	%r154, -1;
	// begin inline asm
	shfl.sync.down.b32 %r135, %r136, %r152, %r153, %r154;
	// end inline asm
	mov.b32 	%f146, %r135;
	// begin inline asm
	shfl.sync.down.b32 %r140, %r141, %r152, %r153, %r154;
	// end inline asm
	mov.b64 	{%r146, %r151}, %rd315;
	// begin inline asm
	shfl.sync.down.b32 %r145, %r146, %r152, %r153, %r154;
	// end inline asm
	// begin inline asm
	shfl.sync.down.b32 %r150, %r151, %r152, %r153, %r154;
	// end inline asm
	mov.b64 	%rd171, {%r145, %r150};
	setp.gt.s32 	%p71, %r54, 15;
	mov.f32 	%f241, %f233;
	mov.u64 	%rd323, %rd315;
	@%p71 bra 	$L__BB5_184;
	setp.lt.f32 	%p72, %f233, %f146;
	mov.f32 	%f241, %f146;
	mov.u64 	%rd323, %rd171;
	@%p72 bra 	$L__BB5_184;
	setp.gt.f32 	%p73, %f233, %f146;
	mov.f32 	%f241, %f233;
	mov.u64 	%rd323, %rd315;
	@%p73 bra 	$L__BB5_184;
	setp.lt.s64 	%p74, %rd315, %rd171;
	selp.f32 	%f241, %f233, %f146, %p74;
	min.s64 	%rd323, %rd315, %rd171;
$L__BB5_184:
	setp.ne.s32 	%p75, %r54, 0;
	@%p75 bra 	$L__BB5_186;
	shr.u32 	%r155, %r20, 1;
	and.b32  	%r156, %r155, 496;
	mov.u32 	%r157, _ZN6thrust24THRUST_300001_SM_1000_NS8cuda_cub4core6detail5shmemE;
	add.s32 	%r158, %r157, %r156;
	st.shared.f32 	[%r158+8], %f241;
	st.shared.u64 	[%r158+16], %rd323;
$L__BB5_186:
	bar.sync 	0;
	setp.ne.s32 	%p76, %r20, 0;
	@%p76 bra 	$L__BB5_208;
	ld.shared.f32 	%f149, [_ZN6thrust24THRUST_300001_SM_1000_NS8cuda_cub4core6detail5shmemE+24];
	ld.shared.u64 	%rd174, [_ZN6thrust24THRUST_300001_SM_1000_NS8cuda_cub4core6detail5shmemE+32];
	setp.lt.f32 	%p77, %f241, %f149;
	mov.f32 	%f235, %f149;
	mov.u64 	%rd317, %rd174;
	@%p77 bra 	$L__BB5_190;
	setp.lt.f32 	%p78, %f149, %f241;
	mov.f32 	%f235, %f241;
	mov.u64 	%rd317, %rd323;
	@%p78 bra 	$L__BB5_190;
	setp.lt.s64 	%p79, %rd323, %rd174;
	selp.f32 	%f235, %f241, %f149, %p79;
	min.s64 	%rd317, %rd323, %rd174;
$L__BB5_190:
	ld.shared.f32 	%f152, [_ZN6thrust24THRUST_300001_SM_1000_NS8cuda_cub4core6detail5shmemE+40];
	ld.shared.u64 	%rd177, [_ZN6thrust24THRUST_300001_SM_1000_NS8cuda_cub4core6detail5shmemE+48];
	setp.lt.f32 	%p80, %f235, %f152;
	mov.f32 	%f236, %f152;
	mov.u64 	%rd318, %rd177;
	@%p80 bra 	$L__BB5_193;
	setp.lt.f32 	%p81, %f152, %f235;
	mov.f32 	%f236, %f235;
	mov.u64 	%rd318, %rd317;
	@%p81 bra 	$L__BB5_193;
	setp.lt.s64 	%p82, %rd317, %rd177;
	selp.f32 	%f236, %f235, %f152, %p82;
	min.s64 	%rd318, %rd317, %rd177;
$L__BB5_193:
	ld.shared.f32 	%f155, [_ZN6thrust24THRUST_300001_SM_1000_NS8cuda_cub4core6detail5shmemE+56];
	ld.shared.u64 	%rd180, [_ZN6thrust24THRUST_300001_SM_1000_NS8cuda_cub4core6detail5shmemE+64];
	setp.lt.f32 	%p83, %f236, %f155;
	mov.f32 	%f237, %f155;
	mov.u64 	%rd319, %rd180;
	@%p83 bra 	$L__BB5_196;
	setp.lt.f32 	%p84, %f155, %f236;
	mov.f32 	%f237, %f236;
	mov.u64 	%rd319, %rd318;
	@%p84 bra 	$L__BB5_196;
	setp.lt.s64 	%p85, %rd318, %rd180;
	selp.f32 	%f237, %f236, %f155, %p85;
	min.s64 	%rd319, %rd318, %rd180;
$L__BB5_196:
	ld.shared.f32 	%f158, [_ZN6thrust24THRUST_300001_SM_1000_NS8cuda_cub4core6detail5shmemE+72];
	ld.shared.u64 	%rd183, [_ZN6thrust24THRUST_300001_SM_1000_NS8cuda_cub4core6detail5shmemE+80];
	setp.lt.f32 	%p86, %f237, %f158;
	mov.f32 	%f238, %f158;
	mov.u64 	%rd320, %rd183;
	@%p86 bra 	$L__BB5_199;
	setp.lt.f32 	%p87, %f158, %f237;
	mov.f32 	%f238, %f237;
	mov.u64 	%rd320, %rd319;
	@%p87 bra 	$L__BB5_199;
	setp.lt.s64 	%p88, %rd319, %rd183;
	selp.f32 	%f238, %f237, %f158, %p88;
	min.s64 	%rd320, %rd319, %rd183;
$L__BB5_199:
	ld.shared.f32 	%f161, [_ZN6thrust24THRUST_300001_SM_1000_NS8cuda_cub4core6detail5shmemE+88];
	ld.shared.u64 	%rd186, [_ZN6thrust24THRUST_300001_SM_1000_NS8cuda_cub4core6detail5shmemE+96];
	setp.lt.f32 	%p89, %f238, %f161;
	mov.f32 	%f239, %f161;
	mov.u64 	%rd321, %rd186;
	@%p89 bra 	$L__BB5_202;
	setp.lt.f32 	%p90, %f161, %f238;
	mov.f32 	%f239, %f238;
	mov.u64 	%rd321, %rd320;
	@%p90 bra 	$L__BB5_202;
	setp.lt.s64 	%p91, %rd320, %rd186;
	selp.f32 	%f239, %f238, %f161, %p91;
	min.s64 	%rd321, %rd320, %rd186;
$L__BB5_202:
	ld.shared.f32 	%f164, [_ZN6thrust24THRUST_300001_SM_1000_NS8cuda_cub4core6detail5shmemE+104];
	ld.shared.u64 	%rd189, [_ZN6thrust24THRUST_300001_SM_1000_NS8cuda_cub4core6detail5shmemE+112];
	setp.lt.f32 	%p92, %f239, %f164;
	mov.f32 	%f240, %f164;
	mov.u64 	%rd322, %rd189;
	@%p92 bra 	$L__BB5_205;
	setp.lt.f32 	%p93, %f164, %f239;
	mov.f32 	%f240, %f239;
	mov.u64 	%rd322, %rd321;
	@%p93 bra 	$L__BB5_205;
	setp.lt.s64 	%p94, %rd321, %rd189;
	selp.f32 	%f240, %f239, %f164, %p94;
	min.s64 	%rd322, %rd321, %rd189;
$L__BB5_205:
	ld.shared.f32 	%f167, [_ZN6thrust24THRUST_300001_SM_1000_NS8cuda_cub4core6detail5shmemE+120];
	ld.shared.u64 	%rd192, [_ZN6thrust24THRUST_300001_SM_1000_NS8cuda_cub4core6detail5shmemE+128];
	setp.lt.f32 	%p95, %f240, %f167;
	mov.f32 	%f241, %f167;
	mov.u64 	%rd323, %rd192;
	@%p95 bra 	$L__BB5_208;
	setp.lt.f32 	%p96, %f167, %f240;
	mov.f32 	%f241, %f240;
	mov.u64 	%rd323, %rd322;
	@%p96 bra 	$L__BB5_208;
	setp.lt.s64 	%p97, %rd322, %rd192;
	selp.f32 	%f241, %f240, %f167, %p97;
	min.s64 	%rd323, %rd322, %rd192;
$L__BB5_208:
	mov.u32 	%r389, %tid.x;
	setp.ne.s32 	%p214, %r389, 0;
	@%p214 bra 	$L__BB5_210;
	ld.param.u64 	%rd254, [_ZN6thrust24THRUST_300001_SM_1000_NS8cuda_cub4core6detail13_kernel_agentINS1_8__reduce11ReduceAgentINS0_12zip_iteratorIN4cuda3std3__45tupleIJNS0_10device_ptrIfEENS0_17counting_iteratorIlNS0_11use_defaultESF_SF_EEEEEEEPNSB_IJflEEESJ_lNS1_9__extrema9arg_max_fIflNSA_4lessIfEEEEEEJSI_SK_lN3cub18CUB_300001_SM_100013GridEvenShareIlEENSS_9GridQueueIyEESP_EEEvDpT0__param_1];
	cvta.to.global.u64 	%rd251, %rd254;
	mul.wide.u32 	%rd252, %r1, 16;
	add.s64 	%rd253, %rd251, %rd252;
	st.global.f32 	[%rd253], %f241;
	st.global.u64 	[%rd253+8], %rd323;
$L__BB5_210:
	ret;

}
	// .globl	_ZN6thrust24THRUST_300001_SM_1000_NS8cuda_cub4core6detail13_kernel_agentINS1_8__reduce10DrainAgentIlEEJN3cub18CUB_300001_SM_10009GridQueueIyEElEEEvDpT0_
.visible .entry _ZN6thrust24THRUST_300001_SM_1000_NS8cuda_cub4core6detail13_kernel_agentINS1_8__reduce10DrainAgentIlEEJN3cub18CUB_300001_SM_10009GridQueueIyEElEEEvDpT0_(
	.param .align 8 .b8 _ZN6thrust24THRUST_300001_SM_1000_NS8cuda_cub4core6detail13_kernel_agentINS1_8__reduce10DrainAgentIlEEJN3cub18CUB_300001_SM_10009GridQueueIyEElEEEvDpT0__param_0[8],
	.param .u64 _ZN6thrust24THRUST_300001_SM_1000_NS8cuda_cub4core6detail13_kernel_agentINS1_8__reduce10DrainAgentIlEEJN3cub18CUB_300001_SM_10009GridQueueIyEElEEEvDpT0__param_1
)
.maxntid 1
{
	.reg .b64 	%rd<5>;

	ld.param.u64 	%rd1, [_ZN6thrust24THRUST_300001_SM_1000_NS8cuda_cub4core6detail13_kernel_agentINS1_8__reduce10DrainAgentIlEEJN3cub18CUB_300001_SM_10009GridQueueIyEElEEEvDpT0__param_0];
	ld.param.u64 	%rd2, [_ZN6thrust24THRUST_300001_SM_1000_NS8cuda_cub4core6detail13_kernel_agentINS1_8__reduce10DrainAgentIlEEJN3cub18CUB_300001_SM_10009GridQueueIyEElEEEvDpT0__param_1];
	cvta.to.global.u64 	%rd3, %rd1;
	st.global.u64 	[%rd3], %rd2;
	mov.b64 	%rd4, 0;
	st.global.u64 	[%rd3+8], %rd4;
	ret;

}
	// .globl	_ZN6thrust24THRUST_300001_SM_1000_NS8cuda_cub4core6detail13_kernel_agentINS1_8__reduce11ReduceAgentIPN4cuda3std3__45tupleIJflEEESC_SB_lNS1_9__extrema9arg_max_fIflNS9_4lessIfEEEEEEJSC_SC_iSH_EEEvDpT0_
.visible .entry _ZN6thrust24THRUST_300001_SM_1000_NS8cuda_cub4core6detail13_kernel_agentINS1_8__reduce11ReduceAgentIPN4cuda3std3__45tupleIJflEEESC_SB_lNS1_9__extrema9arg_max_fIflNS9_4lessIfEEEEEEJSC_SC_iSH_EEEvDpT0_(
	.param .u64 .ptr .align 1 _ZN6thrust24THRUST_300001_SM_1000_NS8cuda_cub4core6detail13_kernel_agentINS1_8__reduce11ReduceAgentIPN4cuda3std3__45tupleIJflEEESC_SB_lNS1_9__extrema9arg_max_fIflNS9_4lessIfEEEEEEJSC_SC_iSH_EEEvDpT0__param_0,
	.param .u64 .ptr .align 1 _ZN6thrust24THRUST_300001_SM_1000_NS8cuda_cub4core6detail13_kernel_agentINS1_8__reduce11ReduceAgentIPN4cuda3std3__45tupleIJflEEESC_SB_lNS1_9__extrema9arg_max_fIflNS9_4lessIfEEEEEEJSC_SC_iSH_EEEvDpT0__param_1,
	.param .u32 _ZN6thrust24THRUST_300001_SM_1000_NS8cuda_cub4core6detail13_kernel_agentINS1_8__reduce11ReduceAgentIPN4cuda3std3__45tupleIJflEEESC_SB_lNS1_9__extrema9arg_max_fIflNS9_4lessIfEEEEEEJSC_SC_iSH_EEEvDpT0__param_2,
	.param .align 1 .b8 _ZN6thrust24THRUST_300001_SM_1000_NS8cuda_cub4core6detail13_kernel_agentINS1_8__reduce11ReduceAgentIPN4cuda3std3__45tupleIJflEEESC_SB_lNS1_9__extrema9arg_max_fIflNS9_4lessIfEEEEEEJSC_SC_iSH_EEEvDpT0__param_3[1]
)
.maxntid 256
{
	.reg .pred 	%p<264>;
	.reg .b32 	%r<436>;
	.reg .b32 	%f<293>;
	.reg .b64 	%rd<479>;

	ld.param.u64 	%rd236, [_ZN6thrust24THRUST_300001_SM_1000_NS8cuda_cub4core6detail13_kernel_agentINS1_8__reduce11ReduceAgentIPN4cuda3std3__45tupleIJflEEESC_SB_lNS1_9__extrema9arg_max_fIflNS9_4lessIfEEEEEEJSC_SC_iSH_EEEvDpT0__param_0];
	ld.param.u32 	%r29, [_ZN6thrust24THRUST_300001_SM_1000_NS8cuda_cub4core6detail13_kernel_agentINS1_8__reduce11ReduceAgentIPN4cuda3std3__45tupleIJflEEESC_SB_lNS1_9__extrema9arg_max_fIflNS9_4lessIfEEEEEEJSC_SC_iSH_EEEvDpT0__param_2];
	cvt.s64.s32 	%rd1, %r29;
	setp.eq.s32 	%p1, %r29, 0;
	@%p1 bra 	$L__BB7_234;
	setp.gt.s32 	%p2, %r29, 1279;
	@%p2 bra 	$L__BB7_121;
	mov.u32 	%r1, %tid.x;
	setp.ge.s32 	%p147, %r1, %r29;
	mov.f32 	%f224, 0f00000000;
	mov.b64 	%rd402, 0;
	mov.u32 	%r430, %r1;
	@%p147 bra 	$L__BB7_4;
	mul.wide.u32 	%rd366, %r1, 16;
	add.s64 	%rd363, %rd236, %rd366;
	// begin inline asm
	ld.global.nc.u64 %rd362, [%rd363];
	// end inline asm
	mov.b64 	{%r191, %r192}, %rd362;
	mov.b32 	%f224, %r191;
	add.s64 	%rd365, %rd363, 8;
	// begin inline asm
	ld.global.nc.u64 %rd402, [%rd365];
	// end inline asm
	add.s32 	%r430, %r1, 256;
$L__BB7_4:
	setp.ge.s32 	%p148, %r430, %r29;
	@%p148 bra 	$L__BB7_25;
	not.b32 	%r193, %r430;
	add.s32 	%r4, %r29, %r193;
	and.b32  	%r194, %r4, 768;
	setp.eq.s32 	%p149, %r194, 768;
	@%p149 bra 	$L__BB7_11;
	mul.wide.u32 	%rd368, %r430, 16;
	add.s64 	%rd393, %rd236, %rd368;
	shr.u32 	%r195, %r4, 8;
	add.s32 	%r196, %r195, 1;
	and.b32  	%r197, %r196, 3;
	neg.s32 	%r428, %r197;
$L__BB7_7:
	.pragma "nounroll";
	mov.u64 	%rd6, %rd402;
	mov.f32 	%f3, %f224;
	// begin inline asm
	ld.global.nc.u64 %rd369, [%rd393];
	// end inline asm
	mov.b64 	{%r198, %r199}, %rd369;
	mov.b32 	%f4, %r198;
	add.s64 	%rd372, %rd393, 8;
	// begin inline asm
	ld.global.nc.u64 %rd371, [%rd372];
	// end inline asm
	setp.lt.f32 	%p150, %f3, %f4;
	mov.u64 	%rd402, %rd371;
	mov.f32 	%f224, %f4;
	@%p150 bra 	$L__BB7_10;
	setp.lt.f32 	%p151, %f4, %f3;
	mov.u64 	%rd402, %rd6;
	mov.f32 	%f224, %f3;
	@%p151 bra 	$L__BB7_10;
	setp.lt.s64 	%p152, %rd6, %rd371;
	min.s64 	%rd402, %rd6, %rd371;
	selp.f32 	%f224, %f3, %f4, %p152;
$L__BB7_10:
	add.s32 	%r430, %r430, 256;
	add.s64 	%rd393, %rd393, 4096;
	add.s32 	%r428, %r428, 1;
	setp.ne.s32 	%p153, %r428, 0;
	@%p153 bra 	$L__BB7_7;
$L__BB7_11:
	setp.lt.u32 	%p154, %r4, 768;
	@%p154 bra 	$L__BB7_25;
$L__BB7_12:
	mul.wide.s32 	%rd377, %r430, 16;
	add.s64 	%rd374, %rd236, %rd377;
	// begin inline asm
	ld.global.nc.u64 %rd373, [%rd374];
	// end inline asm
	mov.b64 	{%r200, %r201}, %rd373;
	mov.b32 	%f10, %r200;
	add.s64 	%rd376, %rd374, 8;
	// begin inline asm
	ld.global.nc.u64 %rd375, [%rd376];
	// end inline asm
	setp.lt.f32 	%p155, %f224, %f10;
	mov.u64 	%rd399, %rd375;
	mov.f32 	%f221, %f10;
	@%p155 bra 	$L__BB7_15;
	setp.lt.f32 	%p156, %f10, %f224;
	mov.u64 	%rd399, %rd402;
	mov.f32 	%f221, %f224;
	@%p156 bra 	$L__BB7_15;
	setp.lt.s64 	%p157, %rd402, %rd375;
	min.s64 	%rd399, %rd402, %rd375;
	selp.f32 	%f221, %f224, %f10, %p157;
$L__BB7_15:
	add.s64 	%rd379, %rd374, 4096;
	// begin inline asm
	ld.global.nc.u64 %rd378, [%rd379];
	// end inline asm
	mov.b64 	{%r202, %r203}, %rd378;
	mov.b32 	%f13, %r202;
	add.s64 	%rd381, %rd374, 4104;
	// begin inline asm
	ld.global.nc.u64 %rd380, [%rd381];
	// end inline asm
	setp.lt.f32 	%p158, %f221, %f13;
	mov.u64 	%rd400, %rd380;
	mov.f32 	%f222, %f13;
	@%p158 bra 	$L__BB7_18;
	setp.lt.f32 	%p159, %f13, %f221;
	mov.u64 	%rd400, %rd399;
	mov.f32 	%f222, %f221;
	@%p159 bra 	$L__BB7_18;
	setp.lt.s64 	%p160, %rd399, %rd380;
	min.s64 	%rd400, %rd399, %rd380;
	selp.f32 	%f222, %f221, %f13, %p160;
$L__BB7_18:
	add.s64 	%rd383, %rd374, 8192;
	// begin inline asm
	ld.global.nc.u64 %rd382, [%rd383];
	// end inline asm
	mov.b64 	{%r204, %r205}, %rd382;
	mov.b32 	%f16, %r204;
	add.s64 	%rd385, %rd374, 8200;
	// begin inline asm
	ld.global.nc.u64 %rd384, [%rd385];
	// end inline asm
	setp.lt.f32 	%p161, %f222, %f16;
	mov.u64 	%rd401, %rd384;
	mov.f32 	%f223, %f16;
	@%p161 bra 	$L__BB7_21;
	setp.lt.f32 	%p162, %f16, %f222;
	mov.u64 	%rd401, %rd400;
	mov.f32 	%f223, %f222;
	@%p162 bra 	$L__BB7_21;
	setp.lt.s64 	%p163, %rd400, %rd384;
	min.s64 	%rd401, %rd400, %rd384;
	selp.f32 	%f223, %f222, %f16, %p163;
$L__BB7_21:
	add.s64 	%rd387, %rd374, 12288;
	// begin inline asm
	ld.global.nc.u64 %rd386, [%rd387];
	// end inline asm
	mov.b64 	{%r206, %r207}, %rd386;
	mov.b32 	%f19, %r206;
	add.s64 	%rd389, %rd374, 12296;
	// begin inline asm
	ld.global.nc.u64 %rd388, [%rd389];
	// end inline asm
	setp.lt.f32 	%p164, %f223, %f19;
	mov.u64 	%rd402, %rd388;
	mov.f32 	%f224, %f19;
	@%p164 bra 	$L__BB7_24;
	setp.lt.f32 	%p165, %f19, %f223;
	mov.u64 	%rd402, %rd401;
	mov.f32 	%f224, %f223;
	@%p165 bra 	$L__BB7_24;
	setp.lt.s64 	%p166, %rd401, %rd388;
	min.s64 	%rd402, %rd401, %rd388;
	selp.f32 	%f224, %f223, %f19, %p166;
$L__BB7_24:
	add.s32 	%r430, %r430, 1024;
	setp.lt.s32 	%p167, %r430, %r29;
	@%p167 bra 	$L__BB7_12;
$L__BB7_25:
	setp.lt.s32 	%p168, %r29, 256;
	@%p168 bra 	$L__BB7_70;
	// begin inline asm
	mov.u32 %r321, %laneid;
	// end inline asm
	mov.b32 	%r323, %f224;
	mov.b32 	%r339, 1;
	mov.b32 	%r340, 31;
	mov.b32 	%r341, -1;
	// begin inline asm
	shfl.sync.down.b32 %r322, %r323, %r339, %r340, %r341;
	// end inline asm
	mov.b32 	%f23, %r322;
	// begin inline asm
	shfl.sync.down.b32 %r327, %r328, %r339, %r340, %r341;
	// end inline asm
	mov.b64 	{%r333, %r338}, %rd402;
	// begin inline asm
	shfl.sync.down.b32 %r332, %r333, %r339, %r340, %r341;
	// end inline asm
	// begin inline asm
	shfl.sync.down.b32 %r337, %r338, %r339, %r340, %r341;
	// end inline asm
	mov.b64 	%rd28, {%r332, %r337};
	setp.gt.s32 	%p220, %r321, 30;
	mov.u64 	%rd404, %rd402;
	mov.f32 	%f226, %f224;
	@%p220 bra 	$L__BB7_30;
	setp.lt.f32 	%p221, %f224, %f23;
	mov.u64 	%rd404, %rd28;
	mov.f32 	%f226, %f23;
	@%p221 bra 	$L__BB7_30;
	setp.gt.f32 	%p222, %f224, %f23;
	mov.u64 	%rd404, %rd402;
	mov.f32 	%f226, %f224;
	@%p222 bra 	$L__BB7_30;
	setp.lt.s64 	%p223, %rd402, %rd28;
	min.s64 	%rd404, %rd402, %rd28;
	selp.f32 	%f226, %f224, %f23, %p223;
$L__BB7_30:
	mov.b32 	%r343, %f226;
	mov.b32 	%r359, 2;
	mov.b32 	%r360, 31;
	mov.b32 	%r361, -1;
	// begin inline asm
	shfl.sync.down.b32 %r342, %r343, %r359, %r360, %r361;
	// end inline asm
	mov.b32 	%f26, %r342;
	// begin inline asm
	shfl.sync.down.b32 %r347, %r348, %r359, %r360, %r361;
	// end inline asm
	mov.b64 	{%r353, %r358}, %rd404;
	// begin inline asm
	shfl.sync.down.b32 %r352, %r353, %r359, %r360, %r361;
	// end inline asm
	// begin inline asm
	shfl.sync.down.b32 %r357, %r358, %r359, %r360, %r361;
	// end inline asm
	mov.b64 	%rd31, {%r352, %r357};
	setp.gt.s32 	%p224, %r321, 29;
	mov.u64 	%rd405, %rd404;
	mov.f32 	%f227, %f226;
	@%p224 bra 	$L__BB7_34;
	setp.lt.f32 	%p225, %f226, %f26;
	mov.u64 	%rd405, %rd31;
	mov.f32 	%f227, %f26;
	@%p225 bra 	$L__BB7_34;
	setp.gt.f32 	%p226, %f226, %f26;
	mov.u64 	%rd405, %rd404;
	mov.f32 	%f227, %f226;
	@%p226 bra 	$L__BB7_34;
	setp.lt.s64 	%p227, %rd404, %rd31;
	min.s64 	%rd405, %rd404, %rd31;
	selp.f32 	%f227, %f226, %f26, %p227;
$L__BB7_34:
	mov.b32 	%r363, %f227;
	mov.b32 	%r379, 4;
	mov.b32 	%r380, 31;
	mov.b32 	%r381, -1;
	// begin inline asm
	shfl.sync.down.b32 %r362, %r363, %r379, %r380, %r381;
	// end inline asm
	mov.b32 	%f29, %r362;
	// begin inline asm
	shfl.sync.down.b32 %r367, %r368, %r379, %r380, %r381;
	// end inline asm
	mov.b64 	{%r373, %r378}, %rd405;
	// begin inline asm
	shfl.sync.down.b32 %r372, %r373, %r379, %r380, %r381;
	// end inline asm
	// begin inline asm
	shfl.sync.down.b32 %r377, %r378, %r379, %r380, %r381;
	// end inline asm
	mov.b64 	%rd34, {%r372, %r377};
	setp.gt.s32 	%p228, %r321, 27;
	mov.u64 	%rd406, %rd405;
	mov.f32 	%f228, %f227;
	@%p228 bra 	$L__BB7_38;
	setp.lt.f32 	%p229, %f227, %f29;
	mov.u64 	%rd406, %rd34;
	mov.f32 	%f228, %f29;
	@%p229 bra 	$L__BB7_38;
	setp.gt.f32 	%p230, %f227, %f29;
	mov.u64 	%rd406, %rd405;
	mov.f32 	%f228, %f227;
	@%p230 bra 	$L__BB7_38;
	setp.lt.s64 	%p231, %rd405, %rd34;
	min.s64 	%rd406, %rd405, %rd34;
	selp.f32 	%f228, %f227, %f29, %p231;
$L__BB7_38:
	mov.b32 	%r383, %f228;
	mov.b32 	%r399, 8;
	mov.b32 	%r400, 31;
	mov.b32 	%r401, -1;
	// begin inline asm
	shfl.sync.down.b32 %r382, %r383, %r399, %r400, %r401;
	// end inline asm
	mov.b32 	%f32, %r382;
	// begin inline asm
	shfl.sync.down.b32 %r387, %r388, %r399, %r400, %r401;
	// end inline asm
	mov.b64 	{%r393, %r398}, %rd406;
	// begin inline asm
	shfl.sync.down.b32 %r392, %r393, %r399, %r400, %r401;
	// end inline asm
	// begin inline asm
	shfl.sync.down.b32 %r397, %r398, %r399, %r400, %r401;
	// end inline asm
	mov.b64 	%rd37, {%r392, %r397};
	setp.gt.s32 	%p232, %r321, 23;
	mov.u64 	%rd407, %rd406;
	mov.f32 	%f229, %f228;
	@%p232 bra 	$L__BB7_42;
	setp.lt.f32 	%p233, %f228, %f32;
	mov.u64 	%rd407, %rd37;
	mov.f32 	%f229, %f32;
	@%p233 bra 	$L__BB7_42;
	setp.gt.f32 	%p234, %f228, %f32;
	mov.u64 	%rd407, %rd406;
	mov.f32 	%f229, %f228;
	@%p234 bra 	$L__BB7_42;
	setp.lt.s64 	%p235, %rd406, %rd37;
	min.s64 	%rd407, %rd406, %rd37;
	selp.f32 	%f229, %f228, %f32, %p235;
$L__BB7_42:
	mov.b32 	%r403, %f229;
	mov.b32 	%r419, 16;
	mov.b32 	%r420, 31;
	mov.b32 	%r421, -1;
	// begin inline asm
	shfl.sync.down.b32 %r402, %r403, %r419, %r420, %r421;
	// end inline asm
	mov.b32 	%f35, %r402;
	// begin inline asm
	shfl.sync.down.b32 %r407, %r408, %r419, %r420, %r421;
	// end inline asm
	mov.b64 	{%r413, %r418}, %rd407;
	// begin inline asm
	shfl.sync.down.b32 %r412, %r413, %r419, %r420, %r421;
	// end inline asm
	// begin inline asm
	shfl.sync.down.b32 %r417, %r418, %r419, %r420, %r421;
	// end inline asm
	mov.b64 	%rd40, {%r412, %r417};
	setp.gt.s32 	%p236, %r321, 15;
	mov.u64 	%rd478, %rd407;
	mov.f32 	%f292, %f229;
	@%p236 bra 	$L__BB7_46;
	setp.lt.f32 	%p237, %f229, %f35;
	mov.u64 	%rd478, %rd40;
	mov.f32 	%f292, %f35;
	@%p237 bra 	$L__BB7_46;
	setp.gt.f32 	%p238, %f229, %f35;
	mov.u64 	%rd478, %rd407;
	mov.f32 	%f292, %f229;
	@%p238 bra 	$L__BB7_46;
	setp.lt.s64 	%p239, %rd407, %rd40;
	min.s64 	%rd478, %rd407, %rd40;
	selp.f32 	%f292, %f229, %f35, %p239;
$L__BB7_46:
	setp.ne.s32 	%p240, %r321, 0;
	@%p240 bra 	$L__BB7_48;
	shr.u32 	%r422, %r1, 1;
	and.b32  	%r423, %r422, 496;
	mov.u32 	%r424, _ZN6thrust24THRUST_300001_SM_1000_NS8cuda_cub4core6detail5shmemE;
	add.s32 	%r425, %r424, %r423;
	st.shared.f32 	[%r425+8], %f292;
	st.shared.u64 	[%r425+16], %rd478;
$L__BB7_48:
	bar.sync 	0;
	setp.ne.s32 	%p241, %r1, 0;
	@%p241 bra 	$L__BB7_232;
	ld.shared.f32 	%f38, [_ZN6thrust24THRUST_300001_SM_1000_NS8cuda_cub4core6detail5shmemE+24];
	ld.shared.u64 	%rd43, [_ZN6thrust24THRUST_300001_SM_1000_NS8cuda_cub4core6detail5shmemE+32];
	setp.lt.f32 	%p242, %f292, %f38;
	mov.u64 	%rd409, %rd43;
	mov.f32 	%f231, %f38;
	@%p242 bra 	$L__BB7_52;
	setp.lt.f32 	%p243, %f38, %f292;
	mov.u64 	%rd409, %rd478;
	mov.f32 	%f231, %f292;
	@%p243 bra 	$L__BB7_52;
	setp.lt.s64 	%p244, %rd478, %rd43;
	min.s64 	%rd409, %rd478, %rd43;
	selp.f32 	%f231, %f292, %f38, %p244;
$L__BB7_52:
	ld.shared.f32 	%f41, [_ZN6thrust24THRUST_300001_SM_1000_NS8cuda_cub4core6detail5shmemE+40];
	ld.shared.u64 	%rd46, [_ZN6thrust24THRUST_300001_SM_1000_NS8cuda_cub4core6detail5shmemE+48];
	setp.lt.f32 	%p245, %f231, %f41;
	mov.u64 	%rd410, %rd46;
	mov.f32 	%f232, %f41;
	@%p245 bra 	$L__BB7_55;
	setp.lt.f32 	%p246, %f41, %f231;
	mov.u64 	%rd410, %rd409;
	mov.f32 	%f232, %f231;
	@%p246 bra 	$L__BB7_55;
	setp.lt.s64 	%p247, %rd409, %rd46;
	min.s64 	%rd410, %rd409, %rd46;
	selp.f32 	%f232, %f231, %f41, %p247;
$L__BB7_55:
	ld.shared.f32 	%f44, [_ZN6thrust24THRUST_300001_SM_1000_NS8cuda_cub4core6detail5shmemE+56];
	ld.shared.u64 	%rd49, [_ZN6thrust24THRUST_300001_SM_1000_NS8cuda_cub4core6detail5shmemE+64];
	setp.lt.f32 	%p248, %f232, %f44;
	mov.u64 	%rd411, %rd49;
	mov.f32 	%f233, %f44;
	@%p248 bra 	$L__BB7_58;
	setp.lt.f32 	%p249, %f44, %f232;
	mov.u64 	%rd411, %rd410;
	mov.f32 	%f233, %f232;
	@%p249 bra 	$L__BB7_58;
	setp.lt.s64 	%p250, %rd410, %rd49;
	min.s64 	%rd411, %rd410, %rd49;
	selp.f32 	%f233, %f232, %f44, %p250;
$L__BB7_58:
	ld.shared.f32 	%f47, [_ZN6thrust24THRUST_300001_SM_1000_NS8cuda_cub4core6detail5shmemE+72];
	ld.shared.u64 	%rd52, [_ZN6thrust24THRUST_300001_SM_1000_NS8cuda_cub4core6detail5shmemE+80];
	setp.lt.f32 	%p251, %f233, %f47;
	mov.u64 	%rd412, %rd52;
	mov.f32 	%f234, %f47;
	@%p251 bra 	$L__BB7_61;
	setp.lt.f32 	%p252, %f47, %f233;
	mov.u64 	%rd412, %rd411;
	mov.f32 	%f234, %f233;
	@%p252 bra 	$L__BB7_61;
	setp.lt.s64 	%p253, %rd411, %rd52;
	min.s64 	%rd412, %rd411, %rd52;
	selp.f32 	%f234, %f233, %f47, %p253;
$L__BB7_61:
	ld.shared.f32 	%f50, [_ZN6thrust24THRUST_300001_SM_1000_NS8cuda_cub4core6detail5shmemE+88];
	ld.shared.u64 	%rd55, [_ZN6thrust24THRUST_300001_SM_1000_NS8cuda_cub4core6detail5shmemE+96];
	setp.lt.f32 	%p254, %f234, %f50;
	mov.u64 	%rd413, %rd55;
	mov.f32 	%f235, %f50;
	@%p254 bra 	$L__BB7_64;
	setp.lt.f32 	%p255, %f50, %f234;
	mov.u64 	%rd413, %rd412;
	mov.f32 	%f235, %f234;
	@%p255 bra 	$L__BB7_64;
	setp.lt.s64 	%p256, %rd412, %rd55;
	min.s64 	%rd413, %rd412, %rd55;
	selp.f32 	%f235, %f234, %f50, %p256;
$L__BB7_64:
	ld.shared.f32 	%f53, [_ZN6thrust24THRUST_300001_SM_1000_NS8cuda_cub4core6detail5shmemE+104];
	ld.shared.u64 	%rd58, [_ZN6thrust24THRUST_300001_SM_1000_NS8cuda_cub4core6detail5shmemE+112];
	setp.lt.f32 	%p257, %f235, %f53;
	mov.u64 	%rd414, %rd58;
	mov.f32 	%f236, %f53;
	@%p257 bra 	$L__BB7_67;
	setp.lt.f32 	%p258, %f53, %f235;
	mov.u64 	%rd414, %rd413;
	mov.f32 	%f236, %f235;
	@%p258 bra 	$L__BB7_67;
	setp.lt.s64 	%p259, %rd413, %rd58;
	min.s64 	%rd414, %rd413, %rd58;
	selp.f32 	%f236, %f235, %f53, %p259;
$L__BB7_67:
	ld.shared.f32 	%f56, [_ZN6thrust24THRUST_300001_SM_1000_NS8cuda_cub4core6detail5shmemE+120];
	ld.shared.u64 	%rd61, [_ZN6thrust24THRUST_300001_SM_1000_NS8cuda_cub4core6detail5shmemE+128];
	setp.lt.f32 	%p260, %f236, %f56;
	mov.f32 	%f292, %f56;
	mov.u64 	%rd478, %rd61;
	@%p260 bra 	$L__BB7_232;
	setp.lt.f32 	%p261, %f56, %f236;
	mov.f32 	%f292, %f236;
	mov.u64 	%rd478, %rd414;
	@%p261 bra 	$L__BB7_232;
	setp.lt.s64 	%p262, %rd414, %rd61;
	min.s64 	%rd478, %rd414, %rd61;
	selp.f32 	%f292, %f236, %f56, %p262;
	bra.uni 	$L__BB7_232;
$L__BB7_70:
	// begin inline asm
	mov.u32 %r208, %laneid;
	// end inline asm
	and.b32  	%r229, %r1, 992;
	add.s32 	%r230, %r229, 32;
	setp.gt.s32 	%p169, %r230, %r29;
	not.b32 	%r231, %r229;
	add.s32 	%r232, %r29, %r231;
	selp.b32 	%r227, %r232, 31, %p169;
	mov.b32 	%r210, %f224;
	mov.b32 	%r226, 1;
	mov.b32 	%r228, -1;
	// begin inline asm
	shfl.sync.down.b32 %r209, %r210, %r226, %r227, %r228;
	// end inline asm
	mov.b32 	%f58, %r209;
	// begin inline asm
	shfl.sync.down.b32 %r214, %r215, %r226, %r227, %r228;
	// end inline asm
	mov.b64 	{%r220, %r225}, %rd402;
	// begin inline asm
	shfl.sync.down.b32 %r219, %r220, %r226, %r227, %r228;
	// end inline asm
	// begin inline asm
	shfl.sync.down.b32 %r224, %r225, %r226, %r227, %r228;
	// end inline asm
	mov.b64 	%rd63, {%r219, %r224};
	setp.ge.s32 	%p170, %r208, %r227;
	mov.u64 	%rd415, %rd402;
	mov.f32 	%f237, %f224;
	@%p170 bra 	$L__BB7_74;
	setp.lt.f32 	%p171, %f224, %f58;
	mov.u64 	%rd415, %rd63;
	mov.f32 	%f237, %f58;
	@%p171 bra 	$L__BB7_74;
	setp.gt.f32 	%p172, %f224, %f58;
	mov.u64 	%rd415, %rd402;
	mov.f32 	%f237, %f224;
	@%p172 bra 	$L__BB7_74;
	setp.lt.s64 	%p173, %rd402, %rd63;
	min.s64 	%rd415, %rd402, %rd63;
	selp.f32 	%f237, %f224, %f58, %p173;
$L__BB7_74:
	mov.b32 	%r234, %f237;
	mov.b32 	%r250, 2;
	mov.b32 	%r252, -1;
	// begin inline asm
	shfl.sync.down.b32 %r233, %r234, %r250, %r227, %r252;
	// end inline asm
	mov.b32 	%f61, %r233;
	// begin inline asm
	shfl.sync.down.b32 %r238, %r239, %r250, %r227, %r252;
	// end inline asm
	mov.b64 	{%r244, %r249}, %rd415;
	// begin inline asm
	shfl.sync.down.b32 %r243, %r244, %r250, %r227, %r252;
	// end inline asm
	// begin inline asm
	shfl.sync.down.b32 %r248, %r249, %r250, %r227, %r252;
	// end inline asm
	mov.b64 	%rd66, {%r243, %r248};
	add.s32 	%r253, %r208, 2;
	setp.gt.s32 	%p174, %r253, %r227;
	mov.u64 	%rd416, %rd415;
	mov.f32 	%f238, %f237;
	@%p174 bra 	$L__BB7_78;
	setp.lt.f32 	%p175, %f237, %f61;
	mov.u64 	%rd416, %rd66;
	mov.f32 	%f238, %f61;
	@%p175 bra 	$L__BB7_78;
	setp.gt.f32 	%p176, %f237, %f61;
	mov.u64 	%rd416, %rd415;
	mov.f32 	%f238, %f237;
	@%p176 bra 	$L__BB7_78;
	setp.lt.s64 	%p177, %rd415, %rd66;
	min.s64 	%rd416, %rd415, %rd66;
	selp.f32 	%f238, %f237, %f61, %p177;
$L__BB7_78:
	mov.b32 	%r255, %f238;
	mov.b32 	%r271, 4;
	mov.b32 	%r273, -1;
	// begin inline asm
	shfl.sync.down.b32 %r254, %r255, %r271, %r227, %r273;
	// end inline asm
	mov.b32 	%f64, %r254;
	// begin inline asm
	shfl.sync.down.b32 %r259, %r260, %r271, %r227, %r273;
	// end inline asm
	mov.b64 	{%r265, %r270}, %rd416;
	// begin inline asm
	shfl.sync.down.b32 %r264, %r265, %r271, %r227, %r273;
	// end inline asm
	// begin inline asm
	shfl.sync.down.b32 %r269, %r270, %r271, %r227, %r273;
	// end inline asm
	mov.b64 	%rd69, {%r264, %r269};
	add.s32 	%r274, %r208, 4;
	setp.gt.s32 	%p178, %r274, %r227;
	mov.f32 	%f239, %f238;
	mov.u64 	%rd417, %rd416;
	@%p178 bra 	$L__BB7_82;
	setp.lt.f32 	%p179, %f238, %f64;
	mov.f32 	%f239, %f64;
	mov.u64 	%rd417, %rd69;
	@%p179 bra 	$L__BB7_82;
	setp.gt.f32 	%p180, %f238, %f64;
	mov.f32 	%f239, %f238;
	mov.u64 	%rd417, %rd416;
	@%p180 bra 	$L__BB7_82;
	setp.lt.s64 	%p181, %rd416, %rd69;
	selp.f32 	%f239, %f238, %f64, %p181;
	min.s64 	%rd417, %rd416, %rd69;
$L__BB7_82:
	mov.b32 	%r276, %f239;
	mov.b32 	%r292, 8;
	mov.b32 	%r294, -1;
	// begin inline asm
	shfl.sync.down.b32 %r275, %r276, %r292, %r227, %r294;
	// end inline asm
	mov.b32 	%f67, %r275;
	// begin inline asm
	shfl.sync.down.b32 %r280, %r281, %r292, %r227, %r294;
	// end inline asm
	mov.b64 	{%r286, %r291}, %rd417;
	// begin inline asm
	shfl.sync.down.b32 %r285, %r286, %r292, %r227, %r294;
	// end inline asm
	// begin inline asm
	shfl.sync.down.b32 %r290, %r291, %r292, %r227, %r294;
	// end inline asm
	mov.b64 	%rd72, {%r285, %r290};
	add.s32 	%r295, %r208, 8;
	setp.gt.s32 	%p182, %r295, %r227;
	mov.f32 	%f240, %f239;
	mov.u64 	%rd418, %rd417;
	@%p182 bra 	$L__BB7_86;
	setp.lt.f32 	%p183, %f239, %f67;
	mov.f32 	%f240, %f67;
	mov.u64 	%rd418, %rd72;
	@%p183 bra 	$L__BB7_86;
	setp.gt.f32 	%p184, %f239, %f67;
	mov.f32 	%f240, %f239;
	mov.u64 	%rd418, %rd417;
	@%p184 bra 	$L__BB7_86;
	setp.lt.s64 	%p185, %rd417, %rd72;
	selp.f32 	%f240, %f239, %f67, %p185;
	min.s64 	%rd418, %rd417, %rd72;
$L__BB7_86:
	mov.b32 	%r297, %f240;
	mov.b32 	%r313, 16;
	mov.b32 	%r315, -1;
	// begin inline asm
	shfl.sync.down.b32 %r296, %r297, %r313, %r227, %r315;
	// end inline asm
	mov.b32 	%f70, %r296;
	// begin inline asm
	shfl.sync.down.b32 %r301, %r302, %r313, %r227, %r315;
	// end inline asm
	mov.b64 	{%r307, %r312}, %rd418;
	// begin inline asm
	shfl.sync.down.b32 %r306, %r307, %r313, %r227, %r315;
	// end inline asm
	// begin inline asm
	shfl.sync.down.b32 %r311, %r312, %r313, %r227, %r315;
	// end inline asm
	mov.b64 	%rd75, {%r306, %r311};
	add.s32 	%r316, %r208, 16;
	setp.gt.s32 	%p186, %r316, %r227;
	mov.f32 	%f292, %f240;
	mov.u64 	%rd478, %rd418;
	@%p186 bra 	$L__BB7_90;
	setp.lt.f32 	%p187, %f240, %f70;
	mov.f32 	%f292, %f70;
	mov.u64 	%rd478, %rd75;
	@%p187 bra 	$L__BB7_90;
	setp.gt.f32 	%p188, %f240, %f70;
	mov.f32 	%f292, %f240;
	mov.u64 	%rd478, %rd418;
	@%p188 bra 	$L__BB7_90;
	setp.lt.s64 	%p189, %rd418, %rd75;
	selp.f32 	%f292, %f240, %f70, %p189;
	min.s64 	%rd478, %rd418, %rd75;
$L__BB7_90:
	setp.ne.s32 	%p190, %r208, 0;
	@%p190 bra 	$L__BB7_92;
	shr.u32 	%r317, %r1, 1;
	and.b32  	%r318, %r317, 496;
	mov.u32 	%r319, _ZN6thrust24THRUST_300001_SM_1000_NS8cuda_cub4core6detail5shmemE;
	add.s32 	%r320, %r319, %r318;
	st.shared.f32 	[%r320+8], %f292;
	st.shared.u64 	[%r320+16], %rd478;
$L__BB7_92:
	bar.sync 	0;
	setp.ne.s32 	%p191, %r1, 0;
	@%p191 bra 	$L__BB7_232;
	setp.lt.s32 	%p192, %r29, 33;
	mov.f32 	%f242, %f292;
	mov.u64 	%rd420, %rd478;
	@%p192 bra 	$L__BB7_97;
	ld.shared.f32 	%f73, [_ZN6thrust24THRUST_300001_SM_1000_NS8cuda_cub4core6detail5shmemE+24];
	ld.shared.u64 	%rd78, [_ZN6thrust24THRUST_300001_SM_1000_NS8cuda_cub4core6detail5shmemE+32];
	setp.lt.f32 	%p193, %f292, %f73;
	mov.f32 	%f242, %f73;
	mov.u64 	%rd420, %rd78;
	@%p193 bra 	$L__BB7_97;
	setp.lt.f32 	%p194, %f73, %f292;
	mov.f32 	%f242, %f292;
	mov.u64 	%rd420, %rd478;
	@%p194 bra 	$L__BB7_97;
	setp.lt.s64 	%p195, %rd478, %rd78;
	selp.f32 	%f242, %f292, %f73, %p195;
	min.s64 	%rd420, %rd478, %rd78;
$L__BB7_97:
	setp.lt.s32 	%p196, %r29, 65;
	mov.f32 	%f243, %f242;
	mov.u64 	%rd421, %rd420;
	@%p196 bra 	$L__BB7_101;
	ld.shared.f32 	%f76, [_ZN6thrust24THRUST_300001_SM_1000_NS8cuda_cub4core6detail5shmemE+40];
	ld.shared.u64 	%rd81, [_ZN6thrust24THRUST_300001_SM_1000_NS8cuda_cub4core6detail5shmemE+48];
	setp.lt.f32 	%p197, %f242, %f76;
	mov.f32 	%f243, %f76;
	mov.u64 	%rd421, %rd81;
	@%p197 bra 	$L__BB7_101;
	setp.lt.f32 	%p198, %f76, %f242;
	mov.f32 	%f243, %f242;
	mov.u64 	%rd421, %rd420;
	@%p198 bra 	$L__BB7_101;
	setp.lt.s64 	%p199, %rd420, %rd81;
	selp.f32 	%f243, %f242, %f76, %p199;
	min.s64 	%rd421, %rd420, %rd81;
$L__BB7_101:
	setp.lt.s32 	%p200, %r29, 97;
	mov.f32 	%f244, %f243;
	mov.u64 	%rd422, %rd421;
	@%p200 bra 	$L__BB7_105;
	ld.shared.f32 	%f79, [_ZN6thrust24THRUST_300001_SM_1000_NS8cuda_cub4core6detail5shmemE+56];
	ld.shared.u64 	%rd84, [_ZN6thrust24THRUST_300001_SM_1000_NS8cuda_cub4core6detail5shmemE+64];
	setp.lt.f32 	%p201, %f243, %f79;
	mov.f32 	%f244, %f79;
	mov.u64 	%rd422, %rd84;
	@%p201 bra 	$L__BB7_105;
	setp.lt.f32 	%p202, %f79, %f243;
	mov.f32 	%f244, %f243;
	mov.u64 	%rd422, %rd421;
	@%p202 bra 	$L__BB7_105;
	setp.lt.s64 	%p203, %rd421, %rd84;
	selp.f32 	%f244, %f243, %f79, %p203;
	min.s64 	%rd422, %rd421, %rd84;
$L__BB7_105:
	setp.lt.s32 	%p204, %r29, 129;
	mov.f32 	%f245, %f244;
	mov.u64 	%rd423, %rd422;
	@%p204 bra 	$L__BB7_109;
	ld.shared.f32 	%f82, [_ZN6thrust24THRUST_300001_SM_1000_NS8cuda_cub4core6detail5shmemE+72];
	ld.shared.u64 	%rd87, [_ZN6thrust24THRUST_300001_SM_1000_NS8cuda_cub4core6detail5shmemE+80];
	setp.lt.f32 	%p205, %f244, %f82;
	mov.f32 	%f245, %f82;
	mov.u64 	%rd423, %rd87;
	@%p205 bra 	$L__BB7_109;
	setp.lt.f32 	%p206, %f82, %f244;
	mov.f32 	%f245, %f244;
	mov.u64 	%rd423, %rd422;
	@%p206 bra 	$L__BB7_109;
	setp.lt.s64 	%p207, %rd422, %rd87;
	selp.f32 	%f245, %f244, %f82, %p207;
	min.s64 	%rd423, %rd422, %rd87;
$L__BB7_109:
	setp.lt.s32 	%p208, %r29, 161;
	mov.f32 	%f246, %f245;
	mov.u64 	%rd424, %rd423;
	@%p208 bra 	$L__BB7_113;
	ld.shared.f32 	%f85, [_ZN6thrust24THRUST_300001_SM_1000_NS8cuda_cub4core6detail5shmemE+88];
	ld.shared.u64 	%rd90, [_ZN6thrust24THRUST_300001_SM_1000_NS8cuda_cub4core6detail5shmemE+96];
	setp.lt.f32 	%p209, %f245, %f85;
	mov.f32 	%f246, %f85;
	mov.u64 	%rd424, %rd90;
	@%p209 bra 	$L__BB7_113;
	setp.lt.f32 	%p210, %f85, %f245;
	mov.f32 	%f246, %f245;
	mov.u64 	%rd424, %rd423;
	@%p210 bra 	$L__BB7_113;
	setp.lt.s64 	%p211, %rd423, %rd90;
	selp.f32 	%f246, %f245, %f85, %p211;
	min.s64 	%rd424, %rd423, %rd90;
$L__BB7_113:
	setp.lt.s32 	%p212, %r29, 193;
	mov.f32 	%f247, %f246;
	mov.u64 	%rd425, %rd424;
	@%p212 bra 	$L__BB7_117;
	ld.shared.f32 	%f88, [_ZN6thrust24THRUST_300001_SM_1000_NS8cuda_cub4core6detail5shmemE+104];
	ld.shared.u64 	%rd93, [_ZN6thrust24THRUST_300001_SM_1000_NS8cuda_cub4core6detail5shmemE+112];
	setp.lt.f32 	%p213, %f246, %f88;
	mov.f32 	%f247, %f88;
	mov.u64 	%rd425, %rd93;
	@%p213 bra 	$L__BB7_117;
	setp.lt.f32 	%p214, %f88, %f246;
	mov.f32 	%f247, %f246;
	mov.u64 	%rd425, %rd424;
	@%p214 bra 	$L__BB7_117;
	setp.lt.s64 	%p215, %rd424, %rd93;
	selp.f32 	%f247, %f246, %f88, %p215;
	min.s64 	%rd425, %rd424, %rd93;
$L__BB7_117:
	setp.lt.s32 	%p216, %r29, 225;
	mov.f32 	%f292, %f247;
	mov.u64 	%rd478, %rd425;
	@%p216 bra 	$L__BB7_232;
	ld.shared.f32 	%f91, [_ZN6thrust24THRUST_300001_SM_1000_NS8cuda_cub4core6detail5shmemE+120];
	ld.shared.u64 	%rd96, [_ZN6thrust24THRUST_300001_SM_1000_NS8cuda_cub4core6detail5shmemE+128];
	setp.lt.f32 	%p217, %f247, %f91;
	mov.f32 	%f292, %f91;
	mov.u64 	%rd478, %rd96;
	@%p217 bra 	$L__BB7_232;
	setp.lt.f32 	%p218, %f91, %f247;
	mov.f32 	%f292, %f247;
	mov.u64 	%rd478, %rd425;
	@%p218 bra 	$L__BB7_232;
	setp.lt.s64 	%p219, %rd425, %rd96;
	selp.f32 	%f292, %f247, %f91, %p219;
	min.s64 	%rd478, %rd425, %rd96;
	bra.uni 	$L__BB7_232;
$L__BB7_121:
	mov.u32 	%r16, %tid.x;
	cvt.u64.u32 	%rd98, %r16;
	mul.wide.u32 	%rd258, %r16, 16;
	add.s64 	%rd239, %rd236, %rd258;
	// begin inline asm
	ld.global.nc.u64 %rd238, [%rd239];
	// end inline asm
	mov.b64 	{%r30, %r31}, %rd238;
	mov.b32 	%f93, %r30;
	add.s64 	%rd241, %rd239, 8;
	// begin inline asm
	ld.global.nc.u64 %rd240, [%rd241];
	// end inline asm
	add.s64 	%rd243, %rd239, 4096;
	// begin inline asm
	ld.global.nc.u64 %rd242, [%rd243];
	// end inline asm
	mov.b64 	{%r32, %r33}, %rd242;
	mov.b32 	%f248, %r32;
	add.s64 	%rd245, %rd239, 4104;
	// begin inline asm
	ld.global.nc.u64 %rd426, [%rd245];
	// end inline asm
	add.s64 	%rd247, %rd239, 8192;
	// begin inline asm
	ld.global.nc.u64 %rd246, [%rd247];
	// end inline asm
	mov.b64 	{%r34, %r35}, %rd246;
	mov.b32 	%f249, %r34;
	add.s64 	%rd249, %rd239, 8200;
	// begin inline asm
	ld.global.nc.u64 %rd427, [%rd249];
	// end inline asm
	add.s64 	%rd251, %rd239, 12288;
	// begin inline asm
	ld.global.nc.u64 %rd250, [%rd251];
	// end inline asm
	mov.b64 	{%r36, %r37}, %rd250;
	mov.b32 	%f250, %r36;
	add.s64 	%rd253, %rd239, 12296;
	// begin inline asm
	ld.global.nc.u64 %rd428, [%rd253];
	// end inline asm
	add.s64 	%rd255, %rd239, 16384;
	// begin inline asm
	ld.global.nc.u64 %rd254, [%rd255];
	// end inline asm
	mov.b64 	{%r38, %r39}, %rd254;
	mov.b32 	%f279, %r38;
	add.s64 	%rd257, %rd239, 16392;
	// begin inline asm
	ld.global.nc.u64 %rd465, [%rd257];
	// end inline asm
	setp.lt.f32 	%p3, %f93, %f248;
	@%p3 bra 	$L__BB7_123;
	setp.lt.f32 	%p4, %f248, %f93;
	setp.lt.s64 	%p5, %rd240, %rd426;
	or.pred  	%p6, %p4, %p5;
	selp.f32 	%f248, %f93, %f248, %p6;
	selp.b64 	%rd426, %rd240, %rd426, %p6;
$L__BB7_123:
	setp.lt.f32 	%p7, %f248, %f249;
	@%p7 bra 	$L__BB7_125;
	setp.lt.f32 	%p8, %f249, %f248;
	setp.lt.s64 	%p9, %rd426, %rd427;
	or.pred  	%p10, %p8, %p9;
	selp.f32 	%f249, %f248, %f249, %p10;
	selp.b64 	%rd427, %rd426, %rd427, %p10;
$L__BB7_125:
	setp.lt.f32 	%p11, %f249, %f250;
	@%p11 bra 	$L__BB7_127;
	setp.lt.f32 	%p12, %f250, %f249;
	setp.lt.s64 	%p13, %rd427, %rd428;
	or.pred  	%p14, %p12, %p13;
	selp.f32 	%f250, %f249, %f250, %p14;
	selp.b64 	%rd428, %rd427, %rd428, %p14;
$L__BB7_127:
	setp.lt.f32 	%p15, %f250, %f279;
	@%p15 bra 	$L__BB7_129;
	setp.lt.f32 	%p16, %f279, %f250;
	setp.lt.s64 	%p17, %rd428, %rd465;
	or.pred  	%p18, %p16, %p17;
	selp.f32 	%f279, %f250, %f279, %p18;
	selp.b64 	%rd465, %rd428, %rd465, %p18;
$L__BB7_129:
	setp.lt.u32 	%p19, %r29, 2560;
	mov.b64 	%rd444, 1280;
	@%p19 bra 	$L__BB7_165;
	add.s64 	%rd262, %rd1, -2560;
	mul.hi.u64 	%rd263, %rd262, -3689348814741910323;
	shr.u64 	%rd112, %rd263, 10;
	setp.lt.u64 	%p20, %rd262, 1280;
	mov.b64 	%rd444, 1280;
	@%p20 bra 	$L__BB7_153;
	add.s64 	%rd265, %rd112, 1;
	and.b64  	%rd430, %rd265, 36028797018963966;
	shl.b64 	%rd266, %rd98, 4;
	add.s64 	%rd267, %rd266, %rd236;
	add.s64 	%rd431, %rd267, 57352;
	mov.b64 	%rd444, 1280;
$L__BB7_132:
	add.s64 	%rd269, %rd431, -36872;
	// begin inline asm
	ld.global.nc.u64 %rd268, [%rd269];
	// end inline asm
	mov.b64 	{%r40, %r41}, %rd268;
	mov.b32 	%f253, %r40;
	add.s64 	%rd271, %rd431, -36864;
	// begin inline asm
	ld.global.nc.u64 %rd434, [%rd271];
	// end inline asm
	add.s64 	%rd273, %rd431, -32776;
	// begin inline asm
	ld.global.nc.u64 %rd272, [%rd273];
	// end inline asm
	mov.b64 	{%r42, %r43}, %rd272;
	mov.b32 	%f254, %r42;
	add.s64 	%rd275, %rd431, -32768;
	// begin inline asm
	ld.global.nc.u64 %rd435, [%rd275];
	// end inline asm
	add.s64 	%rd277, %rd431, -28680;
	// begin inline asm
	ld.global.nc.u64 %rd276, [%rd277];
	// end inline asm
	mov.b64 	{%r44, %r45}, %rd276;
	mov.b32 	%f255, %r44;
	add.s64 	%rd279, %rd431, -28672;
	// begin inline asm
	ld.global.nc.u64 %rd436, [%rd279];
	// end inline asm
	add.s64 	%rd281, %rd431, -24584;
	// begin inline asm
	ld.global.nc.u64 %rd280, [%rd281];
	// end inline asm
	mov.b64 	{%r46, %r47}, %rd280;
	mov.b32 	%f256, %r46;
	add.s64 	%rd283, %rd431, -24576;
	// begin inline asm
	ld.global.nc.u64 %rd437, [%rd283];
	// end inline asm
	add.s64 	%rd285, %rd431, -20488;
	// begin inline asm
	ld.global.nc.u64 %rd284, [%rd285];
	// end inline asm
	mov.b64 	{%r48, %r49}, %rd284;
	mov.b32 	%f257, %r48;
	add.s64 	%rd287, %rd431, -20480;
	// begin inline asm
	ld.global.nc.u64 %rd438, [%rd287];
	// end inline asm
	setp.lt.f32 	%p21, %f279, %f253;
	@%p21 bra 	$L__BB7_134;
	setp.lt.f32 	%p22, %f253, %f279;
	setp.lt.s64 	%p23, %rd465, %rd434;
	or.pred  	%p24, %p22, %p23;
	selp.f32 	%f253, %f279, %f253, %p24;
	selp.b64 	%rd434, %rd465, %rd434, %p24;
$L__BB7_134:
	setp.lt.f32 	%p25, %f253, %f254;
	@%p25 bra 	$L__BB7_136;
	setp.lt.f32 	%p26, %f254, %f253;
	setp.lt.s64 	%p27, %rd434, %rd435;
	or.pred  	%p28, %p26, %p27;
	selp.f32 	%f254, %f253, %f254, %p28;
	selp.b64 	%rd435, %rd434, %rd435, %p28;
$L__BB7_136:
	setp.lt.f32 	%p29, %f254, %f255;
	@%p29 bra 	$L__BB7_138;
	setp.lt.f32 	%p30, %f255, %f254;
	setp.lt.s64 	%p31, %rd435, %rd436;
	or.pred  	%p32, %p30, %p31;
	selp.f32 	%f255, %f254, %f255, %p32;
	selp.b64 	%rd436, %rd435, %rd436, %p32;
$L__BB7_138:
	setp.lt.f32 	%p33, %f255, %f256;
	@%p33 bra 	$L__BB7_140;
	setp.lt.f32 	%p34, %f256, %f255;
	setp.lt.s64 	%p35, %rd436, %rd437;
	or.pred  	%p36, %p34, %p35;
	selp.f32 	%f256, %f255, %f256, %p36;
	selp.b64 	%rd437, %rd436, %rd437, %p36;
$L__BB7_140:
	setp.lt.f32 	%p37, %f256, %f257;
	@%p37 bra 	$L__BB7_142;
	setp.lt.f32 	%p38, %f257, %f256;
	setp.lt.s64 	%p39, %rd437, %rd438;
	or.pred  	%p40, %p38, %p39;
	selp.f32 	%f257, %f256, %f257, %p40;
	selp.b64 	%rd438, %rd437, %rd438, %p40;
$L__BB7_142:
	add.s64 	%rd289, %rd431, -16392;
	// begin inline asm
	ld.global.nc.u64 %rd288, [%rd289];
	// end inline asm
	mov.b64 	{%r50, %r51}, %rd288;
	mov.b32 	%f258, %r50;
	add.s64 	%rd291, %rd431, -16384;
	// begin inline asm
	ld.global.nc.u64 %rd439, [%rd291];
	// end inline asm
	add.s64 	%rd293, %rd431, -12296;
	// begin inline asm
	ld.global.nc.u64 %rd292, [%rd293];
	// end inline asm
	mov.b64 	{%r52, %r53}, %rd292;
	mov.b32 	%f259, %r52;
	add.s64 	%rd295, %rd431, -12288;
	// begin inline asm
	ld.global.nc.u64 %rd440, [%rd295];
	// end inline asm
	add.s64 	%rd297, %rd431, -8200;
	// begin inline asm
	ld.global.nc.u64 %rd296, [%rd297];
	// end inline asm
	mov.b64 	{%r54, %r55}, %rd296;
	mov.b32 	%f260, %r54;
	add.s64 	%rd299, %rd431, -8192;
	// begin inline asm
	ld.global.nc.u64 %rd441, [%rd299];
	// end inline asm
	add.s64 	%rd301, %rd431, -4104;
	// begin inline asm
	ld.global.nc.u64 %rd300, [%rd301];
	// end inline asm
	mov.b64 	{%r56, %r57}, %rd300;
	mov.b32 	%f261, %r56;
	add.s64 	%rd303, %rd431, -4096;
	// begin inline asm
	ld.global.nc.u64 %rd442, [%rd303];
	// end inline asm
	add.s64 	%rd305, %rd431, -8;
	// begin inline asm
	ld.global.nc.u64 %rd304, [%rd305];
	// end inline asm
	mov.b64 	{%r58, %r59}, %rd304;
	mov.b32 	%f279, %r58;
	// begin inline asm
	ld.global.nc.u64 %rd465, [%rd431];
	// end inline asm
	setp.lt.f32 	%p41, %f257, %f258;
	@%p41 bra 	$L__BB7_144;
	setp.lt.f32 	%p42, %f258, %f257;
	setp.lt.s64 	%p43, %rd438, %rd439;
	or.pred  	%p44, %p42, %p43;
	selp.f32 	%f258, %f257, %f258, %p44;
	selp.b64 	%rd439, %rd438, %rd439, %p44;
$L__BB7_144:
	setp.lt.f32 	%p45, %f258, %f259;
	@%p45 bra 	$L__BB7_146;
	setp.lt.f32 	%p46, %f259, %f258;
	setp.lt.s64 	%p47, %rd439, %rd440;
	or.pred  	%p48, %p46, %p47;
	selp.f32 	%f259, %f258, %f259, %p48;
	selp.b64 	%rd440, %rd439, %rd440, %p48;
$L__BB7_146:
	setp.lt.f32 	%p49, %f259, %f260;
	@%p49 bra 	$L__BB7_148;
	setp.lt.f32 	%p50, %f260, %f259;
	setp.lt.s64 	%p51, %rd440, %rd441;
	or.pred  	%p52, %p50, %p51;
	selp.f32 	%f260, %f259, %f260, %p52;
	selp.b64 	%rd441, %rd440, %rd441, %p52;
$L__BB7_148:
	setp.lt.f32 	%p53, %f260, %f261;
	@%p53 bra 	$L__BB7_150;
	setp.lt.f32 	%p54, %f261, %f260;
	setp.lt.s64 	%p55, %rd441, %rd442;
	or.pred  	%p56, %p54, %p55;
	selp.f32 	%f261, %f260, %f261, %p56;
	selp.b64 	%rd442, %rd441, %rd442, %p56;
$L__BB7_150:
	setp.lt.f32 	%p57, %f261, %f279;
	@%p57 bra 	$L__BB7_152;
	setp.lt.f32 	%p58, %f279, %f261;
	setp.lt.s64 	%p59, %rd442, %rd465;
	or.pred  	%p60, %p58, %p59;
	selp.f32 	%f279, %f261, %f279, %p60;
	selp.b64 	%rd465, %rd442, %rd465, %p60;
$L__BB7_152:
	add.s64 	%rd444, %rd444, 2560;
	add.s64 	%rd431, %rd431, 40960;
	add.s64 	%rd430, %rd430, -2;
	setp.ne.s64 	%p61, %rd430, 0;
	@%p61 bra 	$L__BB7_132;
$L__BB7_153:
	and.b64  	%rd308, %rd112, 1;
	setp.eq.b64 	%p62, %rd308, 1;
	@%p62 bra 	$L__BB7_165;
	shl.b64 	%rd329, %rd444, 4;
	mul.wide.u32 	%rd330, %r16, 16;
	add.s64 	%rd331, %rd236, %rd330;
	add.s64 	%rd310, %rd331, %rd329;
	// begin inline asm
	ld.global.nc.u64 %rd309, [%rd310];
	// end inline asm
	mov.b64 	{%r60, %r61}, %rd309;
	mov.b32 	%f265, %r60;
	add.s64 	%rd312, %rd310, 8;
	// begin inline asm
	ld.global.nc.u64 %rd448, [%rd312];
	// end inline asm
	add.s64 	%rd314, %rd310, 4096;
	// begin inline asm
	ld.global.nc.u64 %rd313, [%rd314];
	// end inline asm
	mov.b64 	{%r62, %r63}, %rd313;
	mov.b32 	%f266, %r62;
	add.s64 	%rd316, %rd310, 4104;
	// begin inline asm
	ld.global.nc.u64 %rd449, [%rd316];
	// end inline asm
	add.s64 	%rd318, %rd310, 8192;
	// begin inline asm
	ld.global.nc.u64 %rd317, [%rd318];
	// end inline asm
	mov.b64 	{%r64, %r65}, %rd317;
	mov.b32 	%f267, %r64;
	add.s64 	%rd320, %rd310, 8200;
	// begin inline asm
	ld.global.nc.u64 %rd450, [%rd320];
	// end inline asm
	add.s64 	%rd322, %rd310, 12288;
	// begin inline asm
	ld.global.nc.u64 %rd321, [%rd322];
	// end inline asm
	mov.b64 	{%r66, %r67}, %rd321;
	mov.b32 	%f268, %r66;
	add.s64 	%rd324, %rd310, 12296;
	// begin inline asm
	ld.global.nc.u64 %rd451, [%rd324];
	// end inline asm
	add.s64 	%rd326, %rd310, 16384;
	// begin inline asm
	ld.global.nc.u64 %rd325, [%rd326];
	// end inline asm
	mov.b64 	{%r68, %r69}, %rd325;
	mov.b32 	%f269, %r68;
	add.s64 	%rd328, %rd310, 16392;
	// begin inline asm
	ld.global.nc.u64 %rd452, [%rd328];
	// end inline asm
	setp.lt.f32 	%p63, %f279, %f265;
	@%p63 bra 	$L__BB7_156;
	setp.lt.f32 	%p64, %f265, %f279;
	setp.lt.s64 	%p65, %rd465, %rd448;
	or.pred  	%p66, %p64, %p65;
	selp.f32 	%f265, %f279, %f265, %p66;
	selp.b64 	%rd448, %rd465, %rd448, %p66;
$L__BB7_156:
	setp.lt.f32 	%p67, %f265, %f266;
	@%p67 bra 	$L__BB7_158;
	setp.lt.f32 	%p68, %f266, %f265;
	setp.lt.s64 	%p69, %rd448, %rd449;
	or.pred  	%p70, %p68, %p69;
	selp.f32 	%f266, %f265, %f266, %p70;
	selp.b64 	%rd449, %rd448, %rd449, %p70;
$L__BB7_158:
	setp.lt.f32 	%p71, %f266, %f267;
	@%p71 bra 	$L__BB7_160;
	setp.lt.f32 	%p72, %f267, %f266;
	setp.lt.s64 	%p73, %rd449, %rd450;
	or.pred  	%p74, %p72, %p73;
	selp.f32 	%f267, %f266, %f267, %p74;
	selp.b64 	%rd450, %rd449, %rd450, %p74;
$L__BB7_160:
	setp.lt.f32 	%p75, %f267, %f268;
	@%p75 bra 	$L__BB7_162;
	setp.lt.f32 	%p76, %f268, %f267;
	setp.lt.s64 	%p77, %rd450, %rd451;
	or.pred  	%p78, %p76, %p77;
	selp.f32 	%f268, %f267, %f268, %p78;
	selp.b64 	%rd451, %rd450, %rd451, %p78;
$L__BB7_162:
	setp.lt.f32 	%p79, %f268, %f269;
	@%p79 bra 	$L__BB7_164;
	setp.lt.f32 	%p80, %f269, %f268;
	setp.lt.s64 	%p81, %rd451, %rd452;
	or.pred  	%p82, %p80, %p81;
	selp.f32 	%f269, %f268, %f269, %p82;
	selp.b64 	%rd452, %rd451, %rd452, %p82;
$L__BB7_164:
	add.s64 	%rd444, %rd444, 1280;
	mov.u64 	%rd465, %rd452;
	mov.f32 	%f279, %f269;
$L__BB7_165:
	cvt.s64.s32 	%rd332, %r29;
	setp.ge.s64 	%p83, %rd444, %rd332;
	@%p83 bra 	$L__BB7_188;
	cvt.u32.u64 	%r17, %rd444;
	sub.s32 	%r18, %r29, %r17;
	setp.ge.s32 	%p84, %r16, %r18;
	@%p84 bra 	$L__BB7_188;
	not.b32 	%r70, %r16;
	add.s32 	%r71, %r29, %r70;
	sub.s32 	%r19, %r71, %r17;
	and.b32  	%r72, %r19, 768;
	setp.eq.s32 	%p85, %r72, 768;
	mov.u32 	%r434, %r16;
	@%p85 bra 	$L__BB7_173;
	cvt.u64.u32 	%rd334, %r16;
	add.s64 	%rd335, %rd444, %rd334;
	shl.b64 	%rd336, %rd335, 4;
	add.s64 	%rd455, %rd236, %rd336;
	shr.u32 	%r73, %r19, 8;
	add.s32 	%r74, %r73, 1;
	and.b32  	%r75, %r74, 3;
	neg.s32 	%r432, %r75;
	mov.u32 	%r434, %r16;
$L__BB7_169:
	.pragma "nounroll";
	mov.u64 	%rd176, %rd465;
	mov.f32 	%f155, %f279;
	// begin inline asm
	ld.global.nc.u64 %rd337, [%rd455];
	// end inline asm
	mov.b64 	{%r76, %r77}, %rd337;
	mov.b32 	%f156, %r76;
	add.s64 	%rd340, %rd455, 8;
	// begin inline asm
	ld.global.nc.u64 %rd339, [%rd340];
	// end inline asm
	setp.lt.f32 	%p86, %f155, %f156;
	mov.f32 	%f279, %f156;
	mov.u64 	%rd465, %rd339;
	@%p86 bra 	$L__BB7_172;
	setp.lt.f32 	%p87, %f156, %f155;
	mov.f32 	%f279, %f155;
	mov.u64 	%rd465, %rd176;
	@%p87 bra 	$L__BB7_172;
	setp.lt.s64 	%p88, %rd176, %rd339;
	selp.f32 	%f279, %f155, %f156, %p88;
	min.s64 	%rd465, %rd176, %rd339;
$L__BB7_172:
	add.s32 	%r434, %r434, 256;
	add.s64 	%rd455, %rd455, 4096;
	add.s32 	%r432, %r432, 1;
	setp.ne.s32 	%p89, %r432, 0;
	@%p89 bra 	$L__BB7_169;
$L__BB7_173:
	setp.lt.u32 	%p90, %r19, 768;
	@%p90 bra 	$L__BB7_188;
	cvt.u64.u32 	%rd341, %r434;
	add.s64 	%rd342, %rd444, %rd341;
	shl.b64 	%rd343, %rd342, 4;
	add.s64 	%rd344, %rd343, %rd236;
	add.s64 	%rd460, %rd344, 12296;
$L__BB7_175:
	add.s64 	%rd346, %rd460, -12296;
	// begin inline asm
	ld.global.nc.u64 %rd345, [%rd346];
	// end inline asm
	mov.b64 	{%r78, %r79}, %rd345;
	mov.b32 	%f162, %r78;
	add.s64 	%rd348, %rd460, -12288;
	// begin inline asm
	ld.global.nc.u64 %rd347, [%rd348];
	// end inline asm
	setp.lt.f32 	%p91, %f279, %f162;
	mov.f32 	%f276, %f162;
	mov.u64 	%rd462, %rd347;
	@%p91 bra 	$L__BB7_178;
	setp.lt.f32 	%p92, %f162, %f279;
	mov.f32 	%f276, %f279;
	mov.u64 	%rd462, %rd465;
	@%p92 bra 	$L__BB7_178;
	setp.lt.s64 	%p93, %rd465, %rd347;
	selp.f32 	%f276, %f279, %f162, %p93;
	min.s64 	%rd462, %rd465, %rd347;
$L__BB7_178:
	add.s64 	%rd350, %rd460, -8200;
	// begin inline asm
	ld.global.nc.u64 %rd349, [%rd350];
	// end inline asm
	mov.b64 	{%r80, %r81}, %rd349;
	mov.b32 	%f165, %r80;
	add.s64 	%rd352, %rd460, -8192;
	// begin inline asm
	ld.global.nc.u64 %rd351, [%rd352];
	// end inline asm
	setp.lt.f32 	%p94, %f276, %f165;
	mov.f32 	%f277, %f165;
	mov.u64 	%rd463, %rd351;
	@%p94 bra 	$L__BB7_181;
	setp.lt.f32 	%p95, %f165, %f276;
	mov.f32 	%f277, %f276;
	mov.u64 	%rd463, %rd462;
	@%p95 bra 	$L__BB7_181;
	setp.lt.s64 	%p96, %rd462, %rd351;
	selp.f32 	%f277, %f276, %f165, %p96;
	min.s64 	%rd463, %rd462, %rd351;
$L__BB7_181:
	add.s64 	%rd354, %rd460, -4104;
	// begin inline asm
	ld.global.nc.u64 %rd353, [%rd354];
	// end inline asm
	mov.b64 	{%r82, %r83}, %rd353;
	mov.b32 	%f168, %r82;
	add.s64 	%rd356, %rd460, -4096;
	// begin inline asm
	ld.global.nc.u64 %rd355, [%rd356];
	// end inline asm
	setp.lt.f32 	%p97, %f277, %f168;
	mov.f32 	%f278, %f168;
	mov.u64 	%rd464, %rd355;
	@%p97 bra 	$L__BB7_184;
	setp.lt.f32 	%p98, %f168, %f277;
	mov.f32 	%f278, %f277;
	mov.u64 	%rd464, %rd463;
	@%p98 bra 	$L__BB7_184;
	setp.lt.s64 	%p99, %rd463, %rd355;
	selp.f32 	%f278, %f277, %f168, %p99;
	min.s64 	%rd464, %rd463, %rd355;
$L__BB7_184:
	add.s64 	%rd358, %rd460, -8;
	// begin inline asm
	ld.global.nc.u64 %rd357, [%rd358];
	// end inline asm
	mov.b64 	{%r84, %r85}, %rd357;
	mov.b32 	%f171, %r84;
	// begin inline asm
	ld.global.nc.u64 %rd359, [%rd460];
	// end inline asm
	setp.lt.f32 	%p100, %f278, %f171;
	mov.f32 	%f279, %f171;
	mov.u64 	%rd465, %rd359;
	@%p100 bra 	$L__BB7_187;
	setp.lt.f32 	%p101, %f171, %f278;
	mov.f32 	%f279, %f278;
	mov.u64 	%rd465, %rd464;
	@%p101 bra 	$L__BB7_187;
	setp.lt.s64 	%p102, %rd464, %rd359;
	selp.f32 	%f279, %f278, %f171, %p102;
	min.s64 	%rd465, %rd464, %rd359;
$L__BB7_187:
	add.s32 	%r434, %r434, 1024;
	add.s64 	%rd460, %rd460, 16384;
	setp.lt.s32 	%p103, %r434, %r18;
	@%p103 bra 	$L__BB7_175;
$L__BB7_188:
	// begin inline asm
	mov.u32 %r86, %laneid;
	// end inline asm
	mov.b32 	%r88, %f279;
	mov.b32 	%r104, 1;
	mov.b32 	%r105, 31;
	mov.b32 	%r106, -1;
	// begin inline asm
	shfl.sync.down.b32 %r87, %r88, %r104, %r105, %r106;
	// end inline asm
	mov.b32 	%f175, %r87;
	// begin inline asm
	shfl.sync.down.b32 %r92, %r93, %r104, %r105, %r106;
	// end inline asm
	mov.b64 	{%r98, %r103}, %rd465;
	// begin inline asm
	shfl.sync.down.b32 %r97, %r98, %r104, %r105, %r106;
	// end inline asm
	// begin inline asm
	shfl.sync.down.b32 %r102, %r103, %r104, %r105, %r106;
	// end inline asm
	mov.b64 	%rd200, {%r97, %r102};
	setp.gt.s32 	%p104, %r86, 30;
	mov.f32 	%f281, %f279;
	mov.u64 	%rd467, %rd465;
	@%p104 bra 	$L__BB7_192;
	setp.lt.f32 	%p105, %f279, %f175;
	mov.f32 	%f281, %f175;
	mov.u64 	%rd467, %rd200;
	@%p105 bra 	$L__BB7_192;
	setp.gt.f32 	%p106, %f279, %f175;
	mov.f32 	%f281, %f279;
	mov.u64 	%rd467, %rd465;
	@%p106 bra 	$L__BB7_192;
	setp.lt.s64 	%p107, %rd465, %rd200;
	selp.f32 	%f281, %f279, %f175, %p107;
	min.s64 	%rd467, %rd465, %rd200;
$L__BB7_192:
	mov.b32 	%r108, %f281;
	mov.b32 	%r124, 2;
	mov.b32 	%r125, 31;
	mov.b32 	%r126, -1;
	// begin inline asm
	shfl.sync.down.b32 %r107, %r108, %r124, %r125, %r126;
	// end inline asm
	mov.b32 	%f178, %r107;
	// begin inline asm
	shfl.sync.down.b32 %r112, %r113, %r124, %r125, %r126;
	// end inline asm
	mov.b64 	{%r118, %r123}, %rd467;
	// begin inline asm
	shfl.sync.down.b32 %r117, %r118, %r124, %r125, %r126;
	// end inline asm
	// begin inline asm
	shfl.sync.down.b32 %r122, %r123, %r124, %r125, %r126;
	// end inline asm
	mov.b64 	%rd203, {%r117, %r122};
	setp.gt.s32 	%p108, %r86, 29;
	mov.f32 	%f282, %f281;
	mov.u64 	%rd468, %rd467;
	@%p108 bra 	$L__BB7_196;
	setp.lt.f32 	%p109, %f281, %f178;
	mov.f32 	%f282, %f178;
	mov.u64 	%rd468, %rd203;
	@%p109 bra 	$L__BB7_196;
	setp.gt.f32 	%p110, %f281, %f178;
	mov.f32 	%f282, %f281;
	mov.u64 	%rd468, %rd467;
	@%p110 bra 	$L__BB7_196;
	setp.lt.s64 	%p111, %rd467, %rd203;
	selp.f32 	%f282, %f281, %f178, %p111;
	min.s64 	%rd468, %rd467, %rd203;
$L__BB7_196:
	mov.b32 	%r128, %f282;
	mov.b32 	%r144, 4;
	mov.b32 	%r145, 31;
	mov.b32 	%r146, -1;
	// begin inline asm
	shfl.sync.down.b32 %r127, %r128, %r144, %r145, %r146;
	// end inline asm
	mov.b32 	%f181, %r127;
	// begin inline asm
	shfl.sync.down.b32 %r132, %r133, %r144, %r145, %r146;
	// end inline asm
	mov.b64 	{%r138, %r143}, %rd468;
	// begin inline asm
	shfl.sync.down.b32 %r137, %r138, %r144, %r145, %r146;
	// end inline asm
	// begin inline asm
	shfl.sync.down.b32 %r142, %r143, %r144, %r145, %r146;
	// end inline asm
	mov.b64 	%rd206, {%r137, %r142};
	setp.gt.s32 	%p112, %r86, 27;
	mov.f32 	%f283, %f282;
	mov.u64 	%rd469, %rd468;
	@%p112 bra 	$L__BB7_200;
	setp.lt.f32 	%p113, %f282, %f181;
	mov.f32 	%f283, %f181;
	mov.u64 	%rd469, %rd206;
	@%p113 bra 	$L__BB7_200;
	setp.gt.f32 	%p114, %f282, %f181;
	mov.f32 	%f283, %f282;
	mov.u64 	%rd469, %rd468;
	@%p114 bra 	$L__BB7_200;
	setp.lt.s64 	%p115, %rd468, %rd206;
	selp.f32 	%f283, %f282, %f181, %p115;
	min.s64 	%rd469, %rd468, %rd206;
$L__BB7_200:
	mov.b32 	%r148, %f283;
	mov.b32 	%r164, 8;
	mov.b32 	%r165, 31;
	mov.b32 	%r166, -1;
	// begin inline asm
	shfl.sync.down.b32 %r147, %r148, %r164, %r165, %r166;
	// end inline asm
	mov.b32 	%f184, %r147;
	// begin inline asm
	shfl.sync.down.b32 %r152, %r153, %r164, %r165, %r166;
	// end inline asm
	mov.b64 	{%r158, %r163}, %rd469;
	// begin inline asm
	shfl.sync.down.b32 %r157, %r158, %r164, %r165, %r166;
	// end inline asm
	// begin inline asm
	shfl.sync.down.b32 %r162, %r163, %r164, %r165, %r166;
	// end inline asm
	mov.b64 	%rd209, {%r157, %r162};
	setp.gt.s32 	%p116, %r86, 23;
	mov.f32 	%f284, %f283;
	mov.u64 	%rd470, %rd469;
	@%p116 bra 	$L__BB7_204;
	setp.lt.f32 	%p117, %f283, %f184;
	mov.f32 	%f284, %f184;
	mov.u64 	%rd470, %rd209;
	@%p117 bra 	$L__BB7_204;
	setp.gt.f32 	%p118, %f283, %f184;
	mov.f32 	%f284, %f283;
	mov.u64 	%rd470, %rd469;
	@%p118 bra 	$L__BB7_204;
	setp.lt.s64 	%p119, %rd469, %rd209;
	selp.f32 	%f284, %f283, %f184, %p119;
	min.s64 	%rd470, %rd469, %rd209;
$L__BB7_204:
	mov.b32 	%r168, %f284;
	mov.b32 	%r184, 16;
	mov.b32 	%r185, 31;
	mov.b32 	%r186, -1;
	// begin inline asm
	shfl.sync.down.b32 %r167, %r168, %r184, %r185, %r186;
	// end inline asm
	mov.b32 	%f187, %r167;
	// begin inline asm
	shfl.sync.down.b32 %r172, %r173, %r184, %r185, %r186;
	// end inline asm
	mov.b64 	{%r178, %r183}, %rd470;
	// begin inline asm
	shfl.sync.down.b32 %r177, %r178, %r184, %r185, %r186;
	// end inline asm
	// begin inline asm
	shfl.sync.down.b32 %r182, %r183, %r184, %r185, %r186;
	// end inline asm
	mov.b64 	%rd212, {%r177, %r182};
	setp.gt.s32 	%p120, %r86, 15;
	mov.f32 	%f292, %f284;
	mov.u64 	%rd478, %rd470;
	@%p120 bra 	$L__BB7_208;
	setp.lt.f32 	%p121, %f284, %f187;
	mov.f32 	%f292, %f187;
	mov.u64 	%rd478, %rd212;
	@%p121 bra 	$L__BB7_208;
	setp.gt.f32 	%p122, %f284, %f187;
	mov.f32 	%f292, %f284;
	mov.u64 	%rd478, %rd470;
	@%p122 bra 	$L__BB7_208;
	setp.lt.s64 	%p123, %rd470, %rd212;
	selp.f32 	%f292, %f284, %f187, %p123;
	min.s64 	%rd478, %rd470, %rd212;
$L__BB7_208:
	setp.ne.s32 	%p124, %r86, 0;
	@%p124 bra 	$L__BB7_210;
	shr.u32 	%r187, %r16, 1;
	and.b32  	%r188, %r187, 496;
	mov.u32 	%r189, _ZN6thrust24THRUST_300001_SM_1000_NS8cuda_cub4core6detail5shmemE;
	add.s32 	%r190, %r189, %r188;
	st.shared.f32 	[%r190+8], %f292;
	st.shared.u64 	[%r190+16], %rd478;
$L__BB7_210:
	bar.sync 	0;
	setp.ne.s32 	%p125, %r16, 0;
	@%p125 bra 	$L__BB7_232;
	ld.shared.f32 	%f190, [_ZN6thrust24THRUST_300001_SM_1000_NS8cuda_cub4core6detail5shmemE+24];
	ld.shared.u64 	%rd215, [_ZN6thrust24THRUST_300001_SM_1000_NS8cuda_cub4core6detail5shmemE+32];
	setp.lt.f32 	%p126, %f292, %f190;
	mov.f32 	%f286, %f190;
	mov.u64 	%rd472, %rd215;
	@%p126 bra 	$L__BB7_214;
	setp.lt.f32 	%p127, %f190, %f292;
	mov.f32 	%f286, %f292;
	mov.u64 	%rd472, %rd478;
	@%p127 bra 	$L__BB7_214;
	setp.lt.s64 	%p128, %rd478, %rd215;
	selp.f32 	%f286, %f292, %f190, %p128;
	min.s64 	%rd472, %rd478, %rd215;
$L__BB7_214:
	ld.shared.f32 	%f193, [_ZN6thrust24THRUST_300001_SM_1000_NS8cuda_cub4core6detail5shmemE+40];
	ld.shared.u64 	%rd218, [_ZN6thrust24THRUST_300001_SM_1000_NS8cuda_cub4core6detail5shmemE+48];
	setp.lt.f32 	%p129, %f286, %f193;
	mov.f32 	%f287, %f193;
	mov.u64 	%rd473, %rd218;
	@%p129 bra 	$L__BB7_217;
	setp.lt.f32 	%p130, %f193, %f286;
	mov.f32 	%f287, %f286;
	mov.u64 	%rd473, %rd472;
	@%p130 bra 	$L__BB7_217;
	setp.lt.s64 	%p131, %rd472, %rd218;
	selp.f32 	%f287, %f286, %f193, %p131;
	min.s64 	%rd473, %rd472, %rd218;
$L__BB7_217:
	ld.shared.f32 	%f196, [_ZN6thrust24THRUST_300001_SM_1000_NS8cuda_cub4core6detail5shmemE+56];
	ld.shared.u64 	%rd221, [_ZN6thrust24THRUST_300001_SM_1000_NS8cuda_cub4core6detail5shmemE+64];
	setp.lt.f32 	%p132, %f287, %f196;
	mov.f32 	%f288, %f196;
	mov.u64 	%rd474, %rd221;
	@%p132 bra 	$L__BB7_220;
	setp.lt.f32 	%p133, %f196, %f287;
	mov.f32 	%f288, %f287;
	mov.u64 	%rd474, %rd473;
	@%p133 bra 	$L__BB7_220;
	setp.lt.s64 	%p134, %rd473, %rd221;
	selp.f32 	%f288, %f287, %f196, %p134;
	min.s64 	%rd474, %rd473, %rd221;
$L__BB7_220:
	ld.shared.f32 	%f199, [_ZN6thrust24THRUST_300001_SM_1000_NS8cuda_cub4core6detail5shmemE+72];
	ld.shared.u64 	%rd224, [_ZN6thrust24THRUST_300001_SM_1000_NS8cuda_cub4core6detail5shmemE+80];
	setp.lt.f32 	%p135, %f288, %f199;
	mov.f32 	%f289, %f199;
	mov.u64 	%rd475, %rd224;
	@%p135 bra 	$L__BB7_223;
	setp.lt.f32 	%p136, %f199, %f288;
	mov.f32 	%f289, %f288;
	mov.u64 	%rd475, %rd474;
	@%p136 bra 	$L__BB7_223;
	setp.lt.s64 	%p137, %rd474, %rd224;
	selp.f32 	%f289, %f288, %f199, %p137;
	min.s64 	%rd475, %rd474, %rd224;
$L__BB7_223:
	ld.shared.f32 	%f202, [_ZN6thrust24THRUST_300001_SM_1000_NS8cuda_cub4core6detail5shmemE+88];
	ld.shared.u64 	%rd227, [_ZN6thrust24THRUST_300001_SM_1000_NS8cuda_cub4core6detail5shmemE+96];
	setp.lt.f32 	%p138, %f289, %f202;
	mov.f32 	%f290, %f202;
	mov.u64 	%rd476, %rd227;
	@%p138 bra 	$L__BB7_226;
	setp.lt.f32 	%p139, %f202, %f289;
	mov.f32 	%f290, %f289;
	mov.u64 	%rd476, %rd475;
	@%p139 bra 	$L__BB7_226;
	setp.lt.s64 	%p140, %rd475, %rd227;
	selp.f32 	%f290, %f289, %f202, %p140;
	min.s64 	%rd476, %rd475, %rd227;
$L__BB7_226:
	ld.shared.f32 	%f205, [_ZN6thrust24THRUST_300001_SM_1000_NS8cuda_cub4core6detail5shmemE+104];
	ld.shared.u64 	%rd230, [_ZN6thrust24THRUST_300001_SM_1000_NS8cuda_cub4core6detail5shmemE+112];
	setp.lt.f32 	%p141, %f290, %f205;
	mov.f32 	%f291, %f205;
	mov.u64 	%rd477, %rd230;
	@%p141 bra 	$L__BB7_229;
	setp.lt.f32 	%p142, %f205, %f290;
	mov.f32 	%f291, %f290;
	mov.u64 	%rd477, %rd476;
	@%p142 bra 	$L__BB7_229;
	setp.lt.s64 	%p143, %rd476, %rd230;
	selp.f32 	%f291, %f290, %f205, %p143;
	min.s64 	%rd477, %rd476, %rd230;
$L__BB7_229:
	ld.shared.f32 	%f208, [_ZN6thrust24THRUST_300001_SM_1000_NS8cuda_cub4core6detail5shmemE+120];
	ld.shared.u64 	%rd233, [_ZN6thrust24THRUST_300001_SM_1000_NS8cuda_cub4core6detail5shmemE+128];
	setp.lt.f32 	%p144, %f291, %f208;
	mov.f32 	%f292, %f208;
	mov.u64 	%rd478, %rd233;
	@%p144 bra 	$L__BB7_232;
	setp.lt.f32 	%p145, %f208, %f291;
	mov.f32 	%f292, %f291;
	mov.u64 	%rd478, %rd477;
	@%p145 bra 	$L__BB7_232;
	setp.lt.s64 	%p146, %rd477, %rd233;
	selp.f32 	%f292, %f291, %f208, %p146;
	min.s64 	%rd478, %rd477, %rd233;
$L__BB7_232:
	mov.u32 	%r426, %tid.x;
	setp.ne.s32 	%p263, %r426, 0;
	@%p263 bra 	$L__BB7_234;
	ld.param.u64 	%rd391, [_ZN6thrust24THRUST_300001_SM_1000_NS8cuda_cub4core6detail13_kernel_agentINS1_8__reduce11ReduceAgentIPN4cuda3std3__45tupleIJflEEESC_SB_lNS1_9__extrema9arg_max_fIflNS9_4lessIfEEEEEEJSC_SC_iSH_EEEvDpT0__param_1];
	cvta.to.global.u64 	%rd390, %rd391;
	st.global.f32 	[%rd390], %f292;
	st.global.u64 	[%rd390+8], %rd478;
$L__BB7_234:
	ret;

}
	// .globl	_ZN3cub18CUB_300001_SM_10006detail11EmptyKernelIvEEvv
.visible .entry _ZN3cub18CUB_300001_SM_10006detail11EmptyKernelIvEEvv()
{


	ret;

}


// ===== COMPILED SASS (sm_100) =====

	.target	sm_100

	.elftype	@"ET_EXEC"


//--------------------- .note.nv.tkinfo           --------------------------
	.section	.note.nv.tkinfo,"",@"SHT_NOTE"
	.sectionflags	@"SHF_NOTE_NV_TKINFO"
	.tkinfo
        /*0018*/ 	.word	0x00000002
        /*0030*/ 	.string	""
        /*0030*/ 	.string	"ptxas"
        /*0030*/ 	.string	"Cuda compilation tools, release 13.0, V13.0.88"
        /*0030*/ 	.string	"Build cuda_13.0.r13.0/compiler.36424714_0"
        /*0030*/ 	.string	"-arch sm_100 -m 64 "



//--------------------- .note.nv.cuinfo           --------------------------
	.section	.note.nv.cuinfo,"",@"SHT_NOTE"
	.sectionflags	@"SHF_NOTE_NV_CUINFO"
        /*0018*/ 	.short	0x0002
        /*001a*/ 	.short	0x0064
        /*001c*/ 	.short	0x0082
	.zero		2


//--------------------- .nv.info                  --------------------------
	.section	.nv.info,"",@"SHT_CUDA_INFO"
	.align	4


	//----- nvinfo : EIATTR_REGCOUNT
	.align		4
        /*0000*/ 	.byte	0x04, 0x2f
        /*0002*/ 	.short	(.L_46 - .L_45)
	.align		4
.L_45:
        /*0004*/ 	.word	index@(_ZN6thrust24THRUST_300001_SM_1000_NS8cuda_cub4core6detail13_kernel_agentINS1_8__reduce11ReduceAgentINS0_12zip_iteratorIN4cuda3std3__45tupleIJNS0_10device_ptrIfEENS0_17counting_iteratorIlNS0_11use_defaultESF_SF_EEEEEEEPNSB_IJflEEESJ_iNS1_9__extrema9arg_max_fIflNSA_4lessIfEEEEEEJSI_SK_iSP_EEEvDpT0_)
        /*0008*/ 	.word	0x0000001c


	//----- nvinfo : EIATTR_FRAME_SIZE
	.align		4
.L_46:
        /*000c*/ 	.byte	0x04, 0x11
        /*000e*/ 	.short	(.L_48 - .L_47)
	.align		4
.L_47:
        /*0010*/ 	.word	index@(_ZN6thrust24THRUST_300001_SM_1000_NS8cuda_cub4core6detail13_kernel_agentINS1_8__reduce11ReduceAgentINS0_12zip_iteratorIN4cuda3std3__45tupleIJNS0_10device_ptrIfEENS0_17counting_iteratorIlNS0_11use_defaultESF_SF_EEEEEEEPNSB_IJflEEESJ_iNS1_9__extrema9arg_max_fIflNSA_4lessIfEEEEEEJSI_SK_iSP_EEEvDpT0_)
        /*0014*/ 	.word	0x00000000


	//----- nvinfo : EIATTR_REGCOUNT
	.align		4
.L_48:
        /*0018*/ 	.byte	0x04, 0x2f
        /*001a*/ 	.short	(.L_50 - .L_49)
	.align		4
.L_49:
        /*001c*/ 	.word	index@(_ZN6thrust24THRUST_300001_SM_1000_NS8cuda_cub4core6detail13_kernel_agentINS1_8__reduce11ReduceAgentINS0_12zip_iteratorIN4cuda3std3__45tupleIJNS0_10device_ptrIfEENS0_17counting_iteratorIlNS0_11use_defaultESF_SF_EEEEEEEPNSB_IJflEEESJ_iNS1_9__extrema9arg_max_fIflNSA_4lessIfEEEEEEJSI_SK_iN3cub18CUB_300001_SM_100013GridEvenShareIiEENSS_9GridQueueIjEESP_EEEvDpT0_)
        /*0020*/ 	.word	0x0000001d


	//----- nvinfo : EIATTR_FRAME_SIZE
	.align		4
.L_50:
        /*0024*/ 	.byte	0x04, 0x11
        /*0026*/ 	.short	(.L_52 - .L_51)
	.align		4
.L_51:
        /*0028*/ 	.word	index@(_ZN6thrust24THRUST_300001_SM_1000_NS8cuda_cub4core6detail13_kernel_agentINS1_8__reduce11ReduceAgentINS0_12zip_iteratorIN4cuda3std3__45tupleIJNS0_10device_ptrIfEENS0_17counting_iteratorIlNS0_11use_defaultESF_SF_EEEEEEEPNSB_IJflEEESJ_iNS1_9__extrema9arg_max_fIflNSA_4lessIfEEEEEEJSI_SK_iN3cub18CUB_300001_SM_100013GridEvenShareIiEENSS_9GridQueueIjEESP_EEEvDpT0_)
        /*002c*/ 	.word	0x00000000


	//----- nvinfo : EIATTR_REGCOUNT
	.align		4
.L_52:
        /*0030*/ 	.byte	0x04, 0x2f
        /*0032*/ 	.short	(.L_54 - .L_53)
	.align		4
.L_53:
        /*0034*/ 	.word	index@(_ZN6thrust24THRUST_300001_SM_1000_NS8cuda_cub4core6detail13_kernel_agentINS1_8__reduce10DrainAgentIiEEJN3cub18CUB_300001_SM_10009GridQueueIjEEiEEEvDpT0_)
        /*0038*/ 	.word	0x00000008


	//----- nvinfo : EIATTR_FRAME_SIZE
	.align		4
.L_54:
        /*003c*/ 	.byte	0x04, 0x11
        /*003e*/ 	.short	(.L_56 - .L_55)
	.align		4
.L_55:
        /*0040*/ 	.word	index@(_ZN6thrust24THRUST_300001_SM_1000_NS8cuda_cub4core6detail13_kernel_agentINS1_8__reduce10DrainAgentIiEEJN3cub18CUB_300001_SM_10009GridQueueIjEEiEEEvDpT0_)
        /*0044*/ 	.word	0x00000000


	//----- nvinfo : EIATTR_REGCOUNT
	.align		4
.L_56:
        /*0048*/ 	.byte	0x04, 0x2f
        /*004a*/ 	.short	(.L_58 - .L_57)
	.align		4
.L_57:
        /*004c*/ 	.word	index@(_ZN6thrust24THRUST_300001_SM_1000_NS8cuda_cub4core6detail13_kernel_agentINS1_8__reduce11ReduceAgentIPN4cuda3std3__45tupleIJflEEESC_SB_iNS1_9__extrema9arg_max_fIflNS9_4lessIfEEEEEEJSC_SC_iSH_EEEvDpT0_)
        /*0050*/ 	.word	0x00000020


	//----- nvinfo : EIATTR_FRAME_SIZE
	.align		4
.L_58:
        /*0054*/ 	.byte	0x04, 0x11
        /*0056*/ 	.short	(.L_60 - .L_59)
	.align		4
.L_59:
        /*0058*/ 	.word	index@(_ZN6thrust24THRUST_300001_SM_1000_NS8cuda_cub4core6detail13_kernel_agentINS1_8__reduce11ReduceAgentIPN4cuda3std3__45tupleIJflEEESC_SB_iNS1_9__extrema9arg_max_fIflNS9_4lessIfEEEEEEJSC_SC_iSH_EEEvDpT0_)
        /*005c*/ 	.word	0x00000000


	//----- nvinfo : EIATTR_REGCOUNT
	.align		4
.L_60:
        /*0060*/ 	.byte	0x04, 0x2f
        /*0062*/ 	.short	(.L_62 - .L_61)
	.align		4
.L_61:
        /*0064*/ 	.word	index@(_ZN6thrust24THRUST_300001_SM_1000_NS8cuda_cub4core6detail13_kernel_agentINS1_8__reduce11ReduceAgentINS0_12zip_iteratorIN4cuda3std3__45tupleIJNS0_10device_ptrIfEENS0_17counting_iteratorIlNS0_11use_defaultESF_SF_EEEEEEEPNSB_IJflEEESJ_lNS1_9__extrema9arg_max_fIflNSA_4lessIfEEEEEEJSI_SK_lSP_EEEvDpT0_)
        /*0068*/ 	.word	0x0000001c


	//----- nvinfo : EIATTR_FRAME_SIZE
	.align		4
.L_62:
        /*006c*/ 	.byte	0x04, 0x11
        /*006e*/ 	.short	(.L_64 - .L_63)
	.align		4
.L_63:
        /*0070*/ 	.word	index@(_ZN6thrust24THRUST_300001_SM_1000_NS8cuda_cub4core6detail13_kernel_agentINS1_8__reduce11ReduceAgentINS0_12zip_iteratorIN4cuda3std3__45tupleIJNS0_10device_ptrIfEENS0_17counting_iteratorIlNS0_11use_defaultESF_SF_EEEEEEEPNSB_IJflEEESJ_lNS1_9__extrema9arg_max_fIflNSA_4lessIfEEEEEEJSI_SK_lSP_EEEvDpT0_)
        /*0074*/ 	.word	0x00000000


	//----- nvinfo : EIATTR_REGCOUNT
	.align		4
.L_64:
        /*0078*/ 	.byte	0x04, 0x2f
        /*007a*/ 	.short	(.L_66 - .L_65)
	.align		4
.L_65:
        /*007c*/ 	.word	index@(_ZN6thrust24THRUST_300001_SM_1000_NS8cuda_cub4core6detail13_kernel_agentINS1_8__reduce11ReduceAgentINS0_12zip_iteratorIN4cuda3std3__45tupleIJNS0_10device_ptrIfEENS0_17counting_iteratorIlNS0_11use_defaultESF_SF_EEEEEEEPNSB_IJflEEESJ_lNS1_9__extrema9arg_max_fIflNSA_4lessIfEEEEEEJSI_SK_lN3cub18CUB_300001_SM_100013GridEvenShareIlEENSS_9GridQueueIyEESP_EEEvDpT0_)
        /*0080*/ 	.word	0x0000001e


	//----- nvinfo : EIATTR_FRAME_SIZE
	.align		4
.L_66:
        /*0084*/ 	.byte	0x04, 0x11
        /*0086*/ 	.short	(.L_68 - .L_67)
	.align		4
.L_67:
        /*0088*/ 	.word	index@(_ZN6thrust24THRUST_300001_SM_1000_NS8cuda_cub4core6detail13_kernel_agentINS1_8__reduce11ReduceAgentINS0_12zip_iteratorIN4cuda3std3__45tupleIJNS0_10device_ptrIfEENS0_17counting_iteratorIlNS0_11use_defaultESF_SF_EEEEEEEPNSB_IJflEEESJ_lNS1_9__extrema9arg_max_fIflNSA_4lessIfEEEEEEJSI_SK_lN3cub18CUB_300001_SM_100013GridEvenShareIlEENSS_9GridQueueIyEESP_EEEvDpT0_)
        /*008c*/ 	.word	0x00000000


	//----- nvinfo : EIATTR_REGCOUNT
	.align		4
.L_68:
        /*0090*/ 	.byte	0x04, 0x2f
        /*0092*/ 	.short	(.L_70 - .L_69)
	.align		4
.L_69:
        /*0094*/ 	.word	index@(_ZN6thrust24THRUST_300001_SM_1000_NS8cuda_cub4core6detail13_kernel_agentINS1_8__reduce10DrainAgentIlEEJN3cub18CUB_300001_SM_10009GridQueueIyEElEEEvDpT0_)
        /*0098*/ 	.word	0x00000008


	//----- nvinfo : EIATTR_FRAME_SIZE
	.align		4
.L_70:
        /*009c*/ 	.byte	0x04, 0x11
        /*009e*/ 	.short	(.L_72 - .L_71)
	.align		4
.L_71:
        /*00a0*/ 	.word	index@(_ZN6thrust24THRUST_300001_SM_1000_NS8cuda_cub4core6detail13_kernel_agentINS1_8__reduce10DrainAgentIlEEJN3cub18CUB_300001_SM_10009GridQueueIyEElEEEvDpT0_)
        /*00a4*/ 	.word	0x00000000


	//----- nvinfo : EIATTR_REGCOUNT
	.align		4
.L_72:
        /*00a8*/ 	.byte	0x04, 0x2f
        /*00aa*/ 	.short	(.L_74 - .L_73)
	.align		4
.L_73:
        /*00ac*/ 	.word	index@(_ZN6thrust24THRUST_300001_SM_1000_NS8cuda_cub4core6detail13_kernel_agentINS1_8__reduce11ReduceAgentIPN4cuda3std3__45tupleIJflEEESC_SB_lNS1_9__extrema9arg_max_fIflNS9_4lessIfEEEEEEJSC_SC_iSH_EEEvDpT0_)
        /*00b0*/ 	.word	0x00000020


	//----- nvinfo : EIATTR_FRAME_SIZE
	.align		4
.L_74:
        /*00b4*/ 	.byte	0x04, 0x11
        /*00b6*/ 	.short	(.L_76 - .L_75)
	.align		4
.L_75:
        /*00b8*/ 	.word	index@(_ZN6thrust24THRUST_300001_SM_1000_NS8cuda_cub4core6detail13_kernel_agentINS1_8__reduce11ReduceAgentIPN4cuda3std3__45tupleIJflEEESC_SB_lNS1_9__extrema9arg_max_fIflNS9_4lessIfEEEEEEJSC_SC_iSH_EEEvDpT0_)
        /*00bc*/ 	.word	0x00000000


	//----- nvinfo : EIATTR_REGCOUNT
	.align		4
.L_76:
        /*00c0*/ 	.byte	0x04, 0x2f
        /*00c2*/ 	.short	(.L_78 - .L_77)
	.align		4
.L_77:
        /*00c4*/ 	.word	index@(_ZN3cub18CUB_300001_SM_10006detail11EmptyKernelIvEEvv)
        /*00c8*/ 	.word	0x00000004


	//----- nvinfo : EIATTR_FRAME_SIZE
	.align		4
.L_78:
        /*00cc*/ 	.byte	0x04, 0x11
        /*00ce*/ 	.short	(.L_80 - .L_79)
	.align		4
.L_79:
        /*00d0*/ 	.word	index@(_ZN3cub18CUB_300001_SM_10006detail11EmptyKernelIvEEvv)
        /*00d4*/ 	.word	0x00000000


	//----- nvinfo : EIATTR_MIN_STACK_SIZE
	.align		4
.L_80:
        /*00d8*/ 	.byte	0x04, 0x12
        /*00da*/ 	.short	(.L_82 - .L_81)
	.align		4
.L_81:
        /*00dc*/ 	.word	index@(_ZN3cub18CUB_300001_SM_10006detail11EmptyKernelIvEEvv)
        /*00e0*/ 	.word	0x00000000


	//----- nvinfo : EIATTR_MIN_STACK_SIZE
	.align		4
.L_82:
        /*00e4*/ 	.byte	0x04, 0x12
        /*00e6*/ 	.short	(.L_84 - .L_83)
	.align		4
.L_83:
        /*00e8*/ 	.word	index@(_ZN6thrust24THRUST_300001_SM_1000_NS8cuda_cub4core6detail13_kernel_agentINS1_8__reduce11ReduceAgentIPN4cuda3std3__45tupleIJflEEESC_SB_lNS1_9__extrema9arg_max_fIflNS9_4lessIfEEEEEEJSC_SC_iSH_EEEvDpT0_)
        /*00ec*/ 	.word	0x00000000


	//----- nvinfo : EIATTR_MIN_STACK_SIZE
	.align		4
.L_84:
        /*00f0*/ 	.byte	0x04, 0x12
        /*00f2*/ 	.short	(.L_86 - .L_85)
	.align		4
.L_85:
        /*00f4*/ 	.word	index@(_ZN6thrust24THRUST_300001_SM_1000_NS8cuda_cub4core6detail13_kernel_agentINS1_8__reduce10DrainAgentIlEEJN3cub18CUB_300001_SM_10009GridQueueIyEElEEEvDpT0_)
        /*00f8*/ 	.word	0x00000000


	//----- nvinfo : EIATTR_MIN_STACK_SIZE
	.align		4
.L_86:
        /*00fc*/ 	.byte	0x04, 0x12
        /*00fe*/ 	.short	(.L_88 - .L_87)
	.align		4
.L_87:
        /*0100*/ 	.word	index@(_ZN6thrust24THRUST_300001_SM_1000_NS8cuda_cub4core6detail13_kernel_agentINS1_8__reduce11ReduceAgentINS0_12zip_iteratorIN4cuda3std3__45tupleIJNS0_10device_ptrIfEENS0_17counting_iteratorIlNS0_11use_defaultESF_SF_EEEEEEEPNSB_IJflEEESJ_lNS1_9__extrema9arg_max_fIflNSA_4lessIfEEEEEEJSI_SK_lN3cub18CUB_300001_SM_100013GridEvenShareIlEENSS_9GridQueueIyEESP_EEEvDpT0_)
        /*0104*/ 	.word	0x00000000


	//----- nvinfo : EIATTR_MIN_STACK_SIZE
	.align		4
.L_88:
        /*0108*/ 	.byte	0x04, 0x12
        /*010a*/ 	.short	(.L_90 - .L_89)
	.align		4
.L_89:
        /*010c*/ 	.word	index@(_ZN6thrust24THRUST_300001_SM_1000_NS8cuda_cub4core6detail13_kernel_agentINS1_8__reduce11ReduceAgentINS0_12zip_iteratorIN4cuda3std3__45tupleIJNS0_10device_ptrIfEENS0_17counting_iteratorIlNS0_11use_defaultESF_SF_EEEEEEEPNSB_IJflEEESJ_lNS1_9__extrema9arg_max_fIflNSA_4lessIfEEEEEEJSI_SK_lSP_EEEvDpT0_)
        /*0110*/ 	.word	0x00000000


	//----- nvinfo : EIATTR_MIN_STACK_SIZE
	.align		4
.L_90:
        /*0114*/ 	.byte	0x04, 0x12
        /*0116*/ 	.short	(.L_92 - .L_91)
	.align		4
.L_91:
        /*0118*/ 	.word	index@(_ZN6thrust24THRUST_300001_SM_1000_NS8cuda_cub4core6detail13_kernel_agentINS1_8__reduce11ReduceAgentIPN4cuda3std3__45tupleIJflEEESC_SB_iNS1_9__extrema9arg_max_fIflNS9_4lessIfEEEEEEJSC_SC_iSH_EEEvDpT0_)
        /*011c*/ 	.word	0x00000000


	//----- nvinfo : EIATTR_MIN_STACK_SIZE
	.align		4
.L_92:
        /*0120*/ 	.byte	0x04, 0x12
        /*0122*/ 	.short	(.L_94 - .L_93)
	.align		4
.L_93:
        /*0124*/ 	.word	index@(_ZN6thrust24THRUST_300001_SM_1000_NS8cuda_cub4core6detail13_kernel_agentINS1_8__reduce10DrainAgentIiEEJN3cub18CUB_300001_SM_10009GridQueueIjEEiEEEvDpT0_)
        /*0128*/ 	.word	0x00000000


	//----- nvinfo : EIATTR_MIN_STACK_SIZE
	.align		4
.L_94:
        /*012c*/ 	.byte	0x04, 0x12
        /*012e*/ 	.short	(.L_96 - .L_95)
	.align		4
.L_95:
        /*0130*/ 	.word	index@(_ZN6thrust24THRUST_300001_SM_1000_NS8cuda_cub4core6detail13_kernel_agentINS1_8__reduce11ReduceAgentINS0_12zip_iteratorIN4cuda3std3__45tupleIJNS0_10device_ptrIfEENS0_17counting_iteratorIlNS0_11use_defaultESF_SF_EEEEEEEPNSB_IJflEEESJ_iNS1_9__extrema9arg_max_fIflNSA_4lessIfEEEEEEJSI_SK_iN3cub18CUB_300001_SM_100013GridEvenShareIiEENSS_9GridQueueIjEESP_EEEvDpT0_)
        /*0134*/ 	.word	0x00000000


	//----- nvinfo : EIATTR_MIN_STACK_SIZE
	.align		4
.L_96:
        /*0138*/ 	.byte	0x04, 0x12
        /*013a*/ 	.short	(.L_98 - .L_97)
	.align		4
.L_97:
        /*013c*/ 	.word	index@(_ZN6thrust24THRUST_300001_SM_1000_NS8cuda_cub4core6detail13_kernel_agentINS1_8__reduce11ReduceAgentINS0_12zip_iteratorIN4cuda3std3__45tupleIJNS0_10device_ptrIfEENS0_17counting_iteratorIlNS0_11use_defaultESF_SF_EEEEEEEPNSB_IJflEEESJ_iNS1_9__extrema9arg_max_fIflNSA_4lessIfEEEEEEJSI_SK_iSP_EEEvDpT0_)
        /*0140*/ 	.word	0x00000000
.L_98:


//--------------------- .nv.compat                --------------------------
	.section	.nv.compat,"",@"SHT_CUDA_COMPAT_INFO"
	.align	4
        /*0000*/ 	.byte	0x02, 0x09, 0x00, 0x00, 0x02, 0x02, 0x01, 0x00, 0x02, 0x05, 0x05, 0x00, 0x03, 0x07, 0x01, 0x01
        /*0010*/ 	.byte	0x02, 0x03, 0x00, 0x00, 0x02, 0x06, 0x01, 0x00, 0x04, 0x0b, 0x08, 0x00, 0x09, 0x00, 0x00, 0x00
        /*0020*/ 	.byte	0x00, 0x00, 0x00, 0x00


//--------------------- .nv.info._ZN3cub18CUB_300001_SM_10006detail11EmptyKernelIvEEvv --------------------------
	.section	.nv.info._ZN3cub18CUB_300001_SM_10006detail11EmptyKernelIvEEvv,"",@"SHT_CUDA_INFO"
	.sectionflags	@""
	.align	4


	//----- nvinfo : EIATTR_CUDA_API_VERSION
	.align		4
        /*0000*/ 	.byte	0x04, 0x37
        /*0002*/ 	.short	(.L_100 - .L_99)
.L_99:
        /*0004*/ 	.word	0x00000082


	//----- nvinfo : EIATTR_SPARSE_MMA_MASK
	.align		4
.L_100:
        /*0008*/ 	.byte	0x03, 0x50
        /*000a*/ 	.short	0x0000


	//----- nvinfo : EIATTR_MAXREG_COUNT
	.align		4
        /*000c*/ 	.byte	0x03, 0x1b
        /*000e*/ 	.short	0x00ff


	//----- nvinfo : EIATTR_MERCURY_ISA_VERSION
	.align		4
        /*0010*/ 	.byte	0x03, 0x5f
        /*0012*/ 	.short	0x0101


	//----- nvinfo : EIATTR_VRC_CTA_INIT_COUNT
	.align		4
        /*0014*/ 	.byte	0x02, 0x4a
	.zero		1
	.zero		1


	//----- nvinfo : EIATTR_EXIT_INSTR_OFFSETS
	.align		4
        /*0018*/ 	.byte	0x04, 0x1c
        /*001a*/ 	.short	(.L_102 - .L_101)


	//   ....[0]....
.L_101:
        /*001c*/ 	.word	0x00000010


	//----- nvinfo : EIATTR_SW_WAR
	.align		4
.L_102:
        /*0020*/ 	.byte	0x04, 0x36
        /*0022*/ 	.short	(.L_104 - .L_103)
.L_103:
        /*0024*/ 	.word	0x00000008
.L_104:


//--------------------- .nv.info._ZN6thrust24THRUST_300001_SM_1000_NS8cuda_cub4core6detail13_kernel_agentINS1_8__reduce11ReduceAgentIPN4cuda3std3__45tupleIJflEEESC_SB_lNS1_9__extrema9arg_max_fIflNS9_4lessIfEEEEEEJSC_SC_iSH_EEEvDpT0_ --------------------------
	.section	.nv.info._ZN6thrust24THRUST_300001_SM_1000_NS8cuda_cub4core6detail13_kernel_agentINS1_8__reduce11ReduceAgentIPN4cuda3std3__45tupleIJflEEESC_SB_lNS1_9__extrema9arg_max_fIflNS9_4lessIfEEEEEEJSC_SC_iSH_EEEvDpT0_,"",@"SHT_CUDA_INFO"
	.sectionflags	@""
	.align	4


	//----- nvinfo : EIATTR_CUDA_API_VERSION
	.align		4
        /*0000*/ 	.byte	0x04, 0x37
        /*0002*/ 	.short	(.L_106 - .L_105)
.L_105:
        /*0004*/ 	.word	0x00000082


	//----- nvinfo : EIATTR_KPARAM_INFO
	.align		4
.L_106:
        /*0008*/ 	.byte	0x04, 0x17
        /*000a*/ 	.short	(.L_108 - .L_107)
.L_107:
        /*000c*/ 	.word	0x00000000
        /*0010*/ 	.short	0x0003
        /*0012*/ 	.short	0x0014
        /*0014*/ 	.byte	0x00, 0xf0, 0x05, 0x00


	//----- nvinfo : EIATTR_KPARAM_INFO
	.align		4
.L_108:
        /*0018*/ 	.byte	0x04, 0x17
        /*001a*/ 	.short	(.L_110 - .L_109)
.L_109:
        /*001c*/ 	.word	0x00000000
        /*0020*/ 	.short	0x0002
        /*0022*/ 	.short	0x0010
        /*0024*/ 	.byte	0x00, 0xf0, 0x11, 0x00


	//----- nvinfo : EIATTR_KPARAM_INFO
	.align		4
.L_110:
        /*0028*/ 	.byte	0x04, 0x17
        /*002a*/ 	.short	(.L_112 - .L_111)
.L_111:
        /*002c*/ 	.word	0x00000000
        /*0030*/ 	.short	0x0001
        /*0032*/ 	.short	0x0008
        /*0034*/ 	.byte	0x00, 0xf5, 0x21, 0x00


	//----- nvinfo : EIATTR_KPARAM_INFO
	.align		4
.L_112:
        /*0038*/ 	.byte	0x04, 0x17
        /*003a*/ 	.short	(.L_114 - .L_113)
.L_113:
        /*003c*/ 	.word	0x00000000
        /*0040*/ 	.short	0x0000
        /*0042*/ 	.short	0x0000
        /*0044*/ 	.byte	0x00, 0xf5, 0x21, 0x00


	//----- nvinfo : EIATTR_SPARSE_MMA_MASK
	.align		4
.L_114:
        /*0048*/ 	.byte	0x03, 0x50
        /*004a*/ 	.short	0x0000


	//----- nvinfo : EIATTR_MAXREG_COUNT
	.align		4
        /*004c*/ 	.byte	0x03, 0x1b
        /*004e*/ 	.short	0x00ff


	//----- nvinfo : EIATTR_NUM_BARRIERS
	.align		4
        /*0050*/ 	.byte	0x02, 0x4c
        /*0052*/ 	.byte	0x01
	.zero		1


	//----- nvinfo : EIATTR_MERCURY_ISA_VERSION
	.align		4
        /*0054*/ 	.byte	0x03, 0x5f
        /*0056*/ 	.short	0x0101


	//----- nvinfo : EIATTR_COOP_GROUP_MASK_REGIDS
	.align		4
        /*0058*/ 	.byte	0x04, 0x29
        /*005a*/ 	.short	(.L_116 - .L_115)


	//   ....[0]....
.L_115:
        /*005c*/ 	.word	0xffffffff


	//   ....[1]....
        /*0060*/ 	.word	0xffffffff


	//   ....[2]....
        /*0064*/ 	.word	0xffffffff


	//   ....[3]....
        /*0068*/ 	.word	0xffffffff


	//   ....[4]....
        /*006c*/ 	.word	0xffffffff


	//   ....[5]....
        /*0070*/ 	.word	0xffffffff


	//   ....[6]....
        /*0074*/ 	.word	0xffffffff


	//   ....[7]....
        /*0078*/ 	.word	0xffffffff


	//   ....[8]....
        /*007c*/ 	.word	0xffffffff


	//   ....[9]....
        /*0080*/ 	.word	0xffffffff


	//   ....[10]....
        /*0084*/ 	.word	0xffffffff


	//   ....[11]....
        /*0088*/ 	.word	0xffffffff


	//   ....[12]....
        /*008c*/ 	.word	0xffffffff


	//   ....[13]....
        /*0090*/ 	.word	0xffffffff


	//   ....[14]....
        /*0094*/ 	.word	0xffffffff


	//   ....[15]....
        /*0098*/ 	.word	0xffffffff


	//   ....[16]....
        /*009c*/ 	.word	0xffffffff


	//   ....[17]....
        /*00a0*/ 	.word	0xffffffff


	//   ....[18]....
        /*00a4*/ 	.word	0xffffffff


	//   ....[19]....
        /*00a8*/ 	.word	0xffffffff


	//   ....[20]....
        /*00ac*/ 	.word	0xffffffff


	//   ....[21]....
        /*00b0*/ 	.word	0xffffffff


	//   ....[22]....
        /*00b4*/ 	.word	0xffffffff


	//   ....[23]....
        /*00b8*/ 	.word	0xffffffff


	//   ....[24]....
        /*00bc*/ 	.word	0xffffffff


	//   ....[25]....
        /*00c0*/ 	.word	0xffffffff


	//   ....[26]....
        /*00c4*/ 	.word	0xffffffff


	//   ....[27]....
        /*00c8*/ 	.word	0xffffffff


	//   ....[28]....
        /*00cc*/ 	.word	0xffffffff


	//   ....[29]....
        /*00d0*/ 	.word	0xffffffff


	//   ....[30]....
        /*00d4*/ 	.word	0xffffffff


	//   ....[31]....
        /*00d8*/ 	.word	0xffffffff


	//   ....[32]....
        /*00dc*/ 	.word	0xffffffff


	//   ....[33]....
        /*00e0*/ 	.word	0xffffffff


	//   ....[34]....
        /*00e4*/ 	.word	0xffffffff


	//   ....[35]....
        /*00e8*/ 	.word	0xffffffff


	//   ....[36]....
        /*00ec*/ 	.word	0xffffffff


	//   ....[37]....
        /*00f0*/ 	.word	0xffffffff


	//   ....[38]....
        /*00f4*/ 	.word	0xffffffff


	//   ....[39]....
        /*00f8*/ 	.word	0xffffffff


	//   ....[40]....
        /*00fc*/ 	.word	0xffffffff


	//   ....[41]....
        /*0100*/ 	.word	0xffffffff


	//   ....[42]....
        /*0104*/ 	.word	0xffffffff


	//   ....[43]....
        /*0108*/ 	.word	0xffffffff


	//   ....[44]....
        /*010c*/ 	.word	0xffffffff


	//----- nvinfo : EIATTR_COOP_GROUP_INSTR_OFFSETS
	.align		4
.L_116:
        /*0110*/ 	.byte	0x04, 0x28
        /*0112*/ 	.short	(.L_118 - .L_117)


	//   ....[0]....
.L_117:
        /*0114*/ 	.word	0x00000a60


	//   ....[1]....
        /*0118*/ 	.word	0x00000a90


	//   ....[2]....
        /*011c*/ 	.word	0x00000aa0


	//   ....[3]....
        /*0120*/ 	.word	0x00000c00


	//   ....[4]....
        /*0124*/ 	.word	0x00000c40


	//   ....[5]....
        /*0128*/ 	.word	0x00000c80


	//   ....[6]....
        /*012c*/ 	.word	0x00000dc0


	//   ....[7]....
        /*0130*/ 	.word	0x00000df0


	//   ....[8]....
        /*0134*/ 	.word	0x00000e20


	//   ....[9]....
        /*0138*/ 	.word	0x00000f50


	//   ....[10]....
        /*013c*/ 	.word	0x00000f80


	//   ....[11]....
        /*0140*/ 	.word	0x00000fb0


	//   ....[12]....
        /*0144*/ 	.word	0x000010e0


	//   ....[13]....
        /*0148*/ 	.word	0x00001110


	//   ....[14]....
        /*014c*/ 	.word	0x00001140


	//   ....[15]....
        /*0150*/ 	.word	0x00001d00


	//   ....[16]....
        /*0154*/ 	.word	0x00001d10


	//   ....[17]....
        /*0158*/ 	.word	0x00001d20


	//   ....[18]....
        /*015c*/ 	.word	0x00001ef0


	//   ....[19]....
        /*0160*/ 	.word	0x00001f30


	//   ....[20]....
        /*0164*/ 	.word	0x00001f60


	//   ....[21]....
        /*0168*/ 	.word	0x00002090


	//   ....[22]....
        /*016c*/ 	.word	0x000020c0


	//   ....[23]....
        /*0170*/ 	.word	0x000020f0


	//   ....[24]....
        /*0174*/ 	.word	0x00002220


	//   ....[25]....
        /*0178*/ 	.word	0x00002250


	//   ....[26]....
        /*017c*/ 	.word	0x00002280


	//   ....[27]....
        /*0180*/ 	.word	0x000023b0


	//   ....[28]....
        /*0184*/ 	.word	0x000023e0


	//   ....[29]....
        /*0188*/ 	.word	0x00002410


	//   ....[30]....
        /*018c*/ 	.word	0x00004a60


	//   ....[31]....
        /*0190*/ 	.word	0x00004a80


	//   ....[32]....
        /*0194*/ 	.word	0x00004a90


	//   ....[33]....
        /*0198*/ 	.word	0x00004c30


	//   ....[34]....
        /*019c*/ 	.word	0x00004c60


	//   ....[35]....
        /*01a0*/ 	.word	0x00004c90


	//   ....[36]....
        /*01a4*/ 	.word	0x00004dc0


	//   ....[37]....
        /*01a8*/ 	.word	0x00004df0


	//   ....[38]....
        /*01ac*/ 	.word	0x00004e20


	//   ....[39]....
        /*01b0*/ 	.word	0x00004f50


	//   ....[40]....
        /*01b4*/ 	.word	0x00004f80


	//   ....[41]....
        /*01b8*/ 	.word	0x00004fb0


	//   ....[42]....
        /*01bc*/ 	.word	0x000050e0


	//   ....[43]....
        /*01c0*/ 	.word	0x00005110


	//   ....[44]....
        /*01c4*/ 	.word	0x00005140


	//----- nvinfo : EIATTR_VRC_CTA_INIT_COUNT
	.align		4
.L_118:
        /*01c8*/ 	.byte	0x02, 0x4a
	.zero		1
	.zero		1


	//----- nvinfo : EIATTR_EXIT_INSTR_OFFSETS
	.align		4
        /*01cc*/ 	.byte	0x04, 0x1c
        /*01ce*/ 	.short	(.L_120 - .L_119)


	//   ....[0]....
.L_119:
        /*01d0*/ 	.word	0x00000030


	//   ....[1]....
        /*01d4*/ 	.word	0x00005c50


	//   ....[2]....
        /*01d8*/ 	.word	0x00005cc0


	//----- nvinfo : EIATTR_MAX_THREADS
	.align		4
.L_120:
        /*01dc*/ 	.byte	0x04, 0x05
        /*01de*/ 	.short	(.L_122 - .L_121)
.L_121:
        /*01e0*/ 	.word	0x00000100
        /*01e4*/ 	.word	0x00000001
        /*01e8*/ 	.word	0x00000001


	//----- nvinfo : EIATTR_CRS_STACK_SIZE
	.align		4
.L_122:
        /*01ec*/ 	.byte	0x04, 0x1e
        /*01ee*/ 	.short	(.L_124 - .L_123)
.L_123:
        /*01f0*/ 	.word	0x00000000


	//----- nvinfo : EIATTR_CBANK_PARAM_SIZE
	.align		4
.L_124:
        /*01f4*/ 	.byte	0x03, 0x19
        /*01f6*/ 	.short	0x0015


	//----- nvinfo : EIATTR_PARAM_CBANK
	.align		4
        /*01f8*/ 	.byte	0x04, 0x0a
        /*01fa*/ 	.short	(.L_126 - .L_125)
	.align		4
.L_125:
        /*01fc*/ 	.word	index@(.nv.constant0._ZN6thrust24THRUST_300001_SM_1000_NS8cuda_cub4core6detail13_kernel_agentINS1_8__reduce11ReduceAgentIPN4cuda3std3__45tupleIJflEEESC_SB_lNS1_9__extrema9arg_max_fIflNS9_4lessIfEEEEEEJSC_SC_iSH_EEEvDpT0_)
        /*0200*/ 	.short	0x0380
        /*0202*/ 	.short	0x0015


	//----- nvinfo : EIATTR_SW_WAR
	.align		4
.L_126:
        /*0204*/ 	.byte	0x04, 0x36
        /*0206*/ 	.short	(.L_128 - .L_127)
.L_127:
        /*0208*/ 	.word	0x00000008
.L_128:


//--------------------- .nv.info._ZN6thrust24THRUST_300001_SM_1000_NS8cuda_cub4core6detail13_kernel_agentINS1_8__reduce10DrainAgentIlEEJN3cub18CUB_300001_SM_10009GridQueueIyEElEEEvDpT0_ --------------------------
	.section	.nv.info._ZN6thrust24THRUST_300001_SM_1000_NS8cuda_cub4core6detail13_kernel_agentINS1_8__reduce10DrainAgentIlEEJN3cub18CUB_300001_SM_10009GridQueueIyEElEEEvDpT0_,"",@"SHT_CUDA_INFO"
	.sectionflags	@""
	.align	4


	//----- nvinfo : EIATTR_CUDA_API_VERSION
	.align		4
        /*0000*/ 	.byte	0x04, 0x37
        /*0002*/ 	.short	(.L_130 - .L_129)
.L_129:
        /*0004*/ 	.word	0x00000082


	//----- nvinfo : EIATTR_KPARAM_INFO
	.align		4
.L_130:
        /*0008*/ 	.byte	0x04, 0x17
        /*000a*/ 	.short	(.L_132 - .L_131)
.L_131:
        /*000c*/ 	.word	0x00000000
        /*0010*/ 	.short	0x0001
        /*0012*/ 	.short	0x0008
        /*0014*/ 	.byte	0x00, 0xf0, 0x21, 0x00


	//----- nvinfo : EIATTR_KPARAM_INFO
	.align		4
.L_132:
        /*0018*/ 	.byte	0x04, 0x17
        /*001a*/ 	.short	(.L_134 - .L_133)
.L_133:
        /*001c*/ 	.word	0x00000000
        /*0020*/ 	.short	0x0000
        /*0022*/ 	.short	0x0000
        /*0024*/ 	.byte	0x00, 0xf0, 0x21, 0x00


	//----- nvinfo : EIATTR_SPARSE_MMA_MASK
	.align		4
.L_134:
        /*0028*/ 	.byte	0x03, 0x50
        /*002a*/ 	.short	0x0000


	//----- nvinfo : EIATTR_MAXREG_COUNT
	.align		4
        /*002c*/ 	.byte	0x03, 0x1b
        /*002e*/ 	.short	0x00ff


	//----- nvinfo : EIATTR_MERCURY_ISA_VERSION
	.align		4
        /*0030*/ 	.byte	0x03, 0x5f
        /*0032*/ 	.short	0x0101


	//----- nvinfo : EIATTR_VRC_CTA_INIT_COUNT
	.align		4
        /*0034*/ 	.byte	0x02, 0x4a
	.zero		1
	.zero		1


	//----- nvinfo : EIATTR_EXIT_INSTR_OFFSETS
	.align		4
        /*0038*/ 	.byte	0x04, 0x1c
        /*003a*/ 	.short	(.L_136 - .L_135)


	//   ....[0]....
.L_135:
        /*003c*/ 	.word	0x00000060


	//----- nvinfo : EIATTR_MAX_THREADS
	.align		4
.L_136:
        /*0040*/ 	.byte	0x04, 0x05
        /*0042*/ 	.short	(.L_138 - .L_137)
.L_137:
        /*0044*/ 	.word	0x00000001
        /*0048*/ 	.word	0x00000001
        /*004c*/ 	.word	0x00000001


	//----- nvinfo : EIATTR_CBANK_PARAM_SIZE
	.align		4
.L_138:
        /*0050*/ 	.byte	0x03, 0x19
        /*0052*/ 	.short	0x0010


	//----- nvinfo : EIATTR_PARAM_CBANK
	.align		4
        /*0054*/ 	.byte	0x04, 0x0a
        /*0056*/ 	.short	(.L_140 - .L_139)
	.align		4
.L_139:
        /*0058*/ 	.word	index@(.nv.constant0._ZN6thrust24THRUST_300001_SM_1000_NS8cuda_cub4core6detail13_kernel_agentINS1_8__reduce10DrainAgentIlEEJN3cub18CUB_300001_SM_10009GridQueueIyEElEEEvDpT0_)
        /*005c*/ 	.short	0x0380
        /*005e*/ 	.short	0x0010


	//----- nvinfo : EIATTR_SW_WAR
	.align		4
.L_140:
        /*0060*/ 	.byte	0x04, 0x36
        /*0062*/ 	.short	(.L_142 - .L_141)
.L_141:
        /*0064*/ 	.word	0x00000008
.L_142:


//--------------------- .nv.info._ZN6thrust24THRUST_300001_SM_1000_NS8cuda_cub4core6detail13_kernel_agentINS1_8__reduce11ReduceAgentINS0_12zip_iteratorIN4cuda3std3__45tupleIJNS0_10device_ptrIfEENS0_17counting_iteratorIlNS0_11use_defaultESF_SF_EEEEEEEPNSB_IJflEEESJ_lNS1_9__extrema9arg_max_fIflNSA_4lessIfEEEEEEJSI_SK_lN3cub18CUB_300001_SM_100013GridEvenShareIlEENSS_9GridQueueIyEESP_EEEvDpT0_ --------------------------
	.section	.nv.info._ZN6thrust24THRUST_300001_SM_1000_NS8cuda_cub4core6detail13_kernel_agentINS1_8__reduce11ReduceAgentINS0_12zip_iteratorIN4cuda3std3__45tupleIJNS0_10device_ptrIfEENS0_17counting_iteratorIlNS0_11use_defaultESF_SF_EEEEEEEPNSB_IJflEEESJ_lNS1_9__extrema9arg_max_fIflNSA_4lessIfEEEEEEJSI_SK_lN3cub18CUB_300001_SM_100013GridEvenShareIlEENSS_9GridQueueIyEESP_EEEvDpT0_,"",@"SHT_CUDA_INFO"
	.sectionflags	@""
	.align	4


	//----- nvinfo : EIATTR_CUDA_API_VERSION
	.align		4
        /*0000*/ 	.byte	0x04, 0x37
        /*0002*/ 	.short	(.L_144 - .L_143)
.L_143:
        /*0004*/ 	.word	0x00000082


	//----- nvinfo : EIATTR_KPARAM_INFO
	.align		4
.L_144:
        /*0008*/ 	.byte	0x04, 0x17
        /*000a*/ 	.short	(.L_146 - .L_145)
.L_145:
        /*000c*/ 	.word	0x00000000
        /*0010*/ 	.short	0x0005
        /*0012*/ 	.short	0x0070
        /*0014*/ 	.byte	0x00, 0xf0, 0x05, 0x00


	//----- nvinfo : EIATTR_KPARAM_INFO
	.align		4
.L_146:
        /*0018*/ 	.byte	0x04, 0x17
        /*001a*/ 	.short	(.L_148 - .L_147)
.L_147:
        /*001c*/ 	.word	0x00000000
        /*0020*/ 	.short	0x0004
        /*0022*/ 	.short	0x0068
        /*0024*/ 	.byte	0x00, 0xf0, 0x21, 0x00


	//----- nvinfo : EIATTR_KPARAM_INFO
	.align		4
.L_148:
        /*0028*/ 	.byte	0x04, 0x17
        /*002a*/ 	.short	(.L_150 - .L_149)
.L_149:
        /*002c*/ 	.word	0x00000000
        /*0030*/ 	.short	0x0003
        /*0032*/ 	.short	0x0020
        /*0034*/ 	.byte	0x00, 0xf0, 0x21, 0x01


	//----- nvinfo : EIATTR_KPARAM_INFO
	.align		4
.L_150:
        /*0038*/ 	.byte	0x04, 0x17
        /*003a*/ 	.short	(.L_152 - .L_151)
.L_151:
        /*003c*/ 	.word	0x00000000
        /*0040*/ 	.short	0x0002
        /*0042*/ 	.short	0x0018
        /*0044*/ 	.byte	0x00, 0xf0, 0x21, 0x00


	//----- nvinfo : EIATTR_KPARAM_INFO
	.align		4
.L_152:
        /*0048*/ 	.byte	0x04, 0x17
        /*004a*/ 	.short	(.L_154 - .L_153)
.L_153:
        /*004c*/ 	.word	0x00000000
        /*0050*/ 	.short	0x0001
        /*0052*/ 	.short	0x0010
        /*0054*/ 	.byte	0x00, 0xf5, 0x21, 0x00


	//----- nvinfo : EIATTR_KPARAM_INFO
	.align		4
.L_154:
        /*0058*/ 	.byte	0x04, 0x17
        /*005a*/ 	.short	(.L_156 - .L_155)
.L_155:
        /*005c*/ 	.word	0x00000000
        /*0060*/ 	.short	0x0000
        /*0062*/ 	.short	0x0000
        /*0064*/ 	.byte	0x00, 0xf0, 0x41, 0x00


	//----- nvinfo : EIATTR_SPARSE_MMA_MASK
	.align		4
.L_156:
        /*0068*/ 	.byte	0x03, 0x50
        /*006a*/ 	.short	0x0000


	//----- nvinfo : EIATTR_MAXREG_COUNT
	.align		4
        /*006c*/ 	.byte	0x03, 0x1b
        /*006e*/ 	.short	0x00ff


	//----- nvinfo : EIATTR_NUM_BARRIERS
	.align		4
        /*0070*/ 	.byte	0x02, 0x4c
        /*0072*/ 	.byte	0x01
	.zero		1


	//----- nvinfo : EIATTR_MERCURY_ISA_VERSION
	.align		4
        /*0074*/ 	.byte	0x03, 0x5f
        /*0076*/ 	.short	0x0101


	//----- nvinfo : EIATTR_COOP_GROUP_MASK_REGIDS
	.align		4
        /*0078*/ 	.byte	0x04, 0x29
        /*007a*/ 	.short	(.L_158 - .L_157)


	//   ....[0]....
.L_157:
        /*007c*/ 	.word	0xffffffff


	//   ....[1]....
        /*0080*/ 	.word	0xffffffff


	//   ....[2]....
        /*0084*/ 	.word	0xffffffff


	//   ....[3]....
        /*0088*/ 	.word	0xffffffff


	//   ....[4]....
        /*008c*/ 	.word	0xffffffff


	//   ....[5]....
        /*0090*/ 	.word	0xffffffff


	//   ....[6]....
        /*0094*/ 	.word	0xffffffff


	//   ....[7]....
        /*0098*/ 	.word	0xffffffff


	//   ....[8]....
        /*009c*/ 	.word	0xffffffff


	//   ....[9]....
        /*00a0*/ 	.word	0xffffffff


	//   ....[10]....
        /*00a4*/ 	.word	0xffffffff


	//   ....[11]....
        /*00a8*/ 	.word	0xffffffff


	//   ....[12]....
        /*00ac*/ 	.word	0xffffffff


	//   ....[13]....
        /*00b0*/ 	.word	0xffffffff


	//   ....[14]....
        /*00b4*/ 	.word	0xffffffff


	//   ....[15]....
        /*00b8*/ 	.word	0xffffffff


	//   ....[16]....
        /*00bc*/ 	.word	0xffffffff


	//   ....[17]....
        /*00c0*/ 	.word	0xffffffff


	//   ....[18]....
        /*00c4*/ 	.word	0xffffffff


	//   ....[19]....
        /*00c8*/ 	.word	0xffffffff


	//   ....[20]....
        /*00cc*/ 	.word	0xffffffff


	//   ....[21]....
        /*00d0*/ 	.word	0xffffffff


	//   ....[22]....
        /*00d4*/ 	.word	0xffffffff


	//   ....[23]....
        /*00d8*/ 	.word	0xffffffff


	//   ....[24]....
        /*00dc*/ 	.word	0xffffffff


	//   ....[25]....
        /*00e0*/ 	.word	0xffffffff


	//   ....[26]....
        /*00e4*/ 	.word	0xffffffff


	//   ....[27]....
        /*00e8*/ 	.word	0xffffffff


	//   ....[28]....
        /*00ec*/ 	.word	0xffffffff


	//   ....[29]....
        /*00f0*/ 	.word	0xffffffff


	//   ....[30]....
        /*00f4*/ 	.word	0xffffffff


	//   ....[31]....
        /*00f8*/ 	.word	0xffffffff


	//   ....[32]....
        /*00fc*/ 	.word	0xffffffff


	//   ....[33]....
        /*0100*/ 	.word	0xffffffff


	//   ....[34]....
        /*0104*/ 	.word	0xffffffff


	//   ....[35]....
        /*0108*/ 	.word	0xffffffff


	//   ....[36]....
        /*010c*/ 	.word	0xffffffff


	//   ....[37]....
        /*0110*/ 	.word	0xffffffff


	//   ....[38]....
        /*0114*/ 	.word	0xffffffff


	//   ....[39]....
        /*0118*/ 	.word	0xffffffff


	//   ....[40]....
        /*011c*/ 	.word	0xffffffff


	//   ....[41]....
        /*0120*/ 	.word	0xffffffff


	//   ....[42]....
        /*0124*/ 	.word	0xffffffff


	//   ....[43]....
        /*0128*/ 	.word	0xffffffff


	//   ....[44]....
        /*012c*/ 	.word	0xffffffff


	//----- nvinfo : EIATTR_COOP_GROUP_INSTR_OFFSETS
	.align		4
.L_158:
        /*0130*/ 	.byte	0x04, 0x28
        /*0132*/ 	.short	(.L_160 - .L_159)


	//   ....[0]....
.L_159:
        /*0134*/ 	.word	0x00000c20


	//   ....[1]....
        /*0138*/ 	.word	0x00000c50


	//   ....[2]....
        /*013c*/ 	.word	0x00000c60


	//   ....[3]....
        /*0140*/ 	.word	0x00000dc0


	//   ....[4]....
        /*0144*/ 	.word	0x00000e00


	//   ....[5]....
        /*0148*/ 	.word	0x00000e40


	//   ....[6]....
        /*014c*/ 	.word	0x00000f80


	//   ....[7]....
        /*0150*/ 	.word	0x00000fb0


	//   ....[8]....
        /*0154*/ 	.word	0x00000fe0


	//   ....[9]....
        /*0158*/ 	.word	0x00001110


	//   ....[10]....
        /*015c*/ 	.word	0x00001140


	//   ....[11]....
        /*0160*/ 	.word	0x00001170


	//   ....[12]....
        /*0164*/ 	.word	0x000012a0


	//   ....[13]....
        /*0168*/ 	.word	0x000012d0


	//   ....[14]....
        /*016c*/ 	.word	0x00001300


	//   ....[15]....
        /*0170*/ 	.word	0x00001eb0


	//   ....[16]....
        /*0174*/ 	.word	0x00001ec0


	//   ....[17]....
        /*0178*/ 	.word	0x00001f40


	//   ....[18]....
        /*017c*/ 	.word	0x000020c0


	//   ....[19]....
        /*0180*/ 	.word	0x000020f0


	//   ....[20]....
        /*0184*/ 	.word	0x00002120


	//   ....[21]....
        /*0188*/ 	.word	0x00002250


	//   ....[22]....
        /*018c*/ 	.word	0x00002280


	//   ....[23]....
        /*0190*/ 	.word	0x000022b0


	//   ....[24]....
        /*0194*/ 	.word	0x000023e0


	//   ....[25]....
        /*0198*/ 	.word	0x00002410


	//   ....[26]....
        /*019c*/ 	.word	0x00002440


	//   ....[27]....
        /*01a0*/ 	.word	0x00002570


	//   ....[28]....
        /*01a4*/ 	.word	0x000025a0


	//   ....[29]....
        /*01a8*/ 	.word	0x000025d0


	//   ....[30]....
        /*01ac*/ 	.word	0x000048a0


	//   ....[31]....
        /*01b0*/ 	.word	0x000048c0


	//   ....[32]....
        /*01b4*/ 	.word	0x000048d0


	//   ....[33]....
        /*01b8*/ 	.word	0x00004a70


	//   ....[34]....
        /*01bc*/ 	.word	0x00004aa0


	//   ....[35]....
        /*01c0*/ 	.word	0x00004ad0


	//   ....[36]....
        /*01c4*/ 	.word	0x00004c00


	//   ....[37]....
        /*01c8*/ 	.word	0x00004c30


	//   ....[38]....
        /*01cc*/ 	.word	0x00004c60


	//   ....[39]....
        /*01d0*/ 	.word	0x00004d90


	//   ....[40]....
        /*01d4*/ 	.word	0x00004dc0


	//   ....[41]....
        /*01d8*/ 	.word	0x00004df0


	//   ....[42]....
        /*01dc*/ 	.word	0x00004f20


	//   ....[43]....
        /*01e0*/ 	.word	0x00004f50


	//   ....[44]....
        /*01e4*/ 	.word	0x00004f80


	//----- nvinfo : EIATTR_VRC_CTA_INIT_COUNT
	.align		4
.L_160:
        /*01e8*/ 	.byte	0x02, 0x4a
	.zero		1
	.zero		1


	//----- nvinfo : EIATTR_EXIT_INSTR_OFFSETS
	.align		4
        /*01ec*/ 	.byte	0x04, 0x1c
        /*01ee*/ 	.short	(.L_162 - .L_161)


	//   ....[0]....
.L_161:
        /*01f0*/ 	.word	0x00005a90


	//   ....[1]....
        /*01f4*/ 	.word	0x00005b00


	//----- nvinfo : EIATTR_MAX_THREADS
	.align		4
.L_162:
        /*01f8*/ 	.byte	0x04, 0x05
        /*01fa*/ 	.short	(.L_164 - .L_163)
.L_163:
        /*01fc*/ 	.word	0x00000100
        /*0200*/ 	.word	0x00000001
        /*0204*/ 	.word	0x00000001


	//----- nvinfo : EIATTR_CRS_STACK_SIZE
	.align		4
.L_164:
        /*0208*/ 	.byte	0x04, 0x1e
        /*020a*/ 	.short	(.L_166 - .L_165)
.L_165:
        /*020c*/ 	.word	0x00000000


	//----- nvinfo : EIATTR_CBANK_PARAM_SIZE
	.align		4
.L_166:
        /*0210*/ 	.byte	0x03, 0x19
        /*0212*/ 	.short	0x0071


	//----- nvinfo : EIATTR_PARAM_CBANK
	.align		4
        /*0214*/ 	.byte	0x04, 0x0a
        /*0216*/ 	.short	(.L_168 - .L_167)
	.align		4
.L_167:
        /*0218*/ 	.word	index@(.nv.constant0._ZN6thrust24THRUST_300001_SM_1000_NS8cuda_cub4core6detail13_kernel_agentINS1_8__reduce11ReduceAgentINS0_12zip_iteratorIN4cuda3std3__45tupleIJNS0_10device_ptrIfEENS0_17counting_iteratorIlNS0_11use_defaultESF_SF_EEEEEEEPNSB_IJflEEESJ_lNS1_9__extrema9arg_max_fIflNSA_4lessIfEEEEEEJSI_SK_lN3cub18CUB_300001_SM_100013GridEvenShareIlEENSS_9GridQueueIyEESP_EEEvDpT0_)
        /*021c*/ 	.short	0x0380
        /*021e*/ 	.short	0x0071


	//----- nvinfo : EIATTR_SW_WAR
	.align		4
.L_168:
        /*0220*/ 	.byte	0x04, 0x36
        /*0222*/ 	.short	(.L_170 - .L_169)
.L_169:
        /*0224*/ 	.word	0x00000008
.L_170:


//--------------------- .nv.info._ZN6thrust24THRUST_300001_SM_1000_NS8cuda_cub4core6detail13_kernel_agentINS1_8__reduce11ReduceAgentINS0_12zip_iteratorIN4cuda3std3__45tupleIJNS0_10device_ptrIfEENS0_17counting_iteratorIlNS0_11use_defaultESF_SF_EEEEEEEPNSB_IJflEEESJ_lNS1_9__extrema9arg_max_fIflNSA_4lessIfEEEEEEJSI_SK_lSP_EEEvDpT0_ --------------------------
	.section	.nv.info._ZN6thrust24THRUST_300001_SM_1000_NS8cuda_cub4core6detail13_kernel_agentINS1_8__reduce11ReduceAgentINS0_12zip_iteratorIN4cuda3std3__45tupleIJNS0_10device_ptrIfEENS0_17counting_iteratorIlNS0_11use_defaultESF_SF_EEEEEEEPNSB_IJflEEESJ_lNS1_9__extrema9arg_max_fIflNSA_4lessIfEEEEEEJSI_SK_lSP_EEEvDpT0_,"",@"SHT_CUDA_INFO"
	.sectionflags	@""
	.align	4


	//----- nvinfo : EIATTR_CUDA_API_VERSION
	.align		4
        /*0000*/ 	.byte	0x04, 0x37
        /*0002*/ 	.short	(.L_172 - .L_171)
.L_171:
        /*0004*/ 	.word	0x00000082


	//----- nvinfo : EIATTR_KPARAM_INFO
	.align		4
.L_172:
        /*0008*/ 	.byte	0x04, 0x17
        /*000a*/ 	.short	(.L_174 - .L_173)
.L_173:
        /*000c*/ 	.word	0x00000000
        /*0010*/ 	.short	0x0003
        /*0012*/ 	.short	0x0020
        /*0014*/ 	.byte	0x00, 0xf0, 0x05, 0x00


	//----- nvinfo : EIATTR_KPARAM_INFO
	.align		4
.L_174:
        /*0018*/ 	.byte	0x04, 0x17
        /*001a*/ 	.short	(.L_176 - .L_175)
.L_175:
        /*001c*/ 	.word	0x00000000
        /*0020*/ 	.short	0x0002
        /*0022*/ 	.short	0x0018
        /*0024*/ 	.byte	0x00, 0xf0, 0x21, 0x00


	//----- nvinfo : EIATTR_KPARAM_INFO
	.align		4
.L_176:
        /*0028*/ 	.byte	0x04, 0x17
        /*002a*/ 	.short	(.L_178 - .L_177)
.L_177:
        /*002c*/ 	.word	0x00000000
        /*0030*/ 	.short	0x0001
        /*0032*/ 	.short	0x0010
        /*0034*/ 	.byte	0x00, 0xf5, 0x21, 0x00


	//----- nvinfo : EIATTR_KPARAM_INFO
	.align		4
.L_178:
        /*0038*/ 	.byte	0x04, 0x17
        /*003a*/ 	.short	(.L_180 - .L_179)
.L_179:
        /*003c*/ 	.word	0x00000000
        /*0040*/ 	.short	0x0000
        /*0042*/ 	.short	0x0000
        /*0044*/ 	.byte	0x00, 0xf0, 0x41, 0x00


	//----- nvinfo : EIATTR_SPARSE_MMA_MASK
	.align		4
.L_180:
        /*0048*/ 	.byte	0x03, 0x50
        /*004a*/ 	.short	0x0000


	//----- nvinfo : EIATTR_MAXREG_COUNT
	.align		4
        /*004c*/ 	.byte	0x03, 0x1b
        /*004e*/ 	.short	0x00ff


	//----- nvinfo : EIATTR_NUM_BARRIERS
	.align		4
        /*0050*/ 	.byte	0x02, 0x4c
        /*0052*/ 	.byte	0x01
	.zero		1


	//----- nvinfo : EIATTR_MERCURY_ISA_VERSION
	.align		4
        /*0054*/ 	.byte	0x03, 0x5f
        /*0056*/ 	.short	0x0101


	//----- nvinfo : EIATTR_COOP_GROUP_MASK_REGIDS
	.align		4
        /*0058*/ 	.byte	0x04, 0x29
        /*005a*/ 	.short	(.L_182 - .L_181)


	//   ....[0]....
.L_181:
        /*005c*/ 	.word	0xffffffff


	//   ....[1]....
        /*0060*/ 	.word	0xffffffff


	//   ....[2]....
        /*0064*/ 	.word	0xffffffff


	//   ....[3]....
        /*0068*/ 	.word	0xffffffff


	//   ....[4]....
        /*006c*/ 	.word	0xffffffff


	//   ....[5]....
        /*0070*/ 	.word	0xffffffff


	//   ....[6]....
        /*0074*/ 	.word	0xffffffff


	//   ....[7]....
        /*0078*/ 	.word	0xffffffff


	//   ....[8]....
        /*007c*/ 	.word	0xffffffff


	//   ....[9]....
        /*0080*/ 	.word	0xffffffff


	//   ....[10]....
        /*0084*/ 	.word	0xffffffff


	//   ....[11]....
        /*0088*/ 	.word	0xffffffff


	//   ....[12]....
        /*008c*/ 	.word	0xffffffff


	//   ....[13]....
        /*0090*/ 	.word	0xffffffff


	//   ....[14]....
        /*0094*/ 	.word	0xffffffff


	//   ....[15]....
        /*0098*/ 	.word	0xffffffff


	//   ....[16]....
        /*009c*/ 	.word	0xffffffff


	//   ....[17]....
        /*00a0*/ 	.word	0xffffffff


	//   ....[18]....
        /*00a4*/ 	.word	0xffffffff


	//   ....[19]....
        /*00a8*/ 	.word	0xffffffff


	//   ....[20]....
        /*00ac*/ 	.word	0xffffffff


	//   ....[21]....
        /*00b0*/ 	.word	0xffffffff


	//   ....[22]....
        /*00b4*/ 	.word	0xffffffff


	//   ....[23]....
        /*00b8*/ 	.word	0xffffffff


	//   ....[24]....
        /*00bc*/ 	.word	0xffffffff


	//   ....[25]....
        /*00c0*/ 	.word	0xffffffff


	//   ....[26]....
        /*00c4*/ 	.word	0xffffffff


	//   ....[27]....
        /*00c8*/ 	.word	0xffffffff


	//   ....[28]....
        /*00cc*/ 	.word	0xffffffff


	//   ....[29]....
        /*00d0*/ 	.word	0xffffffff


	//   ....[30]....
        /*00d4*/ 	.word	0xffffffff


	//   ....[31]....
        /*00d8*/ 	.word	0xffffffff


	//   ....[32]....
        /*00dc*/ 	.word	0xffffffff


	//   ....[33]....
        /*00e0*/ 	.word	0xffffffff


	//   ....[34]....
        /*00e4*/ 	.word	0xffffffff


	//   ....[35]....
        /*00e8*/ 	.word	0xffffffff


	//   ....[36]....
        /*00ec*/ 	.word	0xffffffff


	//   ....[37]....
        /*00f0*/ 	.word	0xffffffff


	//   ....[38]....
        /*00f4*/ 	.word	0xffffffff


	//   ....[39]....
        /*00f8*/ 	.word	0xffffffff


	//   ....[40]....
        /*00fc*/ 	.word	0xffffffff


	//   ....[41]....
        /*0100*/ 	.word	0xffffffff


	//   ....[42]....
        /*0104*/ 	.word	0xffffffff


	//   ....[43]....
        /*0108*/ 	.word	0xffffffff


	//   ....[44]....
        /*010c*/ 	.word	0xffffffff


	//----- nvinfo : EIATTR_COOP_GROUP_INSTR_OFFSETS
	.align		4
.L_182:
        /*0110*/ 	.byte	0x04, 0x28
        /*0112*/ 	.short	(.L_184 - .L_183)


	//   ....[0]....
.L_183:
        /*0114*/ 	.word	0x00000b20


	//   ....[1]....
        /*0118*/ 	.word	0x00000b50


	//   ....[2]....
        /*011c*/ 	.word	0x00000b60


	//   ....[3]....
        /*0120*/ 	.word	0x00000cd0


	//   ....[4]....
        /*0124*/ 	.word	0x00000d10


	//   ....[5]....
        /*0128*/ 	.word	0x00000d40


	//   ....[6]....
        /*012c*/ 	.word	0x00000e80


	//   ....[7]....
        /*0130*/ 	.word	0x00000eb0


	//   ....[8]....
        /*0134*/ 	.word	0x00000ee0


	//   ....[9]....
        /*0138*/ 	.word	0x00001010


	//   ....[10]....
        /*013c*/ 	.word	0x00001040


	//   ....[11]....
        /*0140*/ 	.word	0x00001070


	//   ....[12]....
        /*0144*/ 	.word	0x000011a0


	//   ....[13]....
        /*0148*/ 	.word	0x000011d0


	//   ....[14]....
        /*014c*/ 	.word	0x00001200


	//   ....[15]....
        /*0150*/ 	.word	0x00001dc0


	//   ....[16]....
        /*0154*/ 	.word	0x00001dd0


	//   ....[17]....
        /*0158*/ 	.word	0x00001e50


	//   ....[18]....
        /*015c*/ 	.word	0x00001fc0


	//   ....[19]....
        /*0160*/ 	.word	0x00001ff0


	//   ....[20]....
        /*0164*/ 	.word	0x00002020


	//   ....[21]....
        /*0168*/ 	.word	0x00002150


	//   ....[22]....
        /*016c*/ 	.word	0x00002180


	//   ....[23]....
        /*0170*/ 	.word	0x000021b0


	//   ....[24]....
        /*0174*/ 	.word	0x000022e0


	//   ....[25]....
        /*0178*/ 	.word	0x00002310


	//   ....[26]....
        /*017c*/ 	.word	0x00002340


	//   ....[27]....
        /*0180*/ 	.word	0x00002470


	//   ....[28]....
        /*0184*/ 	.word	0x000024a0


	//   ....[29]....
        /*0188*/ 	.word	0x000024d0


	//   ....[30]....
        /*018c*/ 	.word	0x00004400


	//   ....[31]....
        /*0190*/ 	.word	0x00004420


	//   ....[32]....
        /*0194*/ 	.word	0x00004430


	//   ....[33]....
        /*0198*/ 	.word	0x000045d0


	//   ....[34]....
        /*019c*/ 	.word	0x00004600


	//   ....[35]....
        /*01a0*/ 	.word	0x00004630


	//   ....[36]....
        /*01a4*/ 	.word	0x00004760


	//   ....[37]....
        /*01a8*/ 	.word	0x00004790


	//   ....[38]....
        /*01ac*/ 	.word	0x000047c0


	//   ....[39]....
        /*01b0*/ 	.word	0x000048f0


	//   ....[40]....
        /*01b4*/ 	.word	0x00004920


	//   ....[41]....
        /*01b8*/ 	.word	0x00004950


	//   ....[42]....
        /*01bc*/ 	.word	0x00004a80


	//   ....[43]....
        /*01c0*/ 	.word	0x00004ab0


	//   ....[44]....
        /*01c4*/ 	.word	0x00004ae0


	//----- nvinfo : EIATTR_VRC_CTA_INIT_COUNT
	.align		4
.L_184:
        /*01c8*/ 	.byte	0x02, 0x4a
	.zero		1
	.zero		1


	//----- nvinfo : EIATTR_EXIT_INSTR_OFFSETS
	.align		4
        /*01cc*/ 	.byte	0x04, 0x1c
        /*01ce*/ 	.short	(.L_186 - .L_185)


	//   ....[0]....
.L_185:
        /*01d0*/ 	.word	0x00000040


	//   ....[1]....
        /*01d4*/ 	.word	0x000055f0


	//   ....[2]....
        /*01d8*/ 	.word	0x00005660


	//----- nvinfo : EIATTR_MAX_THREADS
	.align		4
.L_186:
        /*01dc*/ 	.byte	0x04, 0x05
        /*01de*/ 	.short	(.L_188 - .L_187)
.L_187:
        /*01e0*/ 	.word	0x00000100
        /*01e4*/ 	.word	0x00000001
        /*01e8*/ 	.word	0x00000001


	//----- nvinfo : EIATTR_CRS_STACK_SIZE
	.align		4
.L_188:
        /*01ec*/ 	.byte	0x04, 0x1e
        /*01ee*/ 	.short	(.L_190 - .L_189)
.L_189:
        /*01f0*/ 	.word	0x00000000


	//----- nvinfo : EIATTR_CBANK_PARAM_SIZE
	.align		4
.L_190:
        /*01f4*/ 	.byte	0x03, 0x19
        /*01f6*/ 	.short	0x0021


	//----- nvinfo : EIATTR_PARAM_CBANK
	.align		4
        /*01f8*/ 	.byte	0x04, 0x0a
        /*01fa*/ 	.short	(.L_192 - .L_191)
	.align		4
.L_191:
        /*01fc*/ 	.word	index@(.nv.constant0._ZN6thrust24THRUST_300001_SM_1000_NS8cuda_cub4core6detail13_kernel_agentINS1_8__reduce11ReduceAgentINS0_12zip_iteratorIN4cuda3std3__45tupleIJNS0_10device_ptrIfEENS0_17counting_iteratorIlNS0_11use_defaultESF_SF_EEEEEEEPNSB_IJflEEESJ_lNS1_9__extrema9arg_max_fIflNSA_4lessIfEEEEEEJSI_SK_lSP_EEEvDpT0_)
        /*0200*/ 	.short	0x0380
        /*0202*/ 	.short	0x0021


	//----- nvinfo : EIATTR_SW_WAR
	.align		4
.L_192:
        /*0204*/ 	.byte	0x04, 0x36
        /*0206*/ 	.short	(.L_194 - .L_193)
.L_193:
        /*0208*/ 	.word	0x00000008
.L_194:


//--------------------- .nv.info._ZN6thrust24THRUST_300001_SM_1000_NS8cuda_cub4core6detail13_kernel_agentINS1_8__reduce11ReduceAgentIPN4cuda3std3__45tupleIJflEEESC_SB_iNS1_9__extrema9arg_max_fIflNS9_4lessIfEEEEEEJSC_SC_iSH_EEEvDpT0_ --------------------------
	.section	.nv.info._ZN6thrust24THRUST_300001_SM_1000_NS8cuda_cub4core6detail13_kernel_agentINS1_8__reduce11ReduceAgentIPN4cuda3std3__45tupleIJflEEESC_SB_iNS1_9__extrema9arg_max_fIflNS9_4lessIfEEEEEEJSC_SC_iSH_EEEvDpT0_,"",@"SHT_CUDA_INFO"
	.sectionflags	@""
	.align	4


	//----- nvinfo : EIATTR_CUDA_API_VERSION
	.align		4
        /*0000*/ 	.byte	0x04, 0x37
        /*0002*/ 	.short	(.L_196 - .L_195)
.L_195:
        /*0004*/ 	.word	0x00000082


	//----- nvinfo : EIATTR_KPARAM_INFO
	.align		4
.L_196:
        /*0008*/ 	.byte	0x04, 0x17
        /*000a*/ 	.short	(.L_198 - .L_197)
.L_197:
        /*000c*/ 	.word	0x00000000
        /*0010*/ 	.short	0x0003
        /*0012*/ 	.short	0x0014
        /*0014*/ 	.byte	0x00, 0xf0, 0x05, 0x00


	//----- nvinfo : EIATTR_KPARAM_INFO
	.align		4
.L_198:
        /*0018*/ 	.byte	0x04, 0x17
        /*001a*/ 	.short	(.L_200 - .L_199)
.L_199:
        /*001c*/ 	.word	0x00000000
        /*0020*/ 	.short	0x0002
        /*0022*/ 	.short	0x0010
        /*0024*/ 	.byte	0x00, 0xf0, 0x11, 0x00


	//----- nvinfo : EIATTR_KPARAM_INFO
	.align		4
.L_200:
        /*0028*/ 	.byte	0x04, 0x17
        /*002a*/ 	.short	(.L_202 - .L_201)
.L_201:
        /*002c*/ 	.word	0x00000000
        /*0030*/ 	.short	0x0001
        /*0032*/ 	.short	0x0008
        /*0034*/ 	.byte	0x00, 0xf5, 0x21, 0x00


	//----- nvinfo : EIATTR_KPARAM_INFO
	.align		4
.L_202:
        /*0038*/ 	.byte	0x04, 0x17
        /*003a*/ 	.short	(.L_204 - .L_203)
.L_203:
        /*003c*/ 	.word	0x00000000
        /*0040*/ 	.short	0x0000
        /*0042*/ 	.short	0x0000
        /*0044*/ 	.byte	0x00, 0xf5, 0x21, 0x00


	//----- nvinfo : EIATTR_SPARSE_MMA_MASK
	.align		4
.L_204:
        /*0048*/ 	.byte	0x03, 0x50
        /*004a*/ 	.short	0x0000


	//----- nvinfo : EIATTR_MAXREG_COUNT
	.align		4
        /*004c*/ 	.byte	0x03, 0x1b
        /*004e*/ 	.short	0x00ff


	//----- nvinfo : EIATTR_NUM_BARRIERS
	.align		4
        /*0050*/ 	.byte	0x02, 0x4c
        /*0052*/ 	.byte	0x01
	.zero		1


	//----- nvinfo : EIATTR_MERCURY_ISA_VERSION
	.align		4
        /*0054*/ 	.byte	0x03, 0x5f
        /*0056*/ 	.short	0x0101


	//----- nvinfo : EIATTR_COOP_GROUP_MASK_REGIDS
	.align		4
        /*0058*/ 	.byte	0x04, 0x29
        /*005a*/ 	.short	(.L_206 - .L_205)


	//   ....[0]....
.L_205:
        /*005c*/ 	.word	0xffffffff


	//   ....[1]....
        /*0060*/ 	.word	0xffffffff


	//   ....[2]....
        /*0064*/ 	.word	0xffffffff


	//   ....[3]....
        /*0068*/ 	.word	0xffffffff


	//   ....[4]....
        /*006c*/ 	.word	0xffffffff


	//   ....[5]....
        /*0070*/ 	.word	0xffffffff


	//   ....[6]....
        /*0074*/ 	.word	0xffffffff


	//   ....[7]....
        /*0078*/ 	.word	0xffffffff


	//   ....[8]....
        /*007c*/ 	.word	0xffffffff


	//   ....[9]....
        /*0080*/ 	.word	0xffffffff


	//   ....[10]....
        /*0084*/ 	.word	0xffffffff


	//   ....[11]....
        /*0088*/ 	.word	0xffffffff


	//   ....[12]....
        /*008c*/ 	.word	0xffffffff


	//   ....[13]....
        /*0090*/ 	.word	0xffffffff


	//   ....[14]....
        /*0094*/ 	.word	0xffffffff


	//   ....[15]....
        /*0098*/ 	.word	0xffffffff


	//   ....[16]....
        /*009c*/ 	.word	0xffffffff


	//   ....[17]....
        /*00a0*/ 	.word	0xffffffff


	//   ....[18]....
        /*00a4*/ 	.word	0xffffffff


	//   ....[19]....
        /*00a8*/ 	.word	0xffffffff


	//   ....[20]....
        /*00ac*/ 	.word	0xffffffff


	//   ....[21]....
        /*00b0*/ 	.word	0xffffffff


	//   ....[22]....
        /*00b4*/ 	.word	0xffffffff


	//   ....[23]....
        /*00b8*/ 	.word	0xffffffff


	//   ....[24]....
        /*00bc*/ 	.word	0xffffffff


	//   ....[25]....
        /*00c0*/ 	.word	0xffffffff


	//   ....[26]....
        /*00c4*/ 	.word	0xffffffff


	//   ....[27]....
        /*00c8*/ 	.word	0xffffffff


	//   ....[28]....
        /*00cc*/ 	.word	0xffffffff


	//   ....[29]....
        /*00d0*/ 	.word	0xffffffff


	//   ....[30]....
        /*00d4*/ 	.word	0xffffffff


	//   ....[31]....
        /*00d8*/ 	.word	0xffffffff


	//   ....[32]....
        /*00dc*/ 	.word	0xffffffff


	//   ....[33]....
        /*00e0*/ 	.word	0xffffffff


	//   ....[34]....
        /*00e4*/ 	.word	0xffffffff


	//   ....[35]....
        /*00e8*/ 	.word	0xffffffff


	//   ....[36]....
        /*00ec*/ 	.word	0xffffffff


	//   ....[37]....
        /*00f0*/ 	.word	0xffffffff


	//   ....[38]....
        /*00f4*/ 	.word	0xffffffff


	//   ....[39]....
        /*00f8*/ 	.word	0xffffffff


	//   ....[40]....
        /*00fc*/ 	.word	0xffffffff


	//   ....[41]....
        /*0100*/ 	.word	0xffffffff


	//   ....[42]....
        /*0104*/ 	.word	0xffffffff


	//   ....[43]....
        /*0108*/ 	.word	0xffffffff


	//   ....[44]....
        /*010c*/ 	.word	0xffffffff


	//----- nvinfo : EIATTR_COOP_GROUP_INSTR_OFFSETS
	.align		4
.L_206:
        /*0110*/ 	.byte	0x04, 0x28
        /*0112*/ 	.short	(.L_208 - .L_207)


	//   ....[0]....
.L_207:
        /*0114*/ 	.word	0x00000a60


	//   ....[1]....
        /*0118*/ 	.word	0x00000a90


	//   ....[2]....
        /*011c*/ 	.word	0x00000aa0


	//   ....[3]....
        /*0120*/ 	.word	0x00000c00


	//   ....[4]....
        /*0124*/ 	.word	0x00000c40


	//   ....[5]....
        /*0128*/ 	.word	0x00000c80


	//   ....[6]....
        /*012c*/ 	.word	0x00000dc0


	//   ....[7]....
        /*0130*/ 	.word	0x00000df0


	//   ....[8]....
        /*0134*/ 	.word	0x00000e20


	//   ....[9]....
        /*0138*/ 	.word	0x00000f50


	//   ....[10]....
        /*013c*/ 	.word	0x00000f80


	//   ....[11]....
        /*0140*/ 	.word	0x00000fb0


	//   ....[12]....
        /*0144*/ 	.word	0x000010e0


	//   ....[13]....
        /*0148*/ 	.word	0x00001110


	//   ....[14]....
        /*014c*/ 	.word	0x00001140


	//   ....[15]....
        /*0150*/ 	.word	0x00001d00


	//   ....[16]....
        /*0154*/ 	.word	0x00001d10


	//   ....[17]....
        /*0158*/ 	.word	0x00001d20


	//   ....[18]....
        /*015c*/ 	.word	0x00001ef0


	//   ....[19]....
        /*0160*/ 	.word	0x00001f30


	//   ....[20]....
        /*0164*/ 	.word	0x00001f60


	//   ....[21]....
        /*0168*/ 	.word	0x00002090


	//   ....[22]....
        /*016c*/ 	.word	0x000020c0


	//   ....[23]....
        /*0170*/ 	.word	0x000020f0


	//   ....[24]....
        /*0174*/ 	.word	0x00002220


	//   ....[25]....
        /*0178*/ 	.word	0x00002250


	//   ....[26]....
        /*017c*/ 	.word	0x00002280


	//   ....[27]....
        /*0180*/ 	.word	0x000023b0


	//   ....[28]....
        /*0184*/ 	.word	0x000023e0


	//   ....[29]....
        /*0188*/ 	.word	0x00002410


	//   ....[30]....
        /*018c*/ 	.word	0x000042a0


	//   ....[31]....
        /*0190*/ 	.word	0x000042c0


	//   ....[32]....
        /*0194*/ 	.word	0x000042d0


	//   ....[33]....
        /*0198*/ 	.word	0x00004470


	//   ....[34]....
        /*019c*/ 	.word	0x000044a0


	//   ....[35]....
        /*01a0*/ 	.word	0x000044d0


	//   ....[36]....
        /*01a4*/ 	.word	0x00004600


	//   ....[37]....
        /*01a8*/ 	.word	0x00004630


	//   ....[38]....
        /*01ac*/ 	.word	0x00004660


	//   ....[39]....
        /*01b0*/ 	.word	0x00004790


	//   ....[40]....
        /*01b4*/ 	.word	0x000047c0


	//   ....[41]....
        /*01b8*/ 	.word	0x000047f0


	//   ....[42]....
        /*01bc*/ 	.word	0x00004920


	//   ....[43]....
        /*01c0*/ 	.word	0x00004950


	//   ....[44]....
        /*01c4*/ 	.word	0x00004980


	//----- nvinfo : EIATTR_VRC_CTA_INIT_COUNT
	.align		4
.L_208:
        /*01c8*/ 	.byte	0x02, 0x4a
	.zero		1
	.zero		1


	//----- nvinfo : EIATTR_EXIT_INSTR_OFFSETS
	.align		4
        /*01cc*/ 	.byte	0x04, 0x1c
        /*01ce*/ 	.short	(.L_210 - .L_209)


	//   ....[0]....
.L_209:
        /*01d0*/ 	.word	0x00000030


	//   ....[1]....
        /*01d4*/ 	.word	0x00005490


	//   ....[2]....
        /*01d8*/ 	.word	0x00005500


	//----- nvinfo : EIATTR_MAX_THREADS
	.align		4
.L_210:
        /*01dc*/ 	.byte	0x04, 0x05
        /*01de*/ 	.short	(.L_212 - .L_211)
.L_211:
        /*01e0*/ 	.word	0x00000100
        /*01e4*/ 	.word	0x00000001
        /*01e8*/ 	.word	0x00000001


	//----- nvinfo : EIATTR_CRS_STACK_SIZE
	.align		4
.L_212:
        /*01ec*/ 	.byte	0x04, 0x1e
        /*01ee*/ 	.short	(.L_214 - .L_213)
.L_213:
        /*01f0*/ 	.word	0x00000000


	//----- nvinfo : EIATTR_CBANK_PARAM_SIZE
	.align		4
.L_214:
        /*01f4*/ 	.byte	0x03, 0x19
        /*01f6*/ 	.short	0x0015


	//----- nvinfo : EIATTR_PARAM_CBANK
	.align		4
        /*01f8*/ 	.byte	0x04, 0x0a
        /*01fa*/ 	.short	(.L_216 - .L_215)
	.align		4
.L_215:
        /*01fc*/ 	.word	index@(.nv.constant0._ZN6thrust24THRUST_300001_SM_1000_NS8cuda_cub4core6detail13_kernel_agentINS1_8__reduce11ReduceAgentIPN4cuda3std3__45tupleIJflEEESC_SB_iNS1_9__extrema9arg_max_fIflNS9_4lessIfEEEEEEJSC_SC_iSH_EEEvDpT0_)
        /*0200*/ 	.short	0x0380
        /*0202*/ 	.short	0x0015


	//----- nvinfo : EIATTR_SW_WAR
	.align		4
.L_216:
        /*0204*/ 	.byte	0x04, 0x36
        /*0206*/ 	.short	(.L_218 - .L_217)
.L_217:
        /*0208*/ 	.word	0x00000008
.L_218:


//--------------------- .nv.info._ZN6thrust24THRUST_300001_SM_1000_NS8cuda_cub4core6detail13_kernel_agentINS1_8__reduce10DrainAgentIiEEJN3cub18CUB_300001_SM_10009GridQueueIjEEiEEEvDpT0_ --------------------------
	.section	.nv.info._ZN6thrust24THRUST_300001_SM_1000_NS8cuda_cub4core6detail13_kernel_agentINS1_8__reduce10DrainAgentIiEEJN3cub18CUB_300001_SM_10009GridQueueIjEEiEEEvDpT0_,"",@"SHT_CUDA_INFO"
	.sectionflags	@""
	.align	4


	//----- nvinfo : EIATTR_CUDA_API_VERSION
	.align		4
        /*0000*/ 	.byte	0x04, 0x37
        /*0002*/ 	.short	(.L_220 - .L_219)
.L_219:
        /*0004*/ 	.word	0x00000082


	//----- nvinfo : EIATTR_KPARAM_INFO
	.align		4
.L_220:
        /*0008*/ 	.byte	0x04, 0x17
        /*000a*/ 	.short	(.L_222 - .L_221)
.L_221:
        /*000c*/ 	.word	0x00000000
        /*0010*/ 	.short	0x0001
        /*0012*/ 	.short	0x0008
        /*0014*/ 	.byte	0x00, 0xf0, 0x11, 0x00


	//----- nvinfo : EIATTR_KPARAM_INFO
	.align		4
.L_222:
        /*0018*/ 	.byte	0x04, 0x17
        /*001a*/ 	.short	(.L_224 - .L_223)
.L_223:
        /*001c*/ 	.word	0x00000000
        /*0020*/ 	.short	0x0000
        /*0022*/ 	.short	0x0000
        /*0024*/ 	.byte	0x00, 0xf0, 0x21, 0x00


	//----- nvinfo : EIATTR_SPARSE_MMA_MASK
	.align		4
.L_224:
        /*0028*/ 	.byte	0x03, 0x50
        /*002a*/ 	.short	0x0000


	//----- nvinfo : EIATTR_MAXREG_COUNT
	.align		4
        /*002c*/ 	.byte	0x03, 0x1b
        /*002e*/ 	.short	0x00ff


	//----- nvinfo : EIATTR_MERCURY_ISA_VERSION
	.align		4
        /*0030*/ 	.byte	0x03, 0x5f
        /*0032*/ 	.short	0x0101


	//----- nvinfo : EIATTR_VRC_CTA_INIT_COUNT
	.align		4
        /*0034*/ 	.byte	0x02, 0x4a
	.zero		1
	.zero		1


	//----- nvinfo : EIATTR_EXIT_INSTR_OFFSETS
	.align		4
        /*0038*/ 	.byte	0x04, 0x1c
        /*003a*/ 	.short	(.L_226 - .L_225)


	//   ....[0]....
.L_225:
        /*003c*/ 	.word	0x00000060


	//----- nvinfo : EIATTR_MAX_THREADS
	.align		4
.L_226:
        /*0040*/ 	.byte	0x04, 0x05
        /*0042*/ 	.short	(.L_228 - .L_227)
.L_227:
        /*0044*/ 	.word	0x00000001
        /*0048*/ 	.word	0x00000001
        /*004c*/ 	.word	0x00000001


	//----- nvinfo : EIATTR_CBANK_PARAM_SIZE
	.align		4
.L_228:
        /*0050*/ 	.byte	0x03, 0x19
        /*0052*/ 	.short	0x000c


	//----- nvinfo : EIATTR_PARAM_CBANK
	.align		4
        /*0054*/ 	.byte	0x04, 0x0a
        /*0056*/ 	.short	(.L_230 - .L_229)
	.align		4
.L_229:
        /*0058*/ 	.word	index@(.nv.constant0._ZN6thrust24THRUST_300001_SM_1000_NS8cuda_cub4core6detail13_kernel_agentINS1_8__reduce10DrainAgentIiEEJN3cub18CUB_300001_SM_10009GridQueueIjEEiEEEvDpT0_)
        /*005c*/ 	.short	0x0380
        /*005e*/ 	.short	0x000c


	//----- nvinfo : EIATTR_SW_WAR
	.align		4
.L_230:
        /*0060*/ 	.byte	0x04, 0x36
        /*0062*/ 	.short	(.L_232 - .L_231)
.L_231:
        /*0064*/ 	.word	0x00000008
.L_232:


//--------------------- .nv.info._ZN6thrust24THRUST_300001_SM_1000_NS8cuda_cub4core6detail13_kernel_agentINS1_8__reduce11ReduceAgentINS0_12zip_iteratorIN4cuda3std3__45tupleIJNS0_10device_ptrIfEENS0_17counting_iteratorIlNS0_11use_defaultESF_SF_EEEEEEEPNSB_IJflEEESJ_iNS1_9__extrema9arg_max_fIflNSA_4lessIfEEEEEEJSI_SK_iN3cub18CUB_300001_SM_100013GridEvenShareIiEENSS_9GridQueueIjEESP_EEEvDpT0_ --------------------------
	.section	.nv.info._ZN6thrust24THRUST_300001_SM_1000_NS8cuda_cub4core6detail13_kernel_agentINS1_8__reduce11ReduceAgentINS0_12zip_iteratorIN4cuda3std3__45tupleIJNS0_10device_ptrIfEENS0_17counting_iteratorIlNS0_11use_defaultESF_SF_EEEEEEEPNSB_IJflEEESJ_iNS1_9__extrema9arg_max_fIflNSA_4lessIfEEEEEEJSI_SK_iN3cub18CUB_300001_SM_100013GridEvenShareIiEENSS_9GridQueueIjEESP_EEEvDpT0_,"",@"SHT_CUDA_INFO"
	.sectionflags	@""
	.align	4


	//----- nvinfo : EIATTR_CUDA_API_VERSION
	.align		4
        /*0000*/ 	.byte	0x04, 0x37
        /*0002*/ 	.short	(.L_234 - .L_233)
.L_233:
        /*0004*/ 	.word	0x00000082


	//----- nvinfo : EIATTR_KPARAM_INFO
	.align		4
.L_234:
        /*0008*/ 	.byte	0x04, 0x17
        /*000a*/ 	.short	(.L_236 - .L_235)
.L_235:
        /*000c*/ 	.word	0x00000000
        /*0010*/ 	.short	0x0005
        /*0012*/ 	.short	0x0050
        /*0014*/ 	.byte	0x00, 0xf0, 0x05, 0x00


	//----- nvinfo : EIATTR_KPARAM_INFO
	.align		4
.L_236:
        /*0018*/ 	.byte	0x04, 0x17
        /*001a*/ 	.short	(.L_238 - .L_237)
.L_237:
        /*001c*/ 	.word	0x00000000
        /*0020*/ 	.short	0x0004
        /*0022*/ 	.short	0x0048
        /*0024*/ 	.byte	0x00, 0xf0, 0x21, 0x00


	//----- nvinfo : EIATTR_KPARAM_INFO
	.align		4
.L_238:
        /*0028*/ 	.byte	0x04, 0x17
        /*002a*/ 	.short	(.L_240 - .L_239)
.L_239:
        /*002c*/ 	.word	0x00000000
        /*0030*/ 	.short	0x0003
        /*0032*/ 	.short	0x001c
        /*0034*/ 	.byte	0x00, 0xf0, 0xa1, 0x00


	//----- nvinfo : EIATTR_KPARAM_INFO
	.align		4
.L_240:
        /*0038*/ 	.byte	0x04, 0x17
        /*003a*/ 	.short	(.L_242 - .L_241)
.L_241:
        /*003c*/ 	.word	0x00000000
        /*0040*/ 	.short	0x0002
        /*0042*/ 	.short	0x0018
        /*0044*/ 	.byte	0x00, 0xf0, 0x11, 0x00


	//----- nvinfo : EIATTR_KPARAM_INFO
	.align		4
.L_242:
        /*0048*/ 	.byte	0x04, 0x17
        /*004a*/ 	.short	(.L_244 - .L_243)
.L_243:
        /*004c*/ 	.word	0x00000000
        /*0050*/ 	.short	0x0001
        /*0052*/ 	.short	0x0010
        /*0054*/ 	.byte	0x00, 0xf5, 0x21, 0x00


	//----- nvinfo : EIATTR_KPARAM_INFO
	.align		4
.L_244:
        /*0058*/ 	.byte	0x04, 0x17
        /*005a*/ 	.short	(.L_246 - .L_245)
.L_245:
        /*005c*/ 	.word	0x00000000
        /*0060*/ 	.short	0x0000
        /*0062*/ 	.short	0x0000
        /*0064*/ 	.byte	0x00, 0xf0, 0x41, 0x00


	//----- nvinfo : EIATTR_SPARSE_MMA_MASK
	.align		4
.L_246:
        /*0068*/ 	.byte	0x03, 0x50
        /*006a*/ 	.short	0x0000


	//----- nvinfo : EIATTR_MAXREG_COUNT
	.align		4
        /*006c*/ 	.byte	0x03, 0x1b
        /*006e*/ 	.short	0x00ff


	//----- nvinfo : EIATTR_NUM_BARRIERS
	.align		4
        /*0070*/ 	.byte	0x02, 0x4c
        /*0072*/ 	.byte	0x01
	.zero		1


	//----- nvinfo : EIATTR_MERCURY_ISA_VERSION
	.align		4
        /*0074*/ 	.byte	0x03, 0x5f
        /*0076*/ 	.short	0x0101


	//----- nvinfo : EIATTR_COOP_GROUP_MASK_REGIDS
	.align		4
        /*0078*/ 	.byte	0x04, 0x29
        /*007a*/ 	.short	(.L_248 - .L_247)


	//   ....[0]....
.L_247:
        /*007c*/ 	.word	0xffffffff


	//   ....[1]....
        /*0080*/ 	.word	0xffffffff


	//   ....[2]....
        /*0084*/ 	.word	0xffffffff


	//   ....[3]....
        /*0088*/ 	.word	0xffffffff


	//   ....[4]....
        /*008c*/ 	.word	0xffffffff


	//   ....[5]....
        /*0090*/ 	.word	0xffffffff


	//   ....[6]....
        /*0094*/ 	.word	0xffffffff


	//   ....[7]....
        /*0098*/ 	.word	0xffffffff


	//   ....[8]....
        /*009c*/ 	.word	0xffffffff


	//   ....[9]....
        /*00a0*/ 	.word	0xffffffff


	//   ....[10]....
        /*00a4*/ 	.word	0xffffffff


	//   ....[11]....
        /*00a8*/ 	.word	0xffffffff


	//   ....[12]....
        /*00ac*/ 	.word	0xffffffff


	//   ....[13]....
        /*00b0*/ 	.word	0xffffffff


	//   ....[14]....
        /*00b4*/ 	.word	0xffffffff


	//   ....[15]....
        /*00b8*/ 	.word	0xffffffff


	//   ....[16]....
        /*00bc*/ 	.word	0xffffffff


	//   ....[17]....
        /*00c0*/ 	.word	0xffffffff


	//   ....[18]....
        /*00c4*/ 	.word	0xffffffff


	//   ....[19]....
        /*00c8*/ 	.word	0xffffffff


	//   ....[20]....
        /*00cc*/ 	.word	0xffffffff


	//   ....[21]....
        /*00d0*/ 	.word	0xffffffff


	//   ....[22]....
        /*00d4*/ 	.word	0xffffffff


	//   ....[23]....
        /*00d8*/ 	.word	0xffffffff


	//   ....[24]....
        /*00dc*/ 	.word	0xffffffff


	//   ....[25]....
        /*00e0*/ 	.word	0xffffffff


	//   ....[26]....
        /*00e4*/ 	.word	0xffffffff


	//   ....[27]....
        /*00e8*/ 	.word	0xffffffff


	//   ....[28]....
        /*00ec*/ 	.word	0xffffffff


	//   ....[29]....
        /*00f0*/ 	.word	0xffffffff


	//   ....[30]....
        /*00f4*/ 	.word	0xffffffff


	//   ....[31]....
        /*00f8*/ 	.word	0xffffffff


	//   ....[32]....
        /*00fc*/ 	.word	0xffffffff


	//   ....[33]....
        /*0100*/ 	.word	0xffffffff


	//   ....[34]....
        /*0104*/ 	.word	0xffffffff


	//   ....[35]....
        /*0108*/ 	.word	0xffffffff


	//   ....[36]....
        /*010c*/ 	.word	0xffffffff


	//   ....[37]....
        /*0110*/ 	.word	0xffffffff


	//   ....[38]....
        /*0114*/ 	.word	0xffffffff


	//   ....[39]....
        /*0118*/ 	.word	0xffffffff


	//   ....[40]....
        /*011c*/ 	.word	0xffffffff


	//   ....[41]....
        /*0120*/ 	.word	0xffffffff


	//   ....[42]....
        /*0124*/ 	.word	0xffffffff


	//   ....[43]....
        /*0128*/ 	.word	0xffffffff


	//   ....[44]....
        /*012c*/ 	.word	0xffffffff


	//----- nvinfo : EIATTR_COOP_GROUP_INSTR_OFFSETS
	.align		4
.L_248:
        /*0130*/ 	.byte	0x04, 0x28
        /*0132*/ 	.short	(.L_250 - .L_249)


	//   ....[0]....
.L_249:
        /*0134*/ 	.word	0x00000b70


	//   ....[1]....
        /*0138*/ 	.word	0x00000ba0


	//   ....[2]....
        /*013c*/ 	.word	0x00000bb0


	//   ....[3]....
        /*0140*/ 	.word	0x00000d20


	//   ....[4]....
        /*0144*/ 	.word	0x00000d60


	//   ....[5]....
        /*0148*/ 	.word	0x00000d90


	//   ....[6]....
        /*014c*/ 	.word	0x00000ed0


	//   ....[7]....
        /*0150*/ 	.word	0x00000f00


	//   ....[8]....
        /*0154*/ 	.word	0x00000f30


	//   ....[9]....
        /*0158*/ 	.word	0x00001060


	//   ....[10]....
        /*015c*/ 	.word	0x00001090


	//   ....[11]....
        /*0160*/ 	.word	0x000010c0


	//   ....[12]....
        /*0164*/ 	.word	0x000011f0


	//   ....[13]....
        /*0168*/ 	.word	0x00001220


	//   ....[14]....
        /*016c*/ 	.word	0x00001250


	//   ....[15]....
        /*0170*/ 	.word	0x00001e00


	//   ....[16]....
        /*0174*/ 	.word	0x00001e10


	//   ....[17]....
        /*0178*/ 	.word	0x00001e90


	//   ....[18]....
        /*017c*/ 	.word	0x00002010


	//   ....[19]....
        /*0180*/ 	.word	0x00002040


	//   ....[20]....
        /*0184*/ 	.word	0x00002070


	//   ....[21]....
        /*0188*/ 	.word	0x000021a0


	//   ....[22]....
        /*018c*/ 	.word	0x000021d0


	//   ....[23]....
        /*0190*/ 	.word	0x00002200


	//   ....[24]....
        /*0194*/ 	.word	0x00002330


	//   ....[25]....
        /*0198*/ 	.word	0x00002360


	//   ....[26]....
        /*019c*/ 	.word	0x00002390


	//   ....[27]....
        /*01a0*/ 	.word	0x000024c0


	//   ....[28]....
        /*01a4*/ 	.word	0x000024f0


	//   ....[29]....
        /*01a8*/ 	.word	0x00002520


	//   ....[30]....
        /*01ac*/ 	.word	0x000046b0


	//   ....[31]....
        /*01b0*/ 	.word	0x000046d0


	//   ....[32]....
        /*01b4*/ 	.word	0x000046e0


	//   ....[33]....
        /*01b8*/ 	.word	0x00004880


	//   ....[34]....
        /*01bc*/ 	.word	0x000048b0


	//   ....[35]....
        /*01c0*/ 	.word	0x000048e0


	//   ....[36]....
        /*01c4*/ 	.word	0x00004a10


	//   ....[37]....
        /*01c8*/ 	.word	0x00004a40


	//   ....[38]....
        /*01cc*/ 	.word	0x00004a70


	//   ....[39]....
        /*01d0*/ 	.word	0x00004ba0


	//   ....[40]....
        /*01d4*/ 	.word	0x00004bd0


	//   ....[41]....
        /*01d8*/ 	.word	0x00004c00


	//   ....[42]....
        /*01dc*/ 	.word	0x00004d30


	//   ....[43]....
        /*01e0*/ 	.word	0x00004d60


	//   ....[44]....
        /*01e4*/ 	.word	0x00004d90


	//----- nvinfo : EIATTR_VRC_CTA_INIT_COUNT
	.align		4
.L_250:
        /*01e8*/ 	.byte	0x02, 0x4a
	.zero		1
	.zero		1


	//----- nvinfo : EIATTR_EXIT_INSTR_OFFSETS
	.align		4
        /*01ec*/ 	.byte	0x04, 0x1c
        /*01ee*/ 	.short	(.L_252 - .L_251)


	//   ....[0]....
.L_251:
        /*01f0*/ 	.word	0x000058a0


	//   ....[1]....
        /*01f4*/ 	.word	0x00005910


	//----- nvinfo : EIATTR_MAX_THREADS
	.align		4
.L_252:
        /*01f8*/ 	.byte	0x04, 0x05
        /*01fa*/ 	.short	(.L_254 - .L_253)
.L_253:
        /*01fc*/ 	.word	0x00000100
        /*0200*/ 	.word	0x00000001
        /*0204*/ 	.word	0x00000001


	//----- nvinfo : EIATTR_CRS_STACK_SIZE
	.align		4
.L_254:
        /*0208*/ 	.byte	0x04, 0x1e
        /*020a*/ 	.short	(.L_256 - .L_255)
.L_255:
        /*020c*/ 	.word	0x00000000


	//----- nvinfo : EIATTR_CBANK_PARAM_SIZE
	.align		4
.L_256:
        /*0210*/ 	.byte	0x03, 0x19
        /*0212*/ 	.short	0x0051


	//----- nvinfo : EIATTR_PARAM_CBANK
	.align		4
        /*0214*/ 	.byte	0x04, 0x0a
        /*0216*/ 	.short	(.L_258 - .L_257)
	.align		4
.L_257:
        /*0218*/ 	.word	index@(.nv.constant0._ZN6thrust24THRUST_300001_SM_1000_NS8cuda_cub4core6detail13_kernel_agentINS1_8__reduce11ReduceAgentINS0_12zip_iteratorIN4cuda3std3__45tupleIJNS0_10device_ptrIfEENS0_17counting_iteratorIlNS0_11use_defaultESF_SF_EEEEEEEPNSB_IJflEEESJ_iNS1_9__extrema9arg_max_fIflNSA_4lessIfEEEEEEJSI_SK_iN3cub18CUB_300001_SM_100013GridEvenShareIiEENSS_9GridQueueIjEESP_EEEvDpT0_)
        /*021c*/ 	.short	0x0380
        /*021e*/ 	.short	0x0051


	//----- nvinfo : EIATTR_SW_WAR
	.align		4
.L_258:
        /*0220*/ 	.byte	0x04, 0x36
        /*0222*/ 	.short	(.L_260 - .L_259)
.L_259:
        /*0224*/ 	.word	0x00000008
.L_260:


//--------------------- .nv.info._ZN6thrust24THRUST_300001_SM_1000_NS8cuda_cub4core6detail13_kernel_agentINS1_8__reduce11ReduceAgentINS0_12zip_iteratorIN4cuda3std3__45tupleIJNS0_10device_ptrIfEENS0_17counting_iteratorIlNS0_11use_defaultESF_SF_EEEEEEEPNSB_IJflEEESJ_iNS1_9__extrema9arg_max_fIflNSA_4lessIfEEEEEEJSI_SK_iSP_EEEvDpT0_ --------------------------
	.section	.nv.info._ZN6thrust24THRUST_300001_SM_1000_NS8cuda_cub4core6detail13_kernel_agentINS1_8__reduce11ReduceAgentINS0_12zip_iteratorIN4cuda3std3__45tupleIJNS0_10device_ptrIfEENS0_17counting_iteratorIlNS0_11use_defaultESF_SF_EEEEEEEPNSB_IJflEEESJ_iNS1_9__extrema9arg_max_fIflNSA_4lessIfEEEEEEJSI_SK_iSP_EEEvDpT0_,"",@"SHT_CUDA_INFO"
	.sectionflags	@""
	.align	4


	//----- nvinfo : EIATTR_CUDA_API_VERSION
	.align		4
        /*0000*/ 	.byte	0x04, 0x37
        /*0002*/ 	.short	(.L_262 - .L_261)
.L_261:
        /*0004*/ 	.word	0x00000082


	//----- nvinfo : EIATTR_KPARAM_INFO
	.align		4
.L_262:
        /*0008*/ 	.byte	0x04, 0x17
        /*000a*/ 	.short	(.L_264 - .L_263)
.L_263:
        /*000c*/ 	.word	0x00000000
        /*0010*/ 	.short	0x0003
        /*0012*/ 	.short	0x001c
        /*0014*/ 	.byte	0x00, 0xf0, 0x05, 0x00


	//----- nvinfo : EIATTR_KPARAM_INFO
	.align		4
.L_264:
        /*0018*/ 	.byte	0x04, 0x17
        /*001a*/ 	.short	(.L_266 - .L_265)
.L_265:
        /*001c*/ 	.word	0x00000000
        /*0020*/ 	.short	0x0002
        /*0022*/ 	.short	0x0018
        /*0024*/ 	.byte	0x00, 0xf0, 0x11, 0x00


	//----- nvinfo : EIATTR_KPARAM_INFO
	.align		4
.L_266:
        /*0028*/ 	.byte	0x04, 0x17
        /*002a*/ 	.short	(.L_268 - .L_267)
.L_267:
        /*002c*/ 	.word	0x00000000
        /*0030*/ 	.short	0x0001
        /*0032*/ 	.short	0x0010
        /*0034*/ 	.byte	0x00, 0xf5, 0x21, 0x00


	//----- nvinfo : EIATTR_KPARAM_INFO
	.align		4
.L_268:
        /*0038*/ 	.byte	0x04, 0x17
        /*003a*/ 	.short	(.L_270 - .L_269)
.L_269:
        /*003c*/ 	.word	0x00000000
        /*0040*/ 	.short	0x0000
        /*0042*/ 	.short	0x0000
        /*0044*/ 	.byte	0x00, 0xf0, 0x41, 0x00


	//----- nvinfo : EIATTR_SPARSE_MMA_MASK
	.align		4
.L_270:
        /*0048*/ 	.byte	0x03, 0x50
        /*004a*/ 	.short	0x0000


	//----- nvinfo : EIATTR_MAXREG_COUNT
	.align		4
        /*004c*/ 	.byte	0x03, 0x1b
        /*004e*/ 	.short	0x00ff


	//----- nvinfo : EIATTR_NUM_BARRIERS
	.align		4
        /*0050*/ 	.byte	0x02, 0x4c
        /*0052*/ 	.byte	0x01
	.zero		1


	//----- nvinfo : EIATTR_MERCURY_ISA_VERSION
	.align		4
        /*0054*/ 	.byte	0x03, 0x5f
        /*0056*/ 	.short	0x0101


	//----- nvinfo : EIATTR_COOP_GROUP_MASK_REGIDS
	.align		4
        /*0058*/ 	.byte	0x04, 0x29
        /*005a*/ 	.short	(.L_272 - .L_271)


	//   ....[0]....
.L_271:
        /*005c*/ 	.word	0xffffffff


	//   ....[1]....
        /*0060*/ 	.word	0xffffffff


	//   ....[2]....
        /*0064*/ 	.word	0xffffffff


	//   ....[3]....
        /*0068*/ 	.word	0xffffffff


	//   ....[4]....
        /*006c*/ 	.word	0xffffffff


	//   ....[5]....
        /*0070*/ 	.word	0xffffffff


	//   ....[6]....
        /*0074*/ 	.word	0xffffffff


	//   ....[7]....
        /*0078*/ 	.word	0xffffffff


	//   ....[8]....
        /*007c*/ 	.word	0xffffffff


	//   ....[9]....
        /*0080*/ 	.word	0xffffffff


	//   ....[10]....
        /*0084*/ 	.word	0xffffffff


	//   ....[11]....
        /*0088*/ 	.word	0xffffffff


	//   ....[12]....
        /*008c*/ 	.word	0xffffffff


	//   ....[13]....
        /*0090*/ 	.word	0xffffffff


	//   ....[14]....
        /*0094*/ 	.word	0xffffffff


	//   ....[15]....
        /*0098*/ 	.word	0xffffffff


	//   ....[16]....
        /*009c*/ 	.word	0xffffffff


	//   ....[17]....
        /*00a0*/ 	.word	0xffffffff


	//   ....[18]....
        /*00a4*/ 	.word	0xffffffff


	//   ....[19]....
        /*00a8*/ 	.word	0xffffffff


	//   ....[20]....
        /*00ac*/ 	.word	0xffffffff


	//   ....[21]....
        /*00b0*/ 	.word	0xffffffff


	//   ....[22]....
        /*00b4*/ 	.word	0xffffffff


	//   ....[23]....
        /*00b8*/ 	.word	0xffffffff


	//   ....[24]....
        /*00bc*/ 	.word	0xffffffff


	//   ....[25]....
        /*00c0*/ 	.word	0xffffffff


	//   ....[26]....
        /*00c4*/ 	.word	0xffffffff


	//   ....[27]....
        /*00c8*/ 	.word	0xffffffff


	//   ....[28]....
        /*00cc*/ 	.word	0xffffffff


	//   ....[29]....
        /*00d0*/ 	.word	0xffffffff


	//   ....[30]....
        /*00d4*/ 	.word	0xffffffff


	//   ....[31]....
        /*00d8*/ 	.word	0xffffffff


	//   ....[32]....
        /*00dc*/ 	.word	0xffffffff


	//   ....[33]....
        /*00e0*/ 	.word	0xffffffff


	//   ....[34]....
        /*00e4*/ 	.word	0xffffffff


	//   ....[35]....
        /*00e8*/ 	.word	0xffffffff


	//   ....[36]....
        /*00ec*/ 	.word	0xffffffff


	//   ....[37]....
        /*00f0*/ 	.word	0xffffffff


	//   ....[38]....
        /*00f4*/ 	.word	0xffffffff


	//   ....[39]....
        /*00f8*/ 	.word	0xffffffff


	//   ....[40]....
        /*00fc*/ 	.word	0xffffffff


	//   ....[41]....
        /*0100*/ 	.word	0xffffffff


	//   ....[42]....
        /*0104*/ 	.word	0xffffffff


	//   ....[43]....
        /*0108*/ 	.word	0xffffffff


	//   ....[44]....
        /*010c*/ 	.word	0xffffffff


	//----- nvinfo : EIATTR_COOP_GROUP_INSTR_OFFSETS
	.align		4
.L_272:
        /*0110*/ 	.byte	0x04, 0x28
        /*0112*/ 	.short	(.L_274 - .L_273)


	//   ....[0]....
.L_273:
        /*0114*/ 	.word	0x00000b00


	//   ....[1]....
        /*0118*/ 	.word	0x00000b30


	//   ....[2]....
        /*011c*/ 	.word	0x00000b40


	//   ....[3]....
        /*0120*/ 	.word	0x00000cb0


	//   ....[4]....
        /*0124*/ 	.word	0x00000cf0


	//   ....[5]....
        /*0128*/ 	.word	0x00000d20


	//   ....[6]....
        /*012c*/ 	.word	0x00000e60


	//   ....[7]....
        /*0130*/ 	.word	0x00000e90


	//   ....[8]....
        /*0134*/ 	.word	0x00000ec0


	//   ....[9]....
        /*0138*/ 	.word	0x00000ff0


	//   ....[10]....
        /*013c*/ 	.word	0x00001020


	//   ....[11]....
        /*0140*/ 	.word	0x00001050


	//   ....[12]....
        /*0144*/ 	.word	0x00001180


	//   ....[13]....
        /*0148*/ 	.word	0x000011b0


	//   ....[14]....
        /*014c*/ 	.word	0x000011e0


	//   ....[15]....
        /*0150*/ 	.word	0x00001da0


	//   ....[16]....
        /*0154*/ 	.word	0x00001db0


	//   ....[17]....
        /*0158*/ 	.word	0x00001e30


	//   ....[18]....
        /*015c*/ 	.word	0x00001fa0


	//   ....[19]....
        /*0160*/ 	.word	0x00001fd0


	//   ....[20]....
        /*0164*/ 	.word	0x00002000


	//   ....[21]....
        /*0168*/ 	.word	0x00002130


	//   ....[22]....
        /*016c*/ 	.word	0x00002160


	//   ....[23]....
        /*0170*/ 	.word	0x00002190


	//   ....[24]....
        /*0174*/ 	.word	0x000022c0


	//   ....[25]....
        /*0178*/ 	.word	0x000022f0


	//   ....[26]....
        /*017c*/ 	.word	0x00002320


	//   ....[27]....
        /*0180*/ 	.word	0x00002450


	//   ....[28]....
        /*0184*/ 	.word	0x00002480


	//   ....[29]....
        /*0188*/ 	.word	0x000024b0


	//   ....[30]....
        /*018c*/ 	.word	0x000043f0


	//   ....[31]....
        /*0190*/ 	.word	0x00004410


	//   ....[32]....
        /*0194*/ 	.word	0x00004420


	//   ....[33]....
        /*0198*/ 	.word	0x000045c0


	//   ....[34]....
        /*019c*/ 	.word	0x000045f0


	//   ....[35]....
        /*01a0*/ 	.word	0x00004620


	//   ....[36]....
        /*01a4*/ 	.word	0x00004750


	//   ....[37]....
        /*01a8*/ 	.word	0x00004780


	//   ....[38]....
        /*01ac*/ 	.word	0x000047b0


	//   ....[39]....
        /*01b0*/ 	.word	0x000048e0


	//   ....[40]....
        /*01b4*/ 	.word	0x00004910


	//   ....[41]....
        /*01b8*/ 	.word	0x00004940


	//   ....[42]....
        /*01bc*/ 	.word	0x00004a70


	//   ....[43]....
        /*01c0*/ 	.word	0x00004aa0


	//   ....[44]....
        /*01c4*/ 	.word	0x00004ad0


	//----- nvinfo : EIATTR_VRC_CTA_INIT_COUNT
	.align		4
.L_274:
        /*01c8*/ 	.byte	0x02, 0x4a
	.zero		1
	.zero		1


	//----- nvinfo : EIATTR_EXIT_INSTR_OFFSETS
	.align		4
        /*01cc*/ 	.byte	0x04, 0x1c
        /*01ce*/ 	.short	(.L_276 - .L_275)


	//   ....[0]....
.L_275:
        /*01d0*/ 	.word	0x00000030


	//   ....[1]....
        /*01d4*/ 	.word	0x000055e0


	//   ....[2]....
        /*01d8*/ 	.word	0x00005650


	//----- nvinfo : EIATTR_MAX_THREADS
	.align		4
.L_276:
        /*01dc*/ 	.byte	0x04, 0x05
        /*01de*/ 	.short	(.L_278 - .L_277)
.L_277:
        /*01e0*/ 	.word	0x00000100
        /*01e4*/ 	.word	0x00000001
        /*01e8*/ 	.word	0x00000001


	//----- nvinfo : EIATTR_CRS_STACK_SIZE
	.align		4
.L_278:
        /*01ec*/ 	.byte	0x04, 0x1e
        /*01ee*/ 	.short	(.L_280 - .L_279)
.L_279:
        /*01f0*/ 	.word	0x00000000


	//----- nvinfo : EIATTR_CBANK_PARAM_SIZE
	.align		4
.L_280:
        /*01f4*/ 	.byte	0x03, 0x19
        /*01f6*/ 	.short	0x001d


	//----- nvinfo : EIATTR_PARAM_CBANK
	.align		4
        /*01f8*/ 	.byte	0x04, 0x0a
        /*01fa*/ 	.short	(.L_282 - .L_281)
	.align		4
.L_281:
        /*01fc*/ 	.word	index@(.nv.constant0._ZN6thrust24THRUST_300001_SM_1000_NS8cuda_cub4core6detail13_kernel_agentINS1_8__reduce11ReduceAgentINS0_12zip_iteratorIN4cuda3std3__45tupleIJNS0_10device_ptrIfEENS0_17counting_iteratorIlNS0_11use_defaultESF_SF_EEEEEEEPNSB_IJflEEESJ_iNS1_9__extrema9arg_max_fIflNSA_4lessIfEEEEEEJSI_SK_iSP_EEEvDpT0_)
        /*0200*/ 	.short	0x0380
        /*0202*/ 	.short	0x001d


	//----- nvinfo : EIATTR_SW_WAR
	.align		4
.L_282:
        /*0204*/ 	.byte	0x04, 0x36
        /*0206*/ 	.short	(.L_284 - .L_283)
.L_283:
        /*0208*/ 	.word	0x00000008
.L_284:


//--------------------- .nv.callgraph             --------------------------
	.section	.nv.callgraph,"",@"SHT_CUDA_CALLGRAPH"
	.align	4
	.sectionentsize	8
	.align		4
        /*0000*/ 	.word	0x00000000
	.align		4
        /*0004*/ 	.word	0xffffffff
	.align		4
        /*0008*/ 	.word	0x00000000
	.align		4
        /*000c*/ 	.word	0xfffffffe
	.align		4
        /*0010*/ 	.word	0x00000000
	.align		4
        /*0014*/ 	.word	0xfffffffd
	.align		4
        /*0018*/ 	.word	0x00000000
	.align		4
        /*001c*/ 	.word	0xfffffffc


//--------------------- .nv.constant4             --------------------------
	.section	.nv.constant4,"a",@progbits
	.align	8
	.align		8
.nv.constant4:
        /*0000*/ 	.dword	_ZN30_INTERNAL_da0522b3_4_k_cu_main4cuda3std3__45__cpo5beginE
	.align		8
        /*0008*/ 	.dword	_ZN30_INTERNAL_da0522b3_4_k_cu_main4cuda3std3__45__cpo3endE
	.align		8
        /*0010*/ 	.dword	_ZN30_INTERNAL_da0522b3_4_k_cu_main4cuda3std3__45__cpo6cbeginE
	.align		8
        /*0018*/ 	.dword	_ZN30_INTERNAL_da0522b3_4_k_cu_main4cuda3std3__45__cpo4cendE
	.align		8
        /*0020*/ 	.dword	_ZN30_INTERNAL_da0522b3_4_k_cu_main4cuda3std3__45__cpo6rbeginE
	.align		8
        /*0028*/ 	.dword	_ZN30_INTERNAL_da0522b3_4_k_cu_main4cuda3std3__45__cpo4rendE
	.align		8
        /*0030*/ 	.dword	_ZN30_INTERNAL_da0522b3_4_k_cu_main4cuda3std3__45__cpo7crbeginE
	.align		8
        /*0038*/ 	.dword	_ZN30_INTERNAL_da0522b3_4_k_cu_main4cuda3std3__45__cpo5crendE
	.align		8
        /*0040*/ 	.dword	_ZN30_INTERNAL_da0522b3_4_k_cu_main4cuda3std3__432_GLOBAL__N__da0522b3_4_k_cu_main6ignoreE
	.align		8
        /*0048*/ 	.dword	_ZN30_INTERNAL_da0522b3_4_k_cu_main4cuda3std3__419piecewise_constructE
	.align		8
        /*0050*/ 	.dword	_ZN30_INTERNAL_da0522b3_4_k_cu_main4cuda3std3__48in_placeE
	.align		8
        /*0058*/ 	.dword	_ZN30_INTERNAL_da0522b3_4_k_cu_main4cuda3std3__420unreachable_sentinelE
	.align		8
        /*0060*/ 	.dword	_ZN30_INTERNAL_da0522b3_4_k_cu_main4cuda3std3__47nulloptE
	.align		8
        /*0068*/ 	.dword	_ZN30_INTERNAL_da0522b3_4_k_cu_main4cuda3std3__48unexpectE
	.align		8
        /*0070*/ 	.dword	_ZN30_INTERNAL_da0522b3_4_k_cu_main4cuda3std6ranges3__45__cpo4swapE
	.align		8
        /*0078*/ 	.dword	_ZN30_INTERNAL_da0522b3_4_k_cu_main4cuda3std6ranges3__45__cpo9iter_moveE
	.align		8
        /*0080*/ 	.dword	_ZN30_INTERNAL_da0522b3_4_k_cu_main4cuda3std6ranges3__45__cpo5beginE
	.align		8
        /*0088*/ 	.dword	_ZN30_INTERNAL_da0522b3_4_k_cu_main4cuda3std6ranges3__45__cpo3endE
	.align		8
        /*0090*/ 	.dword	_ZN30_INTERNAL_da0522b3_4_k_cu_main4cuda3std6ranges3__45__cpo6cbeginE
	.align		8
        /*0098*/ 	.dword	_ZN30_INTERNAL_da0522b3_4_k_cu_main4cuda3std6ranges3__45__cpo4cendE
	.align		8
        /*00a0*/ 	.dword	_ZN30_INTERNAL_da0522b3_4_k_cu_main4cuda3std6ranges3__45__cpo7advanceE
	.align		8
        /*00a8*/ 	.dword	_ZN30_INTERNAL_da0522b3_4_k_cu_main4cuda3std6ranges3__45__cpo9iter_swapE
	.align		8
        /*00b0*/ 	.dword	_ZN30_INTERNAL_da0522b3_4_k_cu_main4cuda3std6ranges3__45__cpo4nextE
	.align		8
        /*00b8*/ 	.dword	_ZN30_INTERNAL_da0522b3_4_k_cu_main4cuda3std6ranges3__45__cpo4prevE
	.align		8
        /*00c0*/ 	.dword	_ZN30_INTERNAL_da0522b3_4_k_cu_main4cuda3std6ranges3__45__cpo4dataE
	.align		8
        /*00c8*/ 	.dword	_ZN30_INTERNAL_da0522b3_4_k_cu_main4cuda3std6ranges3__45__cpo5cdataE
	.align		8
        /*00d0*/ 	.dword	_ZN30_INTERNAL_da0522b3_4_k_cu_main4cuda3std6ranges3__45__cpo4sizeE
	.align		8
        /*00d8*/ 	.dword	_ZN30_INTERNAL_da0522b3_4_k_cu_main4cuda3std6ranges3__45__cpo5ssizeE
	.align		8
        /*00e0*/ 	.dword	_ZN30_INTERNAL_da0522b3_4_k_cu_main4cuda3std6ranges3__45__cpo8distanceE
	.align		8
        /*00e8*/ 	.dword	_ZN30_INTERNAL_da0522b3_4_k_cu_main6thrust24THRUST_300001_SM_1000_NS6system6detail10sequential3seqE
	.align		8
        /*00f0*/ 	.dword	_ZN30_INTERNAL_da0522b3_4_k_cu_main6thrust24THRUST_300001_SM_1000_NS6system3cpp3parE
	.align		8
        /*00f8*/ 	.dword	_ZN30_INTERNAL_da0522b3_4_k_cu_main6thrust24THRUST_300001_SM_1000_NS8cuda_cub3parE
	.align		8
        /*0100*/ 	.dword	_ZN30_INTERNAL_da0522b3_4_k_cu_main6thrust24THRUST_300001_SM_1000_NS8cuda_cub10par_nosyncE
	.align		8
        /*0108*/ 	.dword	_ZN30_INTERNAL_da0522b3_4_k_cu_main6thrust24THRUST_300001_SM_1000_NS12placeholders2_1E
	.align		8
        /*0110*/ 	.dword	_ZN30_INTERNAL_da0522b3_4_k_cu_main6thrust24THRUST_300001_SM_1000_NS12placeholders2_2E
	.align		8
        /*0118*/ 	.dword	_ZN30_INTERNAL_da0522b3_4_k_cu_main6thrust24THRUST_300001_SM_1000_NS12placeholders2_3E
	.align		8
        /*0120*/ 	.dword	_ZN30_INTERNAL_da0522b3_4_k_cu_main6thrust24THRUST_300001_SM_1000_NS12placeholders2_4E
	.align		8
        /*0128*/ 	.dword	_ZN30_INTERNAL_da0522b3_4_k_cu_main6thrust24THRUST_300001_SM_1000_NS12placeholders2_5E
	.align		8
        /*0130*/ 	.dword	_ZN30_INTERNAL_da0522b3_4_k_cu_main6thrust24THRUST_300001_SM_1000_NS12placeholders2_6E
	.align		8
        /*0138*/ 	.dword	_ZN30_INTERNAL_da0522b3_4_k_cu_main6thrust24THRUST_300001_SM_1000_NS12placeholders2_7E
	.align		8
        /*0140*/ 	.dword	_ZN30_INTERNAL_da0522b3_4_k_cu_main6thrust24THRUST_300001_SM_1000_NS12placeholders2_8E
	.align		8
        /*0148*/ 	.dword	_ZN30_INTERNAL_da0522b3_4_k_cu_main6thrust24THRUST_300001_SM_1000_NS12placeholders2_9E
	.align		8
        /*0150*/ 	.dword	_ZN30_INTERNAL_da0522b3_4_k_cu_main6thrust24THRUST_300001_SM_1000_NS12placeholders3_10E
	.align		8
        /*0158*/ 	.dword	_ZN30_INTERNAL_da0522b3_4_k_cu_main6thrust24THRUST_300001_SM_1000_NS3seqE
	.align		8
        /*0160*/ 	.dword	_ZN30_INTERNAL_da0522b3_4_k_cu_main6thrust24THRUST_300001_SM_1000_NS6deviceE


//--------------------- .text._ZN3cub18CUB_300001_SM_10006detail11EmptyKernelIvEEvv --------------------------
	.section	.text._ZN3cub18CUB_300001_SM_10006detail11EmptyKernelIvEEvv,"ax",@progbits
	.align	128
        .global         _ZN3cub18CUB_300001_SM_10006detail11EmptyKernelIvEEvv
        .type           _ZN3cub18CUB_300001_SM_10006detail11EmptyKernelIvEEvv,@function
        .size           _ZN3cub18CUB_300001_SM_10006detail11EmptyKernelIvEEvv,(.L_x_690 - _ZN3cub18CUB_300001_SM_10006detail11EmptyKernelIvEEvv)
        .other          _ZN3cub18CUB_300001_SM_10006detail11EmptyKernelIvEEvv,@"STO_CUDA_ENTRY STV_DEFAULT"
_ZN3cub18CUB_300001_SM_10006detail11EmptyKernelIvEEvv:
.text._ZN3cub18CUB_300001_SM_10006detail11EmptyKernelIvEEvv:
[----:B------:R-:W-:Y:S01]  /*0000*/  LDC R1, c[0x0][0x37c] ;  /* 0x0000df00ff017b82 */ /* 0x000fe20000000800 */
[----:B------:R-:W-:Y:S05]  /*0010*/  EXIT ;  /* 0x000000000000794d */ /* 0x000fea0003800000 */
.L_x_0:
[----:B------:R-:W-:-:S00]  /*0020*/  BRA `(.L_x_0) ;  /* 0xfffffffc00fc7947 */ /* 0x000fc0000383ffff */
[----:B------:R-:W-:-:S00]  /*0030*/  NOP ;  /* 0x0000000000007918 */ /* 0x000fc00000000000 */
        /* <DEDUP_REMOVED lines=12> */
.L_x_690:


//--------------------- .text._ZN6thrust24THRUST_300001_SM_1000_NS8cuda_cub4core6detail13_kernel_agentINS1_8__reduce11ReduceAgentIPN4cuda3std3__45tupleIJflEEESC_SB_lNS1_9__extrema9arg_max_fIflNS9_4lessIfEEEEEEJSC_SC_iSH_EEEvDpT0_ --------------------------
	.section	.text._ZN6thrust24THRUST_300001_SM_1000_NS8cuda_cub4core6detail13_kernel_agentINS1_8__reduce11ReduceAgentIPN4cuda3std3__45tupleIJflEEESC_SB_lNS1_9__extrema9arg_max_fIflNS9_4lessIfEEEEEEJSC_SC_iSH_EEEvDpT0_,"ax",@progbits
	.align	128
        .global         _ZN6thrust24THRUST_300001_SM_1000_NS8cuda_cub4core6detail13_kernel_agentINS1_8__reduce11ReduceAgentIPN4cuda3std3__45tupleIJflEEESC_SB_lNS1_9__extrema9arg_max_fIflNS9_4lessIfEEEEEEJSC_SC_iSH_EEEvDpT0_
        .type           _ZN6thrust24THRUST_300001_SM_1000_NS8cuda_cub4core6detail13_kernel_agentINS1_8__reduce11ReduceAgentIPN4cuda3std3__45tupleIJflEEESC_SB_lNS1_9__extrema9arg_max_fIflNS9_4lessIfEEEEEEJSC_SC_iSH_EEEvDpT0_,@function
        .size           _ZN6thrust24THRUST_300001_SM_1000_NS8cuda_cub4core6detail13_kernel_agentINS1_8__reduce11ReduceAgentIPN4cuda3std3__45tupleIJflEEESC_SB_lNS1_9__extrema9arg_max_fIflNS9_4lessIfEEEEEEJSC_SC_iSH_EEEvDpT0_,(.L_x_691 - _ZN6thrust24THRUST_300001_SM_1000_NS8cuda_cub4core6detail13_kernel_agentINS1_8__reduce11ReduceAgentIPN4cuda3std3__45tupleIJflEEESC_SB_lNS1_9__extrema9arg_max_fIflNS9_4lessIfEEEEEEJSC_SC_iSH_EEEvDpT0_)
        .other          _ZN6thrust24THRUST_300001_SM_1000_NS8cuda_cub4core6detail13_kernel_agentINS1_8__reduce11ReduceAgentIPN4cuda3std3__45tupleIJflEEESC_SB_lNS1_9__extrema9arg_max_fIflNS9_4lessIfEEEEEEJSC_SC_iSH_EEEvDpT0_,@"STO_CUDA_ENTRY STV_DEFAULT"
_ZN6thrust24THRUST_300001_SM_1000_NS8cuda_cub4core6detail13_kernel_agentINS1_8__reduce11ReduceAgentIPN4cuda3std3__45tupleIJflEEESC_SB_lNS1_9__extrema9arg_max_fIflNS9_4lessIfEEEEEEJSC_SC_iSH_EEEvDpT0_:
.text._ZN6thrust24THRUST_300001_SM_1000_NS8cuda_cub4core6detail13_kernel_agentINS1_8__reduce11ReduceAgentIPN4cuda3std3__45tupleIJflEEESC_SB_lNS1_9__extrema9arg_max_fIflNS9_4lessIfEEEEEEJSC_SC_iSH_EEEvDpT0_:
[----:B------:R-:W-:Y:S01]  /*0000*/  LDC R1, c[0x0][0x37c] ;  /* 0x0000df00ff017b82 */ /* 0x000fe20000000800 */
[----:B------:R-:W0:Y:S02]  /*0010*/  LDCU UR8, c[0x0][0x390] ;  /* 0x00007200ff0877ac */ /* 0x000e240008000800 */
[----:B0-----:R-:W-:-:S13]  /*0020*/  ISETP.NE.AND P0, PT, RZ, UR8, PT ;  /* 0x00000008ff007c0c */ /* 0x001fda000bf05270 */
[----:B------:R-:W-:Y:S05]  /*0030*/  @!P0 EXIT ;  /* 0x000000000000894d */ /* 0x000fea0003800000 */
[----:B------:R-:W-:Y:S01]  /*0040*/  UISETP.GT.AND UP0, UPT, UR8, 0x4ff, UPT ;  /* 0x000004ff0800788c */ /* 0x000fe2000bf04270 */
[----:B------:R-:W-:Y:S01]  /*0050*/  BSSY.RECONVERGENT B0, `(.L_x_1) ;  /* 0x00005bf000007945 */ /* 0x000fe20003800200 */
[----:B------:R-:W0:Y:S07]  /*0060*/  LDCU.64 UR10, c[0x0][0x358] ;  /* 0x00006b00ff0a77ac */ /* 0x000e2e0008000a00 */
[----:B------:R-:W-:Y:S05]  /*0070*/  BRA.U UP0, `(.L_x_2) ;  /* 0x0000003100807547 */ /* 0x000fea000b800000 */
[----:B------:R-:W1:Y:S01]  /*0080*/  S2R R0, SR_TID.X ;  /* 0x0000000000007919 */ /* 0x000e620000002100 */
[----:B------:R-:W2:Y:S01]  /*0090*/  LDCU UR4, c[0x0][0x390] ;  /* 0x00007200ff0477ac */ /* 0x000ea20008000800 */
[----:B------:R-:W-:Y:S01]  /*00a0*/  BSSY.RECONVERGENT B1, `(.L_x_3) ;  /* 0x000000b000017945 */ /* 0x000fe20003800200 */
[----:B------:R-:W-:Y:S01]  /*00b0*/  IMAD.MOV.U32 R4, RZ, RZ, RZ ;  /* 0x000000ffff047224 */ /* 0x000fe200078e00ff */
[----:B------:R-:W-:Y:S02]  /*00c0*/  CS2R R2, SRZ ;  /* 0x0000000000027805 */ /* 0x000fe4000001ff00 */
[----:B-1----:R-:W-:Y:S01]  /*00d0*/  ISETP.GE.AND P0, PT, R0, UR8, PT ;  /* 0x0000000800007c0c */ /* 0x002fe2000bf06270 */
[----:B------:R-:W-:-:S12]  /*00e0*/  IMAD.MOV.U32 R5, RZ, RZ, R0 ;  /* 0x000000ffff057224 */ /* 0x000fd800078e0000 */
[----:B--2---:R-:W-:Y:S05]  /*00f0*/  @P0 BRA `(.L_x_4) ;  /* 0x0000000000140947 */ /* 0x004fea0003800000 */
[----:B------:R-:W1:Y:S02]  /*0100*/  LDC.64 R6, c[0x0][0x380] ;  /* 0x0000e000ff067b82 */ /* 0x000e640000000a00 */
[----:B-1----:R-:W-:-:S05]  /*0110*/  IMAD.WIDE.U32 R6, R0, 0x10, R6 ;  /* 0x0000001000067825 */ /* 0x002fca00078e0006 */
[----:B0-----:R1:W5:Y:S04]  /*0120*/  LDG.E.CONSTANT R4, desc[UR10][R6.64] ;  /* 0x0000000a06047981 */ /* 0x001368000c1e9900 */
[----:B------:R1:W5:Y:S01]  /*0130*/  LDG.E.64.CONSTANT R2, desc[UR10][R6.64+0x8] ;  /* 0x0000080a06027981 */ /* 0x000362000c1e9b00 */
[----:B------:R-:W-:-:S07]  /*0140*/  VIADD R5, R0, 0x100 ;  /* 0x0000010000057836 */ /* 0x000fce0000000000 */
.L_x_4:
[----:B0-----:R-:W-:Y:S05]  /*0150*/  BSYNC.RECONVERGENT B1 ;  /* 0x0000000000017941 */ /* 0x001fea0003800200 */
.L_x_3:
[----:B------:R-:W-:Y:S01]  /*0160*/  ISETP.GE.AND P0, PT, R5, UR8, PT ;  /* 0x0000000805007c0c */ /* 0x000fe2000bf06270 */
[----:B------:R-:W-:-:S12]  /*0170*/  BSSY.RECONVERGENT B1, `(.L_x_5) ;  /* 0x0000088000017945 */ /* 0x000fd80003800200 */
[----:B------:R-:W-:Y:S05]  /*0180*/  @P0 BRA `(.L_x_6) ;  /* 0x0000000800180947 */ /* 0x000fea0003800000 */
[----:B-1----:R-:W-:Y:S01]  /*0190*/  LOP3.LUT R6, RZ, R5, RZ, 0x33, !PT ;  /* 0x00000005ff067212 */ /* 0x002fe200078e33ff */
[----:B------:R-:W-:Y:S04]  /*01a0*/  BSSY.RECONVERGENT B2, `(.L_x_7) ;  /* 0x000002b000027945 */ /* 0x000fe80003800200 */
[----:B------:R-:W-:-:S05]  /*01b0*/  VIADD R12, R6, UR8 ;  /* 0x00000008060c7c36 */ /* 0x000fca0008000000 */
[----:B------:R-:W-:-:S04]  /*01c0*/  LOP3.LUT R6, R12, 0x300, RZ, 0xc0, !PT ;  /* 0x000003000c067812 */ /* 0x000fc800078ec0ff */
[----:B------:R-:W-:-:S13]  /*01d0*/  ISETP.NE.AND P0, PT, R6, 0x300, PT ;  /* 0x000003000600780c */ /* 0x000fda0003f05270 */
[----:B------:R-:W-:Y:S05]  /*01e0*/  @!P0 BRA `(.L_x_8) ;  /* 0x0000000000988947 */ /* 0x000fea0003800000 */
[----:B------:R-:W0:Y:S01]  /*01f0*/  LDC.64 R6, c[0x0][0x380] ;  /* 0x0000e000ff067b82 */ /* 0x000e220000000a00 */
[----:B------:R-:W-:-:S04]  /*0200*/  LEA.HI R8, R12, 0x1, RZ, 0x18 ;  /* 0x000000010c087811 */ /* 0x000fc800078fc0ff */
[----:B------:R-:W-:-:S05]  /*0210*/  LOP3.LUT R8, R8, 0x3, RZ, 0xc0, !PT ;  /* 0x0000000308087812 */ /* 0x000fca00078ec0ff */
[----:B------:R-:W-:Y:S02]  /*0220*/  IMAD.MOV R10, RZ, RZ, -R8 ;  /* 0x000000ffff0a7224 */ /* 0x000fe400078e0a08 */
[----:B0-----:R-:W-:-:S04]  /*0230*/  IMAD.WIDE.U32 R6, R5, 0x10, R6 ;  /* 0x0000001005067825 */ /* 0x001fc800078e0006 */
[----:B------:R-:W-:-:S07]  /*0240*/  IMAD.MOV.U32 R11, RZ, RZ, R6 ;  /* 0x000000ffff0b7224 */ /* 0x000fce00078e0006 */
.L_x_11:
[----:B------:R-:W-:-:S05]  /*0250*/  IMAD.MOV.U32 R6, RZ, RZ, R11 ;  /* 0x000000ffff067224 */ /* 0x000fca00078e000b */
[----:B------:R-:W2:Y:S04]  /*0260*/  LDG.E.CONSTANT R14, desc[UR10][R6.64] ;  /* 0x0000000a060e7981 */ /* 0x000ea8000c1e9900 */
[----:B------:R-:W3:Y:S01]  /*0270*/  LDG.E.64.CONSTANT R8, desc[UR10][R6.64+0x8] ;  /* 0x0000080a06087981 */ /* 0x000ee2000c1e9b00 */
[----:B------:R-:W-:Y:S01]  /*0280*/  VIADD R10, R10, 0x1 ;  /* 0x000000010a0a7836 */ /* 0x000fe20000000000 */
[----:B------:R-:W-:Y:S01]  /*0290*/  BSSY.RECONVERGENT B3, `(.L_x_9) ;  /* 0x0000018000037945 */ /* 0x000fe20003800200 */
[----:B-----5:R-:W-:Y:S01]  /*02a0*/  IMAD.MOV.U32 R17, RZ, RZ, R3 ;  /* 0x000000ffff117224 */ /* 0x020fe200078e0003 */
[----:B------:R-:W-:Y:S01]  /*02b0*/  IADD3 R11, P3, PT, R6, 0x1000, RZ ;  /* 0x00001000060b7810 */ /* 0x000fe20007f7e0ff */
[----:B------:R-:W-:Y:S01]  /*02c0*/  IMAD.MOV.U32 R15, RZ, RZ, R2 ;  /* 0x000000ffff0f7224 */ /* 0x000fe200078e0002 */
[----:B------:R-:W-:Y:S01]  /*02d0*/  ISETP.NE.AND P2, PT, R10, RZ, PT ;  /* 0x000000ff0a00720c */ /* 0x000fe20003f45270 */
[----:B------:R-:W-:Y:S01]  /*02e0*/  IMAD.MOV.U32 R13, RZ, RZ, R4 ;  /* 0x000000ffff0d7224 */ /* 0x000fe200078e0004 */
[----:B--2---:R-:W-:Y:S01]  /*02f0*/  FSETP.GEU.AND P0, PT, R4, R14, PT ;  /* 0x0000000e0400720b */ /* 0x004fe20003f0e000 */
[----:B------:R-:W-:-:S02]  /*0300*/  IMAD.MOV.U32 R4, RZ, RZ, R14 ;  /* 0x000000ffff047224 */ /* 0x000fc400078e000e */
[----:B---3--:R-:W-:Y:S02]  /*0310*/  IMAD.MOV.U32 R2, RZ, RZ, R8 ;  /* 0x000000ffff027224 */ /* 0x008fe400078e0008 */
[----:B------:R-:W-:-:S08]  /*0320*/  IMAD.MOV.U32 R3, RZ, RZ, R9 ;  /* 0x000000ffff037224 */ /* 0x000fd000078e0009 */
[----:B------:R-:W-:Y:S05]  /*0330*/  @!P0 BRA `(.L_x_10) ;  /* 0x0000000000348947 */ /* 0x000fea0003800000 */
[----:B------:R-:W-:Y:S01]  /*0340*/  FSETP.GEU.AND P4, PT, R14, R13, PT ;  /* 0x0000000d0e00720b */ /* 0x000fe20003f8e000 */
[----:B------:R-:W-:Y:S02]  /*0350*/  IMAD.MOV.U32 R4, RZ, RZ, R13 ;  /* 0x000000ffff047224 */ /* 0x000fe400078e000d */
[----:B------:R-:W-:Y:S02]  /*0360*/  IMAD.MOV.U32 R2, RZ, RZ, R15 ;  /* 0x000000ffff027224 */ /* 0x000fe400078e000f */
[----:B------:R-:W-:-:S08]  /*0370*/  IMAD.MOV.U32 R3, RZ, RZ, R17 ;  /* 0x000000ffff037224 */ /* 0x000fd000078e0011 */
[CC--:B------:R-:W-:Y:S02]  /*0380*/  @P4 ISETP.LT.U32.AND P1, PT, R15.reuse, R8.reuse, PT ;  /* 0x000000080f00420c */ /* 0x0c0fe40003f21070 */
[-C--:B------:R-:W-:Y:S02]  /*0390*/  @P4 ISETP.GE.U32.AND P0, PT, R15, R8.reuse, PT ;  /* 0x000000080f00420c */ /* 0x080fe40003f06070 */
[CC--:B------:R-:W-:Y:S02]  /*03a0*/  @P4 ISETP.LT.AND.EX P1, PT, R17.reuse, R9.reuse, PT, P1 ;  /* 0x000000091100420c */ /* 0x0c0fe40003f21310 */
[-C--:B------:R-:W-:Y:S02]  /*03b0*/  @P4 ISETP.GE.AND.EX P0, PT, R17, R9.reuse, PT, P0 ;  /* 0x000000091100420c */ /* 0x080fe40003f06300 */
[----:B------:R-:W-:Y:S02]  /*03c0*/  @P4 SEL R8, R15, R8, P1 ;  /* 0x000000080f084207 */ /* 0x000fe40000800000 */
[----:B------:R-:W-:-:S02]  /*03d0*/  @P4 SEL R9, R17, R9, P1 ;  /* 0x0000000911094207 */ /* 0x000fc40000800000 */
[----:B------:R-:W-:Y:S01]  /*03e0*/  @P4 FSEL R4, R13, R14, !P0 ;  /* 0x0000000e0d044208 */ /* 0x000fe20004000000 */
[----:B------:R-:W-:Y:S02]  /*03f0*/  @P4 IMAD.MOV.U32 R2, RZ, RZ, R8 ;  /* 0x000000ffff024224 */ /* 0x000fe400078e0008 */
[----:B------:R-:W-:-:S07]  /*0400*/  @P4 IMAD.MOV.U32 R3, RZ, RZ, R9 ;  /* 0x000000ffff034224 */ /* 0x000fce00078e0009 */
.L_x_10:
[----:B------:R-:W-:Y:S05]  /*0410*/  BSYNC.RECONVERGENT B3 ;  /* 0x0000000000037941 */ /* 0x000fea0003800200 */
.L_x_9:
[----:B------:R-:W-:Y:S02]  /*0420*/  IMAD.X R7, RZ, RZ, R7, P3 ;  /* 0x000000ffff077224 */ /* 0x000fe400018e0607 */
[----:B------:R-:W-:Y:S01]  /*0430*/  VIADD R5, R5, 0x100 ;  /* 0x0000010005057836 */ /* 0x000fe20000000000 */
[----:B------:R-:W-:Y:S06]  /*0440*/  @P2 BRA `(.L_x_11) ;  /* 0xfffffffc00802947 */ /* 0x000fec000383ffff */
.L_x_8:
[----:B------:R-:W-:Y:S05]  /*0450*/  BSYNC.RECONVERGENT B2 ;  /* 0x0000000000027941 */ /* 0x000fea0003800200 */
.L_x_7:
[----:B------:R-:W0:Y:S01]  /*0460*/  LDC.64 R8, c[0x0][0x380] ;  /* 0x0000e000ff087b82 */ /* 0x000e220000000a00 */
[----:B------:R-:W-:-:S13]  /*0470*/  ISETP.GE.U32.AND P0, PT, R12, 0x300, PT ;  /* 0x000003000c00780c */ /* 0x000fda0003f06070 */
[----:B------:R-:W-:Y:S05]  /*0480*/  @!P0 BRA `(.L_x_6) ;  /* 0x0000000400588947 */ /* 0x000fea0003800000 */
.L_x_20:
[----:B0-----:R-:W-:-:S05]  /*0490*/  IMAD.WIDE R18, R5, 0x10, R8 ;  /* 0x0000001005127825 */ /* 0x001fca00078e0208 */
[----:B------:R-:W2:Y:S04]  /*04a0*/  LDG.E.CONSTANT R21, desc[UR10][R18.64] ;  /* 0x0000000a12157981 */ /* 0x000ea8000c1e9900 */
[----:B------:R-:W3:Y:S04]  /*04b0*/  LDG.E.64.CONSTANT R14, desc[UR10][R18.64+0x8] ;  /* 0x0000080a120e7981 */ /* 0x000ee8000c1e9b00 */
[----:B-----5:R0:W5:Y:S04]  /*04c0*/  LDG.E.CONSTANT R27, desc[UR10][R18.64+0x1000] ;  /* 0x0010000a121b7981 */ /* 0x020168000c1e9900 */
[----:B------:R0:W5:Y:S04]  /*04d0*/  LDG.E.CONSTANT R16, desc[UR10][R18.64+0x2000] ;  /* 0x0020000a12107981 */ /* 0x000168000c1e9900 */
[----:B------:R0:W5:Y:S04]  /*04e0*/  LDG.E.CONSTANT R17, desc[UR10][R18.64+0x3000] ;  /* 0x0030000a12117981 */ /* 0x000168000c1e9900 */
[----:B------:R0:W5:Y:S04]  /*04f0*/  LDG.E.64.CONSTANT R12, desc[UR10][R18.64+0x1008] ;  /* 0x0010080a120c7981 */ /* 0x000168000c1e9b00 */
[----:B------:R0:W5:Y:S04]  /*0500*/  LDG.E.64.CONSTANT R6, desc[UR10][R18.64+0x2008] ;  /* 0x0020080a12067981 */ /* 0x000168000c1e9b00 */
[----:B------:R0:W5:Y:S01]  /*0510*/  LDG.E.64.CONSTANT R10, desc[UR10][R18.64+0x3008] ;  /* 0x0030080a120a7981 */ /* 0x000162000c1e9b00 */
[----:B------:R-:W-:Y:S01]  /*0520*/  BSSY.RECONVERGENT B2, `(.L_x_12) ;  /* 0x0000011000027945 */ /* 0x000fe20003800200 */
[----:B--2---:R-:W-:Y:S01]  /*0530*/  FSETP.GEU.AND P0, PT, R4, R21, PT ;  /* 0x000000150400720b */ /* 0x004fe20003f0e000 */
[----:B------:R-:W-:-:S02]  /*0540*/  IMAD.MOV.U32 R20, RZ, RZ, R21 ;  /* 0x000000ffff147224 */ /* 0x000fc400078e0015 */
[----:B---3--:R-:W-:Y:S02]  /*0550*/  IMAD.MOV.U32 R23, RZ, RZ, R14 ;  /* 0x000000ffff177224 */ /* 0x008fe400078e000e */
[----:B------:R-:W-:-:S08]  /*0560*/  IMAD.MOV.U32 R25, RZ, RZ, R15 ;  /* 0x000000ffff197224 */ /* 0x000fd000078e000f */
[----:B0-----:R-:W-:Y:S05]  /*0570*/  @!P0 BRA `(.L_x_13) ;  /* 0x00000000002c8947 */ /* 0x001fea0003800000 */
[----:B------:R-:W-:Y:S01]  /*0580*/  FSETP.GEU.AND P2, PT, R21, R4, PT ;  /* 0x000000041500720b */ /* 0x000fe20003f4e000 */
[----:B------:R-:W-:Y:S02]  /*0590*/  IMAD.MOV.U32 R23, RZ, RZ, R2 ;  /* 0x000000ffff177224 */ /* 0x000fe400078e0002 */
[----:B------:R-:W-:Y:S02]  /*05a0*/  IMAD.MOV.U32 R25, RZ, RZ, R3 ;  /* 0x000000ffff197224 */ /* 0x000fe400078e0003 */
[----:B------:R-:W-:-:S08]  /*05b0*/  IMAD.MOV.U32 R20, RZ, RZ, R4 ;  /* 0x000000ffff147224 */ /* 0x000fd000078e0004 */
[CC--:B------:R-:W-:Y:S02]  /*05c0*/  @P2 ISETP.GE.U32.AND P0, PT, R2.reuse, R14.reuse, PT ;  /* 0x0000000e0200220c */ /* 0x0c0fe40003f06070 */
[-C--:B------:R-:W-:Y:S02]  /*05d0*/  @P2 ISETP.LT.U32.AND P1, PT, R2, R14.reuse, PT ;  /* 0x0000000e0200220c */ /* 0x080fe40003f21070 */
[CC--:B------:R-:W-:Y:S02]  /*05e0*/  @P2 ISETP.GE.AND.EX P0, PT, R3.reuse, R15.reuse, PT, P0 ;  /* 0x0000000f0300220c */ /* 0x0c0fe40003f06300 */
[----:B------:R-:W-:Y:S02]  /*05f0*/  @P2 ISETP.LT.AND.EX P1, PT, R3, R15, PT, P1 ;  /* 0x0000000f0300220c */ /* 0x000fe40003f21310 */
[----:B------:R-:W-:Y:S02]  /*0600*/  @P2 FSEL R20, R4, R21, !P0 ;  /* 0x0000001504142208 */ /* 0x000fe40004000000 */
[----:B------:R-:W-:-:S02]  /*0610*/  @P2 SEL R23, R2, R14, P1 ;  /* 0x0000000e02172207 */ /* 0x000fc40000800000 */
[----:B------:R-:W-:-:S07]  /*0620*/  @P2 SEL R25, R3, R15, P1 ;  /* 0x0000000f03192207 */ /* 0x000fce0000800000 */
.L_x_13:
[----:B------:R-:W-:Y:S05]  /*0630*/  BSYNC.RECONVERGENT B2 ;  /* 0x0000000000027941 */ /* 0x000fea0003800200 */
.L_x_12:
[----:B-----5:R-:W-:Y:S01]  /*0640*/  FSETP.GEU.AND P0, PT, R20, R27, PT ;  /* 0x0000001b1400720b */ /* 0x020fe20003f0e000 */
[----:B------:R-:W-:Y:S01]  /*0650*/  BSSY.RECONVERGENT B2, `(.L_x_14) ;  /* 0x0000010000027945 */ /* 0x000fe20003800200 */
[----:B------:R-:W-:Y:S02]  /*0660*/  IMAD.MOV.U32 R3, RZ, RZ, R27 ;  /* 0x000000ffff037224 */ /* 0x000fe400078e001b */
[----:B------:R-:W-:Y:S02]  /*0670*/  IMAD.MOV.U32 R19, RZ, RZ, R12 ;  /* 0x000000ffff137224 */ /* 0x000fe400078e000c */
[----:B------:R-:W-:-:S07]  /*0680*/  IMAD.MOV.U32 R21, RZ, RZ, R13 ;  /* 0x000000ffff157224 */ /* 0x000fce00078e000d */
[----:B------:R-:W-:Y:S05]  /*0690*/  @!P0 BRA `(.L_x_15) ;  /* 0x00000000002c8947 */ /* 0x000fea0003800000 */
        /* <DEDUP_REMOVED lines=11> */
.L_x_15:
[----:B------:R-:W-:Y:S05]  /*0750*/  BSYNC.RECONVERGENT B2 ;  /* 0x0000000000027941 */ /* 0x000fea0003800200 */
.L_x_14:
[----:B------:R-:W-:Y:S01]  /*0760*/  FSETP.GEU.AND P0, PT, R3, R16, PT ;  /* 0x000000100300720b */ /* 0x000fe20003f0e000 */
        /* <DEDUP_REMOVED lines=10> */
[----:B------:R-:W-:Y:S02]  /*0810*/  @P2 ISETP.LT.U32.AND P1, PT, R19, R6, PT ;  /* 0x000000061300220c */ /* 0x000fe40003f21070 */
[CC--:B------:R-:W-:Y:S02]  /*0820*/  @P2 ISETP.GE.AND.EX P0, PT, R21.reuse, R7.reuse, PT, P0 ;  /* 0x000000071500220c */ /* 0x0c0fe40003f06300 */
[----:B------:R-:W-:Y:S02]  /*0830*/  @P2 ISETP.LT.AND.EX P1, PT, R21, R7, PT, P1 ;  /* 0x000000071500220c */ /* 0x000fe40003f21310 */
[----:B------:R-:W-:Y:S02]  /*0840*/  @P2 FSEL R12, R3, R16, !P0 ;  /* 0x00000010030c2208 */ /* 0x000fe40004000000 */
[----:B------:R-:W-:-:S02]  /*0850*/  @P2 SEL R13, R19, R6, P1 ;  /* 0x00000006130d2207 */ /* 0x000fc40000800000 */
[----:B------:R-:W-:-:S07]  /*0860*/  @P2 SEL R15, R21, R7, P1 ;  /* 0x00000007150f2207 */ /* 0x000fce0000800000 */
.L_x_17:
[----:B------:R-:W-:Y:S05]  /*0870*/  BSYNC.RECONVERGENT B2 ;  /* 0x0000000000027941 */ /* 0x000fea0003800200 */
.L_x_16:
        /* <DEDUP_REMOVED lines=19> */
.L_x_19:
[----:B------:R-:W-:Y:S05]  /*09b0*/  BSYNC.RECONVERGENT B2 ;  /* 0x0000000000027941 */ /* 0x000fea0003800200 */
.L_x_18:
[----:B------:R-:W-:-:S05]  /*09c0*/  VIADD R5, R5, 0x400 ;  /* 0x0000040005057836 */ /* 0x000fca0000000000 */
[----:B------:R-:W-:-:S13]  /*09d0*/  ISETP.GE.AND P0, PT, R5, UR4, PT ;  /* 0x0000000405007c0c */ /* 0x000fda000bf06270 */
[----:B------:R-:W-:Y:S05]  /*09e0*/  @!P0 BRA `(.L_x_20) ;  /* 0xfffffff800a88947 */ /* 0x000fea000383ffff */
.L_x_6:
[----:B------:R-:W-:Y:S05]  /*09f0*/  BSYNC.RECONVERGENT B1 ;  /* 0x0000000000017941 */ /* 0x000fea0003800200 */
.L_x_5:
[----:B------:R-:W2:Y:S02]  /*0a00*/  LDCU UR6, c[0x0][0x390] ;  /* 0x00007200ff0677ac */ /* 0x000ea40008000800 */
[----:B--2---:R-:W-:-:S09]  /*0a10*/  UISETP.GE.AND UP0, UPT, UR6, 0x100, UPT ;  /* 0x000001000600788c */ /* 0x004fd2000bf06270 */
[----:B------:R-:W-:Y:S05]  /*0a20*/  BRA.U !UP0, `(.L_x_21) ;  /* 0x00000011088c7547 */ /* 0x000fea000b800000 */
[----:B0-----:R-:W0:Y:S01]  /*0a30*/  S2R R8, SR_LANEID ;  /* 0x0000000000087919 */ /* 0x001e220000000000 */
[----:B------:R-:W-:Y:S01]  /*0a40*/  BSSY.RECONVERGENT B1, `(.L_x_22) ;  /* 0x000001b000017945 */ /* 0x000fe20003800200 */
[----:B-1---5:R-:W-:Y:S01]  /*0a50*/  IMAD.MOV.U32 R6, RZ, RZ, R2 ;  /* 0x000000ffff067224 */ /* 0x022fe200078e0002 */
[----:B------:R1:W2:Y:S01]  /*0a60*/  SHFL.DOWN PT, R9, R4, 0x1, 0x1f ;  /* 0x08201f0004097f89 */ /* 0x0002a200000e0000 */
[----:B------:R-:W-:Y:S02]  /*0a70*/  IMAD.MOV.U32 R7, RZ, RZ, R3 ;  /* 0x000000ffff077224 */ /* 0x000fe400078e0003 */
[----:B------:R-:W-:Y:S01]  /*0a80*/  IMAD.MOV.U32 R5, RZ, RZ, R4 ;  /* 0x000000ffff057224 */ /* 0x000fe200078e0004 */
[----:B------:R1:W3:Y:S04]  /*0a90*/  SHFL.DOWN PT, R11, R2, 0x1, 0x1f ;  /* 0x08201f00020b7f89 */ /* 0x0002e800000e0000 */
[----:B------:R1:W4:Y:S01]  /*0aa0*/  SHFL.DOWN PT, R13, R3, 0x1, 0x1f ;  /* 0x08201f00030d7f89 */ /* 0x00032200000e0000 */
[----:B0-----:R-:W-:-:S02]  /*0ab0*/  ISETP.GT.AND P0, PT, R8, 0x1e, PT ;  /* 0x0000001e0800780c */ /* 0x001fc40003f04270 */
[C---:B------:R-:W-:Y:S02]  /*0ac0*/  ISETP.GT.AND P1, PT, R8.reuse, 0x1d, PT ;  /* 0x0000001d0800780c */ /* 0x040fe40003f24270 */
[----:B------:R-:W-:-:S09]  /*0ad0*/  ISETP.GT.AND P3, PT, R8, 0x1b, PT ;  /* 0x0000001b0800780c */ /* 0x000fd20003f64270 */
[----:B-1234-:R-:W-:Y:S05]  /*0ae0*/  @P0 BRA `(.L_x_23) ;  /* 0x0000000000400947 */ /* 0x01efea0003800000 */
[----:B------:R-:W-:Y:S01]  /*0af0*/  FSETP.GEU.AND P0, PT, R4, R9, PT ;  /* 0x000000090400720b */ /* 0x000fe20003f0e000 */
[----:B------:R-:W-:Y:S02]  /*0b00*/  IMAD.MOV.U32 R6, RZ, RZ, R11 ;  /* 0x000000ffff067224 */ /* 0x000fe400078e000b */
[----:B------:R-:W-:Y:S02]  /*0b10*/  IMAD.MOV.U32 R7, RZ, RZ, R13 ;  /* 0x000000ffff077224 */ /* 0x000fe400078e000d */
[----:B------:R-:W-:-:S08]  /*0b20*/  IMAD.MOV.U32 R5, RZ, RZ, R9 ;  /* 0x000000ffff057224 */ /* 0x000fd000078e0009 */
[----:B------:R-:W-:Y:S05]  /*0b30*/  @!P0 BRA `(.L_x_23) ;  /* 0x00000000002c8947 */ /* 0x000fea0003800000 */
[----:B------:R-:W-:Y:S01]  /*0b40*/  FSETP.GT.AND P4, PT, R4, R9, PT ;  /* 0x000000090400720b */ /* 0x000fe20003f84000 */
[----:B------:R-:W-:Y:S02]  /*0b50*/  IMAD.MOV.U32 R6, RZ, RZ, R2 ;  /* 0x000000ffff067224 */ /* 0x000fe400078e0002 */
[----:B------:R-:W-:Y:S02]  /*0b60*/  IMAD.MOV.U32 R7, RZ, RZ, R3 ;  /* 0x000000ffff077224 */ /* 0x000fe400078e0003 */
[----:B------:R-:W-:-:S08]  /*0b70*/  IMAD.MOV.U32 R5, RZ, RZ, R4 ;  /* 0x000000ffff057224 */ /* 0x000fd000078e0004 */
[CC--:B------:R-:W-:Y:S02]  /*0b80*/  @!P4 ISETP.GE.U32.AND P0, PT, R2.reuse, R11.reuse, PT ;  /* 0x0000000b0200c20c */ /* 0x0c0fe40003f06070 */
[----:B------:R-:W-:Y:S02]  /*0b90*/  @!P4 ISETP.LT.U32.AND P2, PT, R2, R11, PT ;  /* 0x0000000b0200c20c */ /* 0x000fe40003f41070 */
[CC--:B------:R-:W-:Y:S02]  /*0ba0*/  @!P4 ISETP.GE.AND.EX P0, PT, R3.reuse, R13.reuse, PT, P0 ;  /* 0x0000000d0300c20c */ /* 0x0c0fe40003f06300 */
[----:B------:R-:W-:Y:S02]  /*0bb0*/  @!P4 ISETP.LT.AND.EX P2, PT, R3, R13, PT, P2 ;  /* 0x0000000d0300c20c */ /* 0x000fe40003f41320 */
[----:B------:R-:W-:Y:S02]  /*0bc0*/  @!P4 FSEL R5, R4, R9, !P0 ;  /* 0x000000090405c208 */ /* 0x000fe40004000000 */
[----:B------:R-:W-:-:S02]  /*0bd0*/  @!P4 SEL R6, R2, R11, P2 ;  /* 0x0000000b0206c207 */ /* 0x000fc40001000000 */
[----:B------:R-:W-:-:S07]  /*0be0*/  @!P4 SEL R7, R3, R13, P2 ;  /* 0x0000000d0307c207 */ /* 0x000fce0001000000 */
.L_x_23:
[----:B------:R-:W-:Y:S05]  /*0bf0*/  BSYNC.RECONVERGENT B1 ;  /* 0x0000000000017941 */ /* 0x000fea0003800200 */
.L_x_22:
[----:B------:R0:W1:Y:S01]  /*0c00*/  SHFL.DOWN PT, R10, R5, 0x2, 0x1f ;  /* 0x08401f00050a7f89 */ /* 0x00006200000e0000 */
[----:B------:R-:W-:Y:S01]  /*0c10*/  BSSY.RECONVERGENT B1, `(.L_x_24) ;  /* 0x000001a000017945 */ /* 0x000fe20003800200 */
[C---:B------:R-:W-:Y:S01]  /*0c20*/  ISETP.GT.AND P5, PT, R8.reuse, 0x17, PT ;  /* 0x000000170800780c */ /* 0x040fe20003fa4270 */
[----:B------:R-:W-:Y:S01]  /*0c30*/  IMAD.MOV.U32 R4, RZ, RZ, R6 ;  /* 0x000000ffff047224 */ /* 0x000fe200078e0006 */
[----:B------:R0:W2:Y:S01]  /*0c40*/  SHFL.DOWN PT, R3, R6, 0x2, 0x1f ;  /* 0x08401f0006037f89 */ /* 0x0000a200000e0000 */
[C---:B------:R-:W-:Y:S01]  /*0c50*/  ISETP.GT.AND P4, PT, R8.reuse, 0xf, PT ;  /* 0x0000000f0800780c */ /* 0x040fe20003f84270 */
[----:B------:R-:W-:Y:S01]  /*0c60*/  IMAD.MOV.U32 R2, RZ, RZ, R5 ;  /* 0x000000ffff027224 */ /* 0x000fe200078e0005 */
[----:B------:R-:W-:Y:S01]  /*0c70*/  ISETP.NE.AND P2, PT, R8, RZ, PT ;  /* 0x000000ff0800720c */ /* 0x000fe20003f45270 */
[----:B------:R0:W3:Y:S01]  /*0c80*/  SHFL.DOWN PT, R12, R7, 0x2, 0x1f ;  /* 0x08401f00070c7f89 */ /* 0x0000e200000e0000 */
[----:B------:R-:W-:Y:S01]  /*0c90*/  IMAD.MOV.U32 R8, RZ, RZ, R7 ;  /* 0x000000ffff087224 */ /* 0x000fe200078e0007 */
[----:B------:R-:W-:Y:S10]  /*0ca0*/  @P1 BRA `(.L_x_25) ;  /* 0x0000000000401947 */ /* 0x000ff40003800000 */
[----:B-1----:R-:W-:Y:S01]  /*0cb0*/  FSETP.GEU.AND P0, PT, R5, R10, PT ;  /* 0x0000000a0500720b */ /* 0x002fe20003f0e000 */
[----:B--2---:R-:W-:Y:S02]  /*0cc0*/  IMAD.MOV.U32 R4, RZ, RZ, R3 ;  /* 0x000000ffff047224 */ /* 0x004fe400078e0003 */
[----:B---3--:R-:W-:Y:S02]  /*0cd0*/  IMAD.MOV.U32 R8, RZ, RZ, R12 ;  /* 0x000000ffff087224 */ /* 0x008fe400078e000c */
[----:B------:R-:W-:-:S08]  /*0ce0*/  IMAD.MOV.U32 R2, RZ, RZ, R10 ;  /* 0x000000ffff027224 */ /* 0x000fd000078e000a */
[----:B------:R-:W-:Y:S05]  /*0cf0*/  @!P0 BRA `(.L_x_25) ;  /* 0x00000000002c8947 */ /* 0x000fea0003800000 */
[----:B------:R-:W-:Y:S01]  /*0d00*/  FSETP.GT.AND P6, PT, R5, R10, PT ;  /* 0x0000000a0500720b */ /* 0x000fe20003fc4000 */
[----:B------:R-:W-:Y:S02]  /*0d10*/  IMAD.MOV.U32 R4, RZ, RZ, R6 ;  /* 0x000000ffff047224 */ /* 0x000fe400078e0006 */
[----:B------:R-:W-:Y:S02]  /*0d20*/  IMAD.MOV.U32 R8, RZ, RZ, R7 ;  /* 0x000000ffff087224 */ /* 0x000fe400078e0007 */
[----:B------:R-:W-:-:S08]  /*0d30*/  IMAD.MOV.U32 R2, RZ, RZ, R5 ;  /* 0x000000ffff027224 */ /* 0x000fd000078e0005 */
[CC--:B------:R-:W-:Y:S02]  /*0d40*/  @!P6 ISETP.GE.U32.AND P1, PT, R6.reuse, R3.reuse, PT ;  /* 0x000000030600e20c */ /* 0x0c0fe40003f26070 */
[CC--:B------:R-:W-:Y:S02]  /*0d50*/  @!P6 ISETP.LT.U32.AND P0, PT, R6.reuse, R3.reuse, PT ;  /* 0x000000030600e20c */ /* 0x0c0fe40003f01070 */
[CC--:B------:R-:W-:Y:S02]  /*0d60*/  @!P6 ISETP.GE.AND.EX P1, PT, R7.reuse, R12.reuse, PT, P1 ;  /* 0x0000000c0700e20c */ /* 0x0c0fe40003f26310 */
[----:B------:R-:W-:Y:S02]  /*0d70*/  @!P6 ISETP.LT.AND.EX P0, PT, R7, R12, PT, P0 ;  /* 0x0000000c0700e20c */ /* 0x000fe40003f01300 */
[----:B------:R-:W-:Y:S02]  /*0d80*/  @!P6 FSEL R2, R5, R10, !P1 ;  /* 0x0000000a0502e208 */ /* 0x000fe40004800000 */
[----:B------:R-:W-:-:S02]  /*0d90*/  @!P6 SEL R4, R6, R3, P0 ;  /* 0x000000030604e207 */ /* 0x000fc40000000000 */
[----:B------:R-:W-:-:S07]  /*0da0*/  @!P6 SEL R8, R7, R12, P0 ;  /* 0x0000000c0708e207 */ /* 0x000fce0000000000 */
.L_x_25:
[----:B------:R-:W-:Y:S05]  /*0db0*/  BSYNC.RECONVERGENT B1 ;  /* 0x0000000000017941 */ /* 0x000fea0003800200 */
.L_x_24:
[----:B0-----:R0:W4:Y:S01]  /*0dc0*/  SHFL.DOWN PT, R5, R2, 0x4, 0x1f ;  /* 0x08801f0002057f89 */ /* 0x00112200000e0000 */
[----:B------:R-:W-:Y:S01]  /*0dd0*/  BSSY.RECONVERGENT B1, `(.L_x_26) ;  /* 0x0000017000017945 */ /* 0x000fe20003800200 */
[----:B------:R-:W-:Y:S02]  /*0de0*/  IMAD.MOV.U32 R6, RZ, RZ, R4 ;  /* 0x000000ffff067224 */ /* 0x000fe400078e0004 */
[----:B------:R0:W0:Y:S01]  /*0df0*/  SHFL.DOWN PT, R9, R4, 0x4, 0x1f ;  /* 0x08801f0004097f89 */ /* 0x00002200000e0000 */
[----:B------:R-:W-:Y:S02]  /*0e00*/  IMAD.MOV.U32 R7, RZ, RZ, R8 ;  /* 0x000000ffff077224 */ /* 0x000fe400078e0008 */
[----:B--2---:R-:W-:Y:S01]  /*0e10*/  IMAD.MOV.U32 R3, RZ, RZ, R2 ;  /* 0x000000ffff037224 */ /* 0x004fe200078e0002 */
[----:B------:R2:W0:Y:S01]  /*0e20*/  SHFL.DOWN PT, R11, R8, 0x4, 0x1f ;  /* 0x08801f00080b7f89 */ /* 0x00042200000e0000 */
[----:B------:R-:W-:Y:S05]  /*0e30*/  @P3 BRA `(.L_x_27) ;  /* 0x0000000000403947 */ /* 0x000fea0003800000 */
[----:B----4-:R-:W-:Y:S01]  /*0e40*/  FSETP.GEU.AND P0, PT, R2, R5, PT ;  /* 0x000000050200720b */ /* 0x010fe20003f0e000 */
[----:B0-----:R-:W-:Y:S02]  /*0e50*/  IMAD.MOV.U32 R6, RZ, RZ, R9 ;  /* 0x000000ffff067224 */ /* 0x001fe400078e0009 */
        /* <DEDUP_REMOVED lines=14> */
.L_x_27:
[----:B------:R-:W-:Y:S05]  /*0f40*/  BSYNC.RECONVERGENT B1 ;  /* 0x0000000000017941 */ /* 0x000fea0003800200 */
.L_x_26:
[----:B--2---:R2:W2:Y:S01]  /*0f50*/  SHFL.DOWN PT, R8, R3, 0x8, 0x1f ;  /* 0x09001f0003087f89 */ /* 0x0044a200000e0000 */
[----:B------:R-:W-:Y:S01]  /*0f60*/  BSSY.RECONVERGENT B1, `(.L_x_28) ;  /* 0x0000017000017945 */ /* 0x000fe20003800200 */
[----:B0-----:R-:W-:Y:S02]  /*0f70*/  IMAD.MOV.U32 R4, RZ, RZ, R6 ;  /* 0x000000ffff047224 */ /* 0x001fe400078e0006 */
[----:B------:R0:W0:Y:S01]  /*0f80*/  SHFL.DOWN PT, R9, R6, 0x8, 0x1f ;  /* 0x09001f0006097f89 */ /* 0x00002200000e0000 */
[----:B----4-:R-:W-:Y:S02]  /*0f90*/  IMAD.MOV.U32 R5, RZ, RZ, R7 ;  /* 0x000000ffff057224 */ /* 0x010fe400078e0007 */
[----:B------:R-:W-:Y:S01]  /*0fa0*/  IMAD.MOV.U32 R2, RZ, RZ, R3 ;  /* 0x000000ffff027224 */ /* 0x000fe200078e0003 */
[----:B-1----:R1:W4:Y:S01]  /*0fb0*/  SHFL.DOWN PT, R10, R7, 0x8, 0x1f ;  /* 0x09001f00070a7f89 */ /* 0x00232200000e0000 */
[----:B------:R-:W-:Y:S05]  /*0fc0*/  @P5 BRA `(.L_x_29) ;  /* 0x0000000000405947 */ /* 0x000fea0003800000 */
[----:B--2---:R-:W-:Y:S01]  /*0fd0*/  FSETP.GEU.AND P0, PT, R3, R8, PT ;  /* 0x000000080300720b */ /* 0x004fe20003f0e000 */
[----:B0-----:R-:W-:Y:S02]  /*0fe0*/  IMAD.MOV.U32 R4, RZ, RZ, R9 ;  /* 0x000000ffff047224 */ /* 0x001fe400078e0009 */
[----:B----4-:R-:W-:Y:S02]  /*0ff0*/  IMAD.MOV.U32 R5, RZ, RZ, R10 ;  /* 0x000000ffff057224 */ /* 0x010fe400078e000a */
        /* <DEDUP_REMOVED lines=13> */
.L_x_29:
[----:B------:R-:W-:Y:S05]  /*10d0*/  BSYNC.RECONVERGENT B1 ;  /* 0x0000000000017941 */ /* 0x000fea0003800200 */
.L_x_28:
[----:B--2---:R2:W2:Y:S01]  /*10e0*/  SHFL.DOWN PT, R3, R2, 0x10, 0x1f ;  /* 0x0a001f0002037f89 */ /* 0x0044a200000e0000 */
[----:B------:R-:W-:Y:S01]  /*10f0*/  BSSY.RECONVERGENT B1, `(.L_x_30) ;  /* 0x0000017000017945 */ /* 0x000fe20003800200 */
[----:B-1----:R-:W-:Y:S02]  /*1100*/  IMAD.MOV.U32 R7, RZ, RZ, R4 ;  /* 0x000000ffff077224 */ /* 0x002fe400078e0004 */
[----:B0-----:R0:W1:Y:S01]  /*1110*/  SHFL.DOWN PT, R9, R4, 0x10, 0x1f ;  /* 0x0a001f0004097f89 */ /* 0x00106200000e0000 */
[----:B------:R-:W-:Y:S02]  /*1120*/  IMAD.MOV.U32 R6, RZ, RZ, R5 ;  /* 0x000000ffff067224 */ /* 0x000fe400078e0005 */
[----:B------:R-:W-:Y:S01]  /*1130*/  IMAD.MOV.U32 R8, RZ, RZ, R2 ;  /* 0x000000ffff087224 */ /* 0x000fe200078e0002 */
[----:B----4-:R0:W4:Y:S01]  /*1140*/  SHFL.DOWN PT, R10, R5, 0x10, 0x1f ;  /* 0x0a001f00050a7f89 */ /* 0x01012200000e0000 */
[----:B------:R-:W-:Y:S05]  /*1150*/  @P4 BRA `(.L_x_31) ;  /* 0x0000000000404947 */ /* 0x000fea0003800000 */
[----:B--2---:R-:W-:Y:S01]  /*1160*/  FSETP.GEU.AND P0, PT, R2, R3, PT ;  /* 0x000000030200720b */ /* 0x004fe20003f0e000 */
[----:B-1----:R-:W-:Y:S02]  /*1170*/  IMAD.MOV.U32 R7, RZ, RZ, R9 ;  /* 0x000000ffff077224 */ /* 0x002fe400078e0009 */
        /* <DEDUP_REMOVED lines=14> */
.L_x_31:
[----:B------:R-:W-:Y:S05]  /*1260*/  BSYNC.RECONVERGENT B1 ;  /* 0x0000000000017941 */ /* 0x000fea0003800200 */
.L_x_30:
[----:B------:R-:W-:Y:S04]  /*1270*/  BSSY.RECONVERGENT B1, `(.L_x_32) ;  /* 0x000000c000017945 */ /* 0x000fe80003800200 */
[----:B------:R-:W-:Y:S05]  /*1280*/  @P2 BRA `(.L_x_33) ;  /* 0x0000000000282947 */ /* 0x000fea0003800000 */
[----:B0-----:R-:W0:Y:S01]  /*1290*/  S2R R4, SR_CgaCtaId ;  /* 0x0000000000047919 */ /* 0x001e220000008800 */
[----:B--2---:R-:W-:Y:S02]  /*12a0*/  MOV R3, 0x400 ;  /* 0x0000040000037802 */ /* 0x004fe40000000f00 */
[----:B------:R-:W-:-:S04]  /*12b0*/  SHF.R.U32.HI R2, RZ, 0x1, R0 ;  /* 0x00000001ff027819 */ /* 0x000fc80000011600 */
[----:B------:R-:W-:Y:S02]  /*12c0*/  LOP3.LUT R2, R2, 0x1f0, RZ, 0xc0, !PT ;  /* 0x000001f002027812 */ /* 0x000fe400078ec0ff */
[----:B0-----:R-:W-:-:S05]  /*12d0*/  LEA R3, R4, R3, 0x18 ;  /* 0x0000000304037211 */ /* 0x001fca00078ec0ff */
[----:B------:R-:W-:Y:S02]  /*12e0*/  IMAD.IADD R5, R2, 0x1, R3 ;  /* 0x0000000102057824 */ /* 0x000fe400078e0203 */
[----:B------:R-:W-:Y:S02]  /*12f0*/  IMAD.MOV.U32 R2, RZ, RZ, R7 ;  /* 0x000000ffff027224 */ /* 0x000fe400078e0007 */
[----:B------:R-:W-:Y:S01]  /*1300*/  IMAD.MOV.U32 R3, RZ, RZ, R6 ;  /* 0x000000ffff037224 */ /* 0x000fe200078e0006 */
[----:B------:R0:W-:Y:S04]  /*1310*/  STS [R5+0x8], R8 ;  /* 0x0000080805007388 */ /* 0x0001e80000000800 */
[----:B------:R0:W-:Y:S02]  /*1320*/  STS.64 [R5+0x10], R2 ;  /* 0x0000100205007388 */ /* 0x0001e40000000a00 */
.L_x_33:
[----:B------:R-:W-:Y:S05]  /*1330*/  BSYNC.RECONVERGENT B1 ;  /* 0x0000000000017941 */ /* 0x000fea0003800200 */
.L_x_32:
[----:B------:R-:W-:Y:S01]  /*1340*/  BAR.SYNC.DEFER_BLOCKING 0x0 ;  /* 0x0000000000007b1d */ /* 0x000fe20000010000 */
[----:B------:R-:W-:-:S13]  /*1350*/  ISETP.NE.AND P1, PT, R0, RZ, PT ;  /* 0x000000ff0000720c */ /* 0x000fda0003f25270 */
[----:B------:R-:W-:Y:S05]  /*1360*/  @P1 BRA `(.L_x_34) ;  /* 0x0000004800341947 */ /* 0x000fea0003800000 */
[----:B0-2---:R-:W0:Y:S01]  /*1370*/  S2R R3, SR_CgaCtaId ;  /* 0x0000000000037919 */ /* 0x005e220000008800 */
[----:B------:R-:W-:Y:S01]  /*1380*/  MOV R0, 0x400 ;  /* 0x0000040000007802 */ /* 0x000fe20000000f00 */
[----:B------:R-:W-:Y:S03]  /*1390*/  BSSY.RECONVERGENT B1, `(.L_x_35) ;  /* 0x0000016000017945 */ /* 0x000fe60003800200 */
[----:B0-----:R-:W-:-:S05]  /*13a0*/  LEA R24, R3, R0, 0x18 ;  /* 0x0000000003187211 */ /* 0x001fca00078ec0ff */
[----:B------:R-:W0:Y:S04]  /*13b0*/  LDS R5, [R24+0x18] ;  /* 0x0000180018057984 */ /* 0x000e280000000800 */
[----:B------:R2:W1:Y:S04]  /*13c0*/  LDS.64 R2, [R24+0x20] ;  /* 0x0000200018027984 */ /* 0x0004680000000a00 */
[----:B------:R2:W1:Y:S04]  /*13d0*/  LDS R21, [R24+0x28] ;  /* 0x0000280018157984 */ /* 0x0004680000000800 */
[----:B------:R2:W1:Y:S01]  /*13e0*/  LDS R18, [R24+0x38] ;  /* 0x0000380018127984 */ /* 0x0004620000000800 */
[----:B0-----:R-:W-:Y:S01]  /*13f0*/  FSETP.GEU.AND P0, PT, R8, R5, PT ;  /* 0x000000050800720b */ /* 0x001fe20003f0e000 */
[----:B------:R-:W-:-:S12]  /*1400*/  IMAD.MOV.U32 R20, RZ, RZ, R5 ;  /* 0x000000ffff147224 */ /* 0x000fd800078e0005 */
[----:B-12---:R-:W-:Y:S05]  /*1410*/  @!P0 BRA `(.L_x_36) ;  /* 0x0000000000348947 */ /* 0x006fea0003800000 */
[----:B------:R-:W-:Y:S01]  /*1420*/  FSETP.GEU.AND P3, PT, R5, R8, PT ;  /* 0x000000080500720b */ /* 0x000fe20003f6e000 */
[----:B------:R-:W-:-:S12]  /*1430*/  IMAD.MOV.U32 R20, RZ, RZ, R8 ;  /* 0x000000ffff147224 */ /* 0x000fd800078e0008 */
[CC--:B------:R-:W-:Y:S02]  /*1440*/  @P3 ISETP.GE.U32.AND P0, PT, R7.reuse, R2.reuse, PT ;  /* 0x000000020700320c */ /* 0x0c0fe40003f06070 */
[CC--:B------:R-:W-:Y:S02]  /*1450*/  @P3 ISETP.LT.U32.AND P2, PT, R7.reuse, R2.reuse, PT ;  /* 0x000000020700320c */ /* 0x0c0fe40003f41070 */
[CC--:B------:R-:W-:Y:S02]  /*1460*/  @P3 ISETP.GE.AND.EX P0, PT, R6.reuse, R3.reuse, PT, P0 ;  /* 0x000000030600320c */ /* 0x0c0fe40003f06300 */
[----:B------:R-:W-:Y:S02]  /*1470*/  @P3 ISETP.LT.AND.EX P2, PT, R6, R3, PT, P2 ;  /* 0x000000030600320c */ /* 0x000fe40003f41320 */
[----:B------:R-:W-:Y:S02]  /*1480*/  @P3 FSEL R20, R8, R5, !P0 ;  /* 0x0000000508143208 */ /* 0x000fe40004000000 */
[----:B------:R-:W-:Y:S01]  /*1490*/  @P3 SEL R0, R7, R2, P2 ;  /* 0x0000000207003207 */ /* 0x000fe20001000000 */
[----:B------:R-:W-:Y:S01]  /*14a0*/  IMAD.MOV.U32 R2, RZ, RZ, R7 ;  /* 0x000000ffff027224 */ /* 0x000fe200078e0007 */
[----:B------:R-:W-:Y:S01]  /*14b0*/  @P3 SEL R5, R6, R3, P2 ;  /* 0x0000000306053207 */ /* 0x000fe20001000000 */
[----:B------:R-:W-:-:S02]  /*14c0*/  IMAD.MOV.U32 R3, RZ, RZ, R6 ;  /* 0x000000ffff037224 */ /* 0x000fc400078e0006 */
[----:B------:R-:W-:Y:S02]  /*14d0*/  @P3 IMAD.MOV.U32 R2, RZ, RZ, R0 ;  /* 0x000000ffff023224 */ /* 0x000fe400078e0000 */
[----:B------:R-:W-:-:S07]  /*14e0*/  @P3 IMAD.MOV.U32 R3, RZ, RZ, R5 ;  /* 0x000000ffff033224 */ /* 0x000fce00078e0005 */
.L_x_36:
[----:B------:R-:W-:Y:S05]  /*14f0*/  BSYNC.RECONVERGENT B1 ;  /* 0x0000000000017941 */ /* 0x000fea0003800200 */
.L_x_35:
[----:B------:R-:W0:Y:S01]  /*1500*/  LDS.64 R14, [R24+0x30] ;  /* 0x00003000180e7984 */ /* 0x000e220000000a00 */
[----:B------:R-:W-:Y:S01]  /*1510*/  FSETP.GEU.AND P0, PT, R20, R21, PT ;  /* 0x000000151400720b */ /* 0x000fe20003f0e000 */
[----:B------:R-:W-:Y:S01]  /*1520*/  BSSY.RECONVERGENT B1, `(.L_x_37) ;  /* 0x0000019000017945 */ /* 0x000fe20003800200 */
[----:B------:R-:W-:Y:S01]  /*1530*/  IMAD.MOV.U32 R23, RZ, RZ, R21 ;  /* 0x000000ffff177224 */ /* 0x000fe200078e0015 */
[----:B------:R1:W2:Y:S04]  /*1540*/  LDS R19, [R24+0x48] ;  /* 0x0000480018137984 */ /* 0x0002a80000000800 */
[----:B------:R1:W1:Y:S04]  /*1550*/  LDS R17, [R24+0x58] ;  /* 0x0000580018117984 */ /* 0x0002680000000800 */
[----:B------:R0:W1:Y:S04]  /*1560*/  LDS R16, [R24+0x68] ;  /* 0x0000680018107984 */ /* 0x0000680000000800 */
[----:B------:R0:W1:Y:S04]  /*1570*/  LDS R0, [R24+0x78] ;  /* 0x0000780018007984 */ /* 0x0000680000000800 */
[----:B---3--:R3:W1:Y:S04]  /*1580*/  LDS.64 R12, [R24+0x40] ;  /* 0x00004000180c7984 */ /* 0x0086680000000a00 */
[----:B----4-:R3:W4:Y:S04]  /*1590*/  LDS.64 R10, [R24+0x50] ;  /* 0x00005000180a7984 */ /* 0x0107280000000a00 */
[----:B------:R3:W1:Y:S04]  /*15a0*/  LDS.64 R8, [R24+0x60] ;  /* 0x0000600018087984 */ /* 0x0006680000000a00 */
[----:B------:R3:W1:Y:S04]  /*15b0*/  LDS.64 R6, [R24+0x70] ;  /* 0x0000700018067984 */ /* 0x0006680000000a00 */
[----:B------:R3:W1:Y:S01]  /*15c0*/  LDS.64 R4, [R24+0x80] ;  /* 0x0000800018047984 */ /* 0x0006620000000a00 */
[----:B0-----:R-:W-:-:S02]  /*15d0*/  IMAD.MOV.U32 R25, RZ, RZ, R14 ;  /* 0x000000ffff197224 */ /* 0x001fc400078e000e */
[----:B------:R-:W-:Y:S01]  /*15e0*/  IMAD.MOV.U32 R22, RZ, RZ, R15 ;  /* 0x000000ffff167224 */ /* 0x000fe200078e000f */
[----:B------:R-:W-:Y:S06]  /*15f0*/  @!P0 BRA `(.L_x_38) ;  /* 0x00000000002c8947 */ /* 0x000fec0003800000 */
        /* <DEDUP_REMOVED lines=11> */
.L_x_38:
[----:B------:R-:W-:Y:S05]  /*16b0*/  BSYNC.RECONVERGENT B1 ;  /* 0x0000000000017941 */ /* 0x000fea0003800200 */
.L_x_37:
[----:B------:R-:W-:Y:S01]  /*16c0*/  FSETP.GEU.AND P0, PT, R23, R18, PT ;  /* 0x000000121700720b */ /* 0x000fe20003f0e000 */
[----:B------:R-:W-:Y:S01]  /*16d0*/  BSSY.RECONVERGENT B1, `(.L_x_39) ;  /* 0x0000010000017945 */ /* 0x000fe20003800200 */
[----:B------:R-:W-:Y:S02]  /*16e0*/  IMAD.MOV.U32 R2, RZ, RZ, R18 ;  /* 0x000000ffff027224 */ /* 0x000fe400078e0012 */
[----:B-1----:R-:W-:Y:S02]  /*16f0*/  IMAD.MOV.U32 R3, RZ, RZ, R12 ;  /* 0x000000ffff037224 */ /* 0x002fe400078e000c */
        /* <DEDUP_REMOVED lines=13> */
.L_x_40:
[----:B------:R-:W-:Y:S05]  /*17d0*/  BSYNC.RECONVERGENT B1 ;  /* 0x0000000000017941 */ /* 0x000fea0003800200 */
.L_x_39:
[----:B--2---:R-:W-:Y:S01]  /*17e0*/  FSETP.GEU.AND P0, PT, R2, R19, PT ;  /* 0x000000130200720b */ /* 0x004fe20003f0e000 */
[----:B------:R-:W-:Y:S01]  /*17f0*/  BSSY.RECONVERGENT B1, `(.L_x_41) ;  /* 0x0000010000017945 */ /* 0x000fe20003800200 */
[----:B------:R-:W-:Y:S02]  /*1800*/  IMAD.MOV.U32 R12, RZ, RZ, R19 ;  /* 0x000000ffff0c7224 */ /* 0x000fe400078e0013 */
[----:B----4-:R-:W-:Y:S02]  /*1810*/  IMAD.MOV.U32 R15, RZ, RZ, R10 ;  /* 0x000000ffff0f7224 */ /* 0x010fe400078e000a */
[----:B------:R-:W-:-:S07]  /*1820*/  IMAD.MOV.U32 R14, RZ, RZ, R11 ;  /* 0x000000ffff0e7224 */ /* 0x000fce00078e000b */
[----:B------:R-:W-:Y:S05]  /*1830*/  @!P0 BRA `(.L_x_42) ;  /* 0x00000000002c8947 */ /* 0x000fea0003800000 */
[----:B------:R-:W-:Y:S01]  /*1840*/  FSETP.GEU.AND P3, PT, R19, R2, PT ;  /* 0x000000021300720b */ /* 0x000fe20003f6e000 */
[----:B------:R-:W-:Y:S02]  /*1850*/  IMAD.MOV.U32 R15, RZ, RZ, R3 ;  /* 0x000000ffff0f7224 */ /* 0x000fe400078e0003 */
[----:B------:R-:W-:Y:S02]  /*1860*/  IMAD.MOV.U32 R14, RZ, RZ, R20 ;  /* 0x000000ffff0e7224 */ /* 0x000fe400078e0014 */
[----:B------:R-:W-:-:S08]  /*1870*/  IMAD.MOV.U32 R12, RZ, RZ, R2 ;  /* 0x000000ffff0c7224 */ /* 0x000fd000078e0002 */
[CC--:B------:R-:W-:Y:S02]  /*1880*/  @P3 ISETP.GE.U32.AND P0, PT, R3.reuse, R10.reuse, PT ;  /* 0x0000000a0300320c */ /* 0x0c0fe40003f06070 */
[CC--:B------:R-:W-:Y:S02]  /*1890*/  @P3 ISETP.LT.U32.AND P2, PT, R3.reuse, R10.reuse, PT ;  /* 0x0000000a0300320c */ /* 0x0c0fe40003f41070 */
[CC--:B------:R-:W-:Y:S02]  /*18a0*/  @P3 ISETP.GE.AND.EX P0, PT, R20.reuse, R11.reuse, PT, P0 ;  /* 0x0000000b1400320c */ /* 0x0c0fe40003f06300 */
[----:B------:R-:W-:Y:S02]  /*18b0*/  @P3 ISETP.LT.AND.EX P2, PT, R20, R11, PT, P2 ;  /* 0x0000000b1400320c */ /* 0x000fe40003f41320 */
[----:B------:R-:W-:Y:S02]  /*18c0*/  @P3 FSEL R12, R2, R19, !P0 ;  /* 0x00000013020c3208 */ /* 0x000fe40004000000 */
[----:B------:R-:W-:-:S02]  /*18d0*/  @P3 SEL R15, R3, R10, P2 ;  /* 0x0000000a030f3207 */ /* 0x000fc40001000000 */
[----:B------:R-:W-:-:S07]  /*18e0*/  @P3 SEL R14, R20, R11, P2 ;  /* 0x0000000b140e3207 */ /* 0x000fce0001000000 */
.L_x_42:
[----:B------:R-:W-:Y:S05]  /*18f0*/  BSYNC.RECONVERGENT B1 ;  /* 0x0000000000017941 */ /* 0x000fea0003800200 */
.L_x_41:
        /* <DEDUP_REMOVED lines=17> */
.L_x_44:
[----:B------:R-:W-:Y:S05]  /*1a10*/  BSYNC.RECONVERGENT B1 ;  /* 0x0000000000017941 */ /* 0x000fea0003800200 */
.L_x_43:
        /* <DEDUP_REMOVED lines=17> */
.L_x_46:
[----:B------:R-:W-:Y:S05]  /*1b30*/  BSYNC.RECONVERGENT B1 ;  /* 0x0000000000017941 */ /* 0x000fea0003800200 */
.L_x_45:
[----:B------:R-:W-:Y:S01]  /*1b40*/  FSETP.GEU.AND P0, PT, R9, R0, PT ;  /* 0x000000000900720b */ /* 0x000fe20003f0e000 */
[----:B------:R-:W-:Y:S02]  /*1b50*/  IMAD.MOV.U32 R8, RZ, RZ, R0 ;  /* 0x000000ffff087224 */ /* 0x000fe400078e0000 */
[----:B------:R-:W-:Y:S02]  /*1b60*/  IMAD.MOV.U32 R7, RZ, RZ, R4 ;  /* 0x000000ffff077224 */ /* 0x000fe400078e0004 */
[----:B------:R-:W-:-:S08]  /*1b70*/  IMAD.MOV.U32 R6, RZ, RZ, R5 ;  /* 0x000000ffff067224 */ /* 0x000fd000078e0005 */
[----:B------:R-:W-:Y:S05]  /*1b80*/  @!P0 BRA `(.L_x_34) ;  /* 0x00000040002c8947 */ /* 0x000fea0003800000 */
[----:B------:R-:W-:Y:S01]  /*1b90*/  FSETP.GEU.AND P0, PT, R0, R9, PT ;  /* 0x000000090000720b */ /* 0x000fe20003f0e000 */
[----:B------:R-:W-:Y:S02]  /*1ba0*/  IMAD.MOV.U32 R8, RZ, RZ, R9 ;  /* 0x000000ffff087224 */ /* 0x000fe400078e0009 */
[----:B------:R-:W-:Y:S02]  /*1bb0*/  IMAD.MOV.U32 R7, RZ, RZ, R11 ;  /* 0x000000ffff077224 */ /* 0x000fe400078e000b */
[----:B------:R-:W-:-:S08]  /*1bc0*/  IMAD.MOV.U32 R6, RZ, RZ, R2 ;  /* 0x000000ffff067224 */ /* 0x000fd000078e0002 */
[----:B------:R-:W-:Y:S05]  /*1bd0*/  @!P0 BRA `(.L_x_34) ;  /* 0x0000004000188947 */ /* 0x000fea0003800000 */
[CC--:B------:R-:W-:Y:S02]  /*1be0*/  ISETP.GE.U32.AND P0, PT, R11.reuse, R4.reuse, PT ;  /* 0x000000040b00720c */ /* 0x0c0fe40003f06070 */
[----:B------:R-:W-:Y:S02]  /*1bf0*/  ISETP.LT.U32.AND P2, PT, R11, R4, PT ;  /* 0x000000040b00720c */ /* 0x000fe40003f41070 */
[CC--:B------:R-:W-:Y:S02]  /*1c00*/  ISETP.GE.AND.EX P0, PT, R2.reuse, R5.reuse, PT, P0 ;  /* 0x000000050200720c */ /* 0x0c0fe40003f06300 */
[----:B------:R-:W-:Y:S02]  /*1c10*/  ISETP.LT.AND.EX P2, PT, R2, R5, PT, P2 ;  /* 0x000000050200720c */ /* 0x000fe40003f41320 */
[----:B------:R-:W-:Y:S02]  /*1c20*/  FSEL R8, R9, R0, !P0 ;  /* 0x0000000009087208 */ /* 0x000fe40004000000 */
[----:B------:R-:W-:-:S02]  /*1c30*/  SEL R7, R11, R4, P2 ;  /* 0x000000040b077207 */ /* 0x000fc40001000000 */
[----:B------:R-:W-:Y:S01]  /*1c40*/  SEL R6, R2, R5, P2 ;  /* 0x0000000502067207 */ /* 0x000fe20001000000 */
[----:B------:R-:W-:Y:S06]  /*1c50*/  BRA `(.L_x_34) ;  /* 0x0000003c00f87947 */ /* 0x000fec0003800000 */
.L_x_21:
[----:B------:R-:W2:Y:S01]  /*1c60*/  S2R R12, SR_LANEID ;  /* 0x00000000000c7919 */ /* 0x000ea20000000000 */
[----:B------:R-:W-:Y:S01]  /*1c70*/  LOP3.LUT R5, R0, 0x3e0, RZ, 0xc0, !PT ;  /* 0x000003e000057812 */ /* 0x000fe200078ec0ff */
[----:B------:R-:W-:Y:S01]  /*1c80*/  BSSY.RECONVERGENT B1, `(.L_x_47) ;  /* 0x0000026000017945 */ /* 0x000fe20003800200 */
[----:B-----5:R-:W-:Y:S02]  /*1c90*/  IMAD.MOV.U32 R14, RZ, RZ, R2 ;  /* 0x000000ffff0e7224 */ /* 0x020fe400078e0002 */
[----:B------:R-:W-:Y:S02]  /*1ca0*/  IMAD.MOV.U32 R16, RZ, RZ, R3 ;  /* 0x000000ffff107224 */ /* 0x000fe400078e0003 */
[----:B-1----:R-:W-:Y:S01]  /*1cb0*/  VIADD R6, R5, 0x20 ;  /* 0x0000002005067836 */ /* 0x002fe20000000000 */
[----:B------:R-:W-:-:S04]  /*1cc0*/  LOP3.LUT R5, RZ, R5, RZ, 0x33, !PT ;  /* 0x00000005ff057212 */ /* 0x000fc800078e33ff */
[----:B------:R-:W-:Y:S01]  /*1cd0*/  ISETP.GT.AND P0, PT, R6, UR6, PT ;  /* 0x0000000606007c0c */ /* 0x000fe2000bf04270 */
[----:B------:R-:W-:-:S05]  /*1ce0*/  VIADD R5, R5, UR6 ;  /* 0x0000000605057c36 */ /* 0x000fca0008000000 */
[----:B------:R-:W-:-:S05]  /*1cf0*/  SEL R5, R5, 0x1f, P0 ;  /* 0x0000001f05057807 */ /* 0x000fca0000000000 */
[----:B------:R1:W3:Y:S04]  /*1d00*/  SHFL.DOWN PT, R7, R4, 0x1, R5 ;  /* 0x0820000004077989 */ /* 0x0002e800000e0005 */
[----:B0-----:R1:W0:Y:S04]  /*1d10*/  SHFL.DOWN PT, R9, R2, 0x1, R5 ;  /* 0x0820000002097989 */ /* 0x00122800000e0005 */
[----:B------:R1:W4:Y:S01]  /*1d20*/  SHFL.DOWN PT, R11, R3, 0x1, R5 ;  /* 0x08200000030b7989 */ /* 0x00032200000e0005 */
[C---:B--2---:R-:W-:Y:S01]  /*1d30*/  ISETP.GE.AND P0, PT, R12.reuse, R5, PT ;  /* 0x000000050c00720c */ /* 0x044fe20003f06270 */
[C---:B------:R-:W-:Y:S01]  /*1d40*/  VIADD R6, R12.reuse, 0x2 ;  /* 0x000000020c067836 */ /* 0x040fe20000000000 */
[C---:B------:R-:W-:Y:S01]  /*1d50*/  ISETP.NE.AND P3, PT, R12.reuse, RZ, PT ;  /* 0x000000ff0c00720c */ /* 0x040fe20003f65270 */
[----:B------:R-:W-:-:S02]  /*1d60*/  VIADD R8, R12, 0x4 ;  /* 0x000000040c087836 */ /* 0x000fc40000000000 */
[----:B------:R-:W-:Y:S01]  /*1d70*/  VIADD R10, R12, 0x8 ;  /* 0x000000080c0a7836 */ /* 0x000fe20000000000 */
[-C--:B------:R-:W-:Y:S01]  /*1d80*/  ISETP.GT.AND P6, PT, R6, R5.reuse, PT ;  /* 0x000000050600720c */ /* 0x080fe20003fc4270 */
[----:B------:R-:W-:Y:S01]  /*1d90*/  IMAD.MOV.U32 R6, RZ, RZ, R4 ;  /* 0x000000ffff067224 */ /* 0x000fe200078e0004 */
[-C--:B------:R-:W-:Y:S01]  /*1da0*/  ISETP.GT.AND P4, PT, R8, R5.reuse, PT ;  /* 0x000000050800720c */ /* 0x080fe20003f84270 */
[----:B------:R-:W-:Y:S01]  /*1db0*/  VIADD R8, R12, 0x10 ;  /* 0x000000100c087836 */ /* 0x000fe20000000000 */
[----:B------:R-:W-:-:S03]  /*1dc0*/  ISETP.GT.AND P2, PT, R10, R5, PT ;  /* 0x000000050a00720c */ /* 0x000fc60003f44270 */
[----:B-1----:R-:W-:Y:S10]  /*1dd0*/  @P0 BRA `(.L_x_48) ;  /* 0x0000000000400947 */ /* 0x002ff40003800000 */
[----:B---3--:R-:W-:Y:S01]  /*1de0*/  FSETP.GEU.AND P0, PT, R4, R7, PT ;  /* 0x000000070400720b */ /* 0x008fe20003f0e000 */
        /* <DEDUP_REMOVED lines=15> */
.L_x_48:
[----:B------:R-:W-:Y:S05]  /*1ee0*/  BSYNC.RECONVERGENT B1 ;  /* 0x0000000000017941 */ /* 0x000fea0003800200 */
.L_x_47:
[----:B------:R1:W2:Y:S01]  /*1ef0*/  SHFL.DOWN PT, R3, R6, 0x2, R5 ;  /* 0x0840000006037989 */ /* 0x0002a200000e0005 */
[----:B------:R-:W-:Y:S01]  /*1f00*/  BSSY.RECONVERGENT B1, `(.L_x_49) ;  /* 0x0000018000017945 */ /* 0x000fe20003800200 */
[----:B------:R-:W-:Y:S01]  /*1f10*/  ISETP.GT.AND P5, PT, R8, R5, PT ;  /* 0x000000050800720c */ /* 0x000fe20003fa4270 */
[----:B------:R-:W-:Y:S01]  /*1f20*/  IMAD.MOV.U32 R10, RZ, RZ, R14 ;  /* 0x000000ffff0a7224 */ /* 0x000fe200078e000e */
[----:B---3--:R1:W3:Y:S01]  /*1f30*/  SHFL.DOWN PT, R7, R14, 0x2, R5 ;  /* 0x084000000e077989 */ /* 0x0082e200000e0005 */
[----:B------:R-:W-:Y:S02]  /*1f40*/  IMAD.MOV.U32 R12, RZ, RZ, R16 ;  /* 0x000000ffff0c7224 */ /* 0x000fe400078e0010 */
[----:B------:R-:W-:Y:S01]  /*1f50*/  IMAD.MOV.U32 R2, RZ, RZ, R6 ;  /* 0x000000ffff027224 */ /* 0x000fe200078e0006 */
[----:B0-----:R1:W0:Y:S01]  /*1f60*/  SHFL.DOWN PT, R9, R16, 0x2, R5 ;  /* 0x0840000010097989 */ /* 0x00122200000e0005 */
[----:B------:R-:W-:Y:S06]  /*1f70*/  @P6 BRA `(.L_x_50) ;  /* 0x0000000000406947 */ /* 0x000fec0003800000 */
[----:B--2---:R-:W-:Y:S01]  /*1f80*/  FSETP.GEU.AND P0, PT, R6, R3, PT ;  /* 0x000000030600720b */ /* 0x004fe20003f0e000 */
[----:B---3--:R-:W-:Y:S02]  /*1f90*/  IMAD.MOV.U32 R10, RZ, RZ, R7 ;  /* 0x000000ffff0a7224 */ /* 0x008fe400078e0007 */
[----:B0-----:R-:W-:Y:S02]  /*1fa0*/  IMAD.MOV.U32 R12, RZ, RZ, R9 ;  /* 0x000000ffff0c7224 */ /* 0x001fe400078e0009 */
        /* <DEDUP_REMOVED lines=13> */
.L_x_50:
[----:B------:R-:W-:Y:S05]  /*2080*/  BSYNC.RECONVERGENT B1 ;  /* 0x0000000000017941 */ /* 0x000fea0003800200 */
.L_x_49:
[----:B--2---:R2:W2:Y:S01]  /*2090*/  SHFL.DOWN PT, R3, R2, 0x4, R5 ;  /* 0x0880000002037989 */ /* 0x0044a200000e0005 */
[----:B------:R-:W-:Y:S01]  /*20a0*/  BSSY.RECONVERGENT B1, `(.L_x_51) ;  /* 0x0000017000017945 */ /* 0x000fe20003800200 */
[----:B------:R-:W-:Y:S02]  /*20b0*/  IMAD.MOV.U32 R4, RZ, RZ, R2 ;  /* 0x000000ffff047224 */ /* 0x000fe400078e0002 */
[----:B---3--:R3:W2:Y:S01]  /*20c0*/  SHFL.DOWN PT, R7, R10, 0x4, R5 ;  /* 0x088000000a077989 */ /* 0x0086a200000e0005 */
[----:B-1----:R-:W-:Y:S02]  /*20d0*/  IMAD.MOV.U32 R6, RZ, RZ, R10 ;  /* 0x000000ffff067224 */ /* 0x002fe400078e000a */
[----:B------:R-:W-:Y:S01]  /*20e0*/  IMAD.MOV.U32 R8, RZ, RZ, R12 ;  /* 0x000000ffff087224 */ /* 0x000fe200078e000c */
[----:B0-----:R3:W0:Y:S01]  /*20f0*/  SHFL.DOWN PT, R9, R12, 0x4, R5 ;  /* 0x088000000c097989 */ /* 0x00162200000e0005 */
[----:B------:R-:W-:Y:S05]  /*2100*/  @P4 BRA `(.L_x_52) ;  /* 0x0000000000404947 */ /* 0x000fea0003800000 */
[----:B--2---:R-:W-:Y:S01]  /*2110*/  FSETP.GEU.AND P0, PT, R2, R3, PT ;  /* 0x000000030200720b */ /* 0x004fe20003f0e000 */
[----:B------:R-:W-:Y:S02]  /*2120*/  IMAD.MOV.U32 R4, RZ, RZ, R3 ;  /* 0x000000ffff047224 */ /* 0x000fe400078e0003 */
[----:B------:R-:W-:Y:S02]  /*2130*/  IMAD.MOV.U32 R6, RZ, RZ, R7 ;  /* 0x000000ffff067224 */ /* 0x000fe400078e0007 */
[----:B0-----:R-:W-:-:S08]  /*2140*/  IMAD.MOV.U32 R8, RZ, RZ, R9 ;  /* 0x000000ffff087224 */ /* 0x001fd000078e0009 */
        /* <DEDUP_REMOVED lines=12> */
.L_x_52:
[----:B------:R-:W-:Y:S05]  /*2210*/  BSYNC.RECONVERGENT B1 ;  /* 0x0000000000017941 */ /* 0x000fea0003800200 */
.L_x_51:
[----:B--2---:R1:W2:Y:S01]  /*2220*/  SHFL.DOWN PT, R3, R4, 0x8, R5 ;  /* 0x0900000004037989 */ /* 0x0042a200000e0005 */
[----:B------:R-:W-:Y:S01]  /*2230*/  BSSY.RECONVERGENT B1, `(.L_x_53) ;  /* 0x0000017000017945 */ /* 0x000fe20003800200 */
[----:B------:R-:W-:Y:S02]  /*2240*/  IMAD.MOV.U32 R2, RZ, RZ, R4 ;  /* 0x000000ffff027224 */ /* 0x000fe400078e0004 */
[----:B------:R1:W1:Y:S01]  /*2250*/  SHFL.DOWN PT, R7, R6, 0x8, R5 ;  /* 0x0900000006077989 */ /* 0x00026200000e0005 */
[----:B---3--:R-:W-:Y:S02]  /*2260*/  IMAD.MOV.U32 R10, RZ, RZ, R6 ;  /* 0x000000ffff0a7224 */ /* 0x008fe400078e0006 */
[----:B------:R-:W-:Y:S01]  /*2270*/  IMAD.MOV.U32 R12, RZ, RZ, R8 ;  /* 0x000000ffff0c7224 */ /* 0x000fe200078e0008 */
[----:B0-----:R0:W3:Y:S01]  /*2280*/  SHFL.DOWN PT, R9, R8, 0x8, R5 ;  /* 0x0900000008097989 */ /* 0x0010e200000e0005 */
[----:B------:R-:W-:Y:S05]  /*2290*/  @P2 BRA `(.L_x_54) ;  /* 0x0000000000402947 */ /* 0x000fea0003800000 */
[----:B--2---:R-:W-:Y:S01]  /*22a0*/  FSETP.GEU.AND P0, PT, R4, R3, PT ;  /* 0x000000030400720b */ /* 0x004fe20003f0e000 */
[----:B------:R-:W-:Y:S02]  /*22b0*/  IMAD.MOV.U32 R2, RZ, RZ, R3 ;  /* 0x000000ffff027224 */ /* 0x000fe400078e0003 */
[----:B-1----:R-:W-:Y:S02]  /*22c0*/  IMAD.MOV.U32 R10, RZ, RZ, R7 ;  /* 0x000000ffff0a7224 */ /* 0x002fe400078e0007 */
[----:B---3--:R-:W-:-:S08]  /*22d0*/  IMAD.MOV.U32 R12, RZ, RZ, R9 ;  /* 0x000000ffff0c7224 */ /* 0x008fd000078e0009 */
        /* <DEDUP_REMOVED lines=12> */
.L_x_54:
[----:B------:R-:W-:Y:S05]  /*23a0*/  BSYNC.RECONVERGENT B1 ;  /* 0x0000000000017941 */ /* 0x000fea0003800200 */
.L_x_53:
[----:B--2---:R2:W2:Y:S01]  /*23b0*/  SHFL.DOWN PT, R3, R2, 0x10, R5 ;  /* 0x0a00000002037989 */ /* 0x0044a200000e0005 */
[----:B------:R-:W-:Y:S01]  /*23c0*/  BSSY.RECONVERGENT B1, `(.L_x_55) ;  /* 0x0000017000017945 */ /* 0x000fe20003800200 */
[----:B0-----:R-:W-:Y:S02]  /*23d0*/  IMAD.MOV.U32 R8, RZ, RZ, R2 ;  /* 0x000000ffff087224 */ /* 0x001fe400078e0002 */
[----:B---3--:R0:W3:Y:S01]  /*23e0*/  SHFL.DOWN PT, R9, R10, 0x10, R5 ;  /* 0x0a0000000a097989 */ /* 0x0080e200000e0005 */
[----:B-1----:R-:W-:Y:S02]  /*23f0*/  IMAD.MOV.U32 R7, RZ, RZ, R10 ;  /* 0x000000ffff077224 */ /* 0x002fe400078e000a */
[----:B------:R-:W-:Y:S01]  /*2400*/  IMAD.MOV.U32 R6, RZ, RZ, R12 ;  /* 0x000000ffff067224 */ /* 0x000fe200078e000c */
[----:B----4-:R0:W1:Y:S01]  /*2410*/  SHFL.DOWN PT, R11, R12, 0x10, R5 ;  /* 0x0a0000000c0b7989 */ /* 0x01006200000e0005 */
[----:B------:R-:W-:Y:S05]  /*2420*/  @P5 BRA `(.L_x_56) ;  /* 0x0000000000405947 */ /* 0x000fea0003800000 */
[----:B--2---:R-:W-:Y:S01]  /*2430*/  FSETP.GEU.AND P0, PT, R2, R3, PT ;  /* 0x000000030200720b */ /* 0x004fe20003f0e000 */
[----:B------:R-:W-:Y:S02]  /*2440*/  IMAD.MOV.U32 R8, RZ, RZ, R3 ;  /* 0x000000ffff087224 */ /* 0x000fe400078e0003 */
[----:B---3--:R-:W-:Y:S02]  /*2450*/  IMAD.MOV.U32 R7, RZ, RZ, R9 ;  /* 0x000000ffff077224 */ /* 0x008fe400078e0009 */
[----:B-1----:R-:W-:-:S08]  /*2460*/  IMAD.MOV.U32 R6, RZ, RZ, R11 ;  /* 0x000000ffff067224 */ /* 0x002fd000078e000b */
        /* <DEDUP_REMOVED lines=12> */
.L_x_56:
[----:B------:R-:W-:Y:S05]  /*2530*/  BSYNC.RECONVERGENT B1 ;  /* 0x0000000000017941 */ /* 0x000fea0003800200 */
.L_x_55:
[----:B------:R-:W-:Y:S04]  /*2540*/  BSSY.RECONVERGENT B1, `(.L_x_57) ;  /* 0x000000c000017945 */ /* 0x000fe80003800200 */
[----:B------:R-:W-:Y:S05]  /*2550*/  @P3 BRA `(.L_x_58) ;  /* 0x0000000000283947 */ /* 0x000fea0003800000 */
[----:B------:R-:W4:Y:S01]  /*2560*/  S2R R4, SR_CgaCtaId ;  /* 0x0000000000047919 */ /* 0x000f220000008800 */
[----:B--2---:R-:W-:Y:S02]  /*2570*/  MOV R3, 0x400 ;  /* 0x0000040000037802 */ /* 0x004fe40000000f00 */
[----:B------:R-:W-:-:S04]  /*2580*/  SHF.R.U32.HI R2, RZ, 0x1, R0 ;  /* 0x00000001ff027819 */ /* 0x000fc80000011600 */
[----:B------:R-:W-:Y:S02]  /*2590*/  LOP3.LUT R2, R2, 0x1f0, RZ, 0xc0, !PT ;  /* 0x000001f002027812 */ /* 0x000fe400078ec0ff */
[----:B----4-:R-:W-:-:S05]  /*25a0*/  LEA R3, R4, R3, 0x18 ;  /* 0x0000000304037211 */ /* 0x010fca00078ec0ff */
[----:B0-----:R-:W-:Y:S02]  /*25b0*/  IMAD.IADD R5, R2, 0x1, R3 ;  /* 0x0000000102057824 */ /* 0x001fe400078e0203 */
[----:B------:R-:W-:Y:S02]  /*25c0*/  IMAD.MOV.U32 R2, RZ, RZ, R7 ;  /* 0x000000ffff027224 */ /* 0x000fe400078e0007 */
[----:B------:R-:W-:Y:S01]  /*25d0*/  IMAD.MOV.U32 R3, RZ, RZ, R6 ;  /* 0x000000ffff037224 */ /* 0x000fe200078e0006 */
[----:B------:R4:W-:Y:S04]  /*25e0*/  STS [R5+0x8], R8 ;  /* 0x0000080805007388 */ /* 0x0009e80000000800 */
[----:B------:R4:W-:Y:S02]  /*25f0*/  STS.64 [R5+0x10], R2 ;  /* 0x0000100205007388 */ /* 0x0009e40000000a00 */
.L_x_58:
[----:B------:R-:W-:Y:S05]  /*2600*/  BSYNC.RECONVERGENT B1 ;  /* 0x0000000000017941 */ /* 0x000fea0003800200 */
.L_x_57:
[----:B------:R-:W-:Y:S01]  /*2610*/  BAR.SYNC.DEFER_BLOCKING 0x0 ;  /* 0x0000000000007b1d */ /* 0x000fe20000010000 */
[----:B------:R-:W-:-:S13]  /*2620*/  ISETP.NE.AND P1, PT, R0, RZ, PT ;  /* 0x000000ff0000720c */ /* 0x000fda0003f25270 */
[----:B------:R-:W-:Y:S05]  /*2630*/  @P1 BRA `(.L_x_34) ;  /* 0x0000003400801947 */ /* 0x000fea0003800000 */
[----:B------:R-:W-:Y:S01]  /*2640*/  UISETP.GE.AND UP0, UPT, UR6, 0x21, UPT ;  /* 0x000000210600788c */ /* 0x000fe2000bf06270 */
[----:B------:R-:W-:Y:S02]  /*2650*/  IMAD.MOV.U32 R0, RZ, RZ, R8 ;  /* 0x000000ffff007224 */ /* 0x000fe400078e0008 */
[----:B---3--:R-:W-:Y:S02]  /*2660*/  IMAD.MOV.U32 R9, RZ, RZ, R7 ;  /* 0x000000ffff097224 */ /* 0x008fe400078e0007 */
[----:B0-----:R-:W-:-:S04]  /*2670*/  IMAD.MOV.U32 R10, RZ, RZ, R6 ;  /* 0x000000ffff0a7224 */ /* 0x001fc800078e0006 */
[----:B------:R-:W-:Y:S05]  /*2680*/  BRA.U !UP0, `(.L_x_59) ;  /* 0x00000001085c7547 */ /* 0x000fea000b800000 */
[----:B------:R-:W0:Y:S01]  /*2690*/  S2UR UR5, SR_CgaCtaId ;  /* 0x00000000000579c3 */ /* 0x000e220000008800 */
[----:B------:R-:W-:Y:S01]  /*26a0*/  UMOV UR4, 0x400 ;  /* 0x0000040000047882 */ /* 0x000fe20000000000 */
[----:B------:R-:W-:Y:S01]  /*26b0*/  BSSY.RECONVERGENT B1, `(.L_x_59) ;  /* 0x0000014000017945 */ /* 0x000fe20003800200 */
[----:B0-----:R-:W-:-:S09]  /*26c0*/  ULEA UR4, UR5, UR4, 0x18 ;  /* 0x0000000405047291 */ /* 0x001fd2000f8ec0ff */
[----:B--2-4-:R-:W0:Y:S04]  /*26d0*/  LDS R3, [UR4+0x18] ;  /* 0x00001804ff037984 */ /* 0x014e280008000800 */
[----:B------:R-:W2:Y:S01]  /*26e0*/  LDS.64 R4, [UR4+0x20] ;  /* 0x00002004ff047984 */ /* 0x000ea20008000a00 */
[----:B0-----:R-:W-:Y:S01]  /*26f0*/  FSETP.GEU.AND P0, PT, R8, R3, PT ;  /* 0x000000030800720b */ /* 0x001fe20003f0e000 */
[----:B------:R-:W-:Y:S02]  /*2700*/  IMAD.MOV.U32 R0, RZ, RZ, R3 ;  /* 0x000000ffff007224 */ /* 0x000fe400078e0003 */
[----:B--2---:R-:W-:Y:S02]  /*2710*/  IMAD.MOV.U32 R9, RZ, RZ, R4 ;  /* 0x000000ffff097224 */ /* 0x004fe400078e0004 */
[----:B------:R-:W-:-:S08]  /*2720*/  IMAD.MOV.U32 R10, RZ, RZ, R5 ;  /* 0x000000ffff0a7224 */ /* 0x000fd000078e0005 */
        /* <DEDUP_REMOVED lines=12> */
.L_x_60:
[----:B------:R-:W-:Y:S05]  /*27f0*/  BSYNC.RECONVERGENT B1 ;  /* 0x0000000000017941 */ /* 0x000fea0003800200 */
.L_x_59:
[----:B------:R-:W-:Y:S01]  /*2800*/  UISETP.GE.AND UP0, UPT, UR6, 0x41, UPT ;  /* 0x000000410600788c */ /* 0x000fe2000bf06270 */
[----:B--2-4-:R-:W-:Y:S02]  /*2810*/  IMAD.MOV.U32 R2, RZ, RZ, R0 ;  /* 0x000000ffff027224 */ /* 0x014fe400078e0000 */
[----:B------:R-:W-:Y:S02]  /*2820*/  IMAD.MOV.U32 R5, RZ, RZ, R9 ;  /* 0x000000ffff057224 */ /* 0x000fe400078e0009 */
[----:B------:R-:W-:-:S04]  /*2830*/  IMAD.MOV.U32 R4, RZ, RZ, R10 ;  /* 0x000000ffff047224 */ /* 0x000fc800078e000a */
[----:B------:R-:W-:Y:S05]  /*2840*/  BRA.U !UP0, `(.L_x_61) ;  /* 0x00000001085c7547 */ /* 0x000fea000b800000 */
[----:B------:R-:W0:Y:S01]  /*2850*/  S2UR UR5, SR_CgaCtaId ;  /* 0x00000000000579c3 */ /* 0x000e220000008800 */
[----:B------:R-:W-:Y:S01]  /*2860*/  UMOV UR4, 0x400 ;  /* 0x0000040000047882 */ /* 0x000fe20000000000 */
[----:B------:R-:W-:Y:S01]  /*2870*/  BSSY.RECONVERGENT B1, `(.L_x_61) ;  /* 0x0000014000017945 */ /* 0x000fe20003800200 */
[----:B0-----:R-:W-:-:S09]  /*2880*/  ULEA UR4, UR5, UR4, 0x18 ;  /* 0x0000000405047291 */ /* 0x001fd2000f8ec0ff */
[----:B------:R-:W0:Y:S04]  /*2890*/  LDS R3, [UR4+0x28] ;  /* 0x00002804ff037984 */ /* 0x000e280008000800 */
        /* <DEDUP_REMOVED lines=17> */
.L_x_62:
[----:B------:R-:W-:Y:S05]  /*29b0*/  BSYNC.RECONVERGENT B1 ;  /* 0x0000000000017941 */ /* 0x000fea0003800200 */
.L_x_61:
[----:B------:R-:W-:Y:S01]  /*29c0*/  UISETP.GE.AND UP0, UPT, UR6, 0x61, UPT ;  /* 0x000000610600788c */ /* 0x000fe2000bf06270 */
[----:B------:R-:W-:Y:S02]  /*29d0*/  IMAD.MOV.U32 R0, RZ, RZ, R2 ;  /* 0x000000ffff007224 */ /* 0x000fe400078e0002 */
        /* <DEDUP_REMOVED lines=25> */
.L_x_64:
[----:B------:R-:W-:Y:S05]  /*2b70*/  BSYNC.RECONVERGENT B1 ;  /* 0x0000000000017941 */ /* 0x000fea0003800200 */
.L_x_63:
        /* <DEDUP_REMOVED lines=27> */
.L_x_66:
[----:B------:R-:W-:Y:S05]  /*2d30*/  BSYNC.RECONVERGENT B1 ;  /* 0x0000000000017941 */ /* 0x000fea0003800200 */
.L_x_65:
        /* <DEDUP_REMOVED lines=27> */
.L_x_68:
[----:B------:R-:W-:Y:S05]  /*2ef0*/  BSYNC.RECONVERGENT B1 ;  /* 0x0000000000017941 */ /* 0x000fea0003800200 */
.L_x_67:
        /* <DEDUP_REMOVED lines=27> */
.L_x_70:
[----:B------:R-:W-:Y:S05]  /*30b0*/  BSYNC.RECONVERGENT B1 ;  /* 0x0000000000017941 */ /* 0x000fea0003800200 */
.L_x_69:
[----:B------:R-:W-:Y:S01]  /*30c0*/  UISETP.GE.AND UP0, UPT, UR6, 0xe1, UPT ;  /* 0x000000e10600788c */ /* 0x000fe2000bf06270 */
[----:B------:R-:W-:Y:S02]  /*30d0*/  IMAD.MOV.U32 R8, RZ, RZ, R2 ;  /* 0x000000ffff087224 */ /* 0x000fe400078e0002 */
[----:B------:R-:W-:Y:S02]  /*30e0*/  IMAD.MOV.U32 R7, RZ, RZ, R5 ;  /* 0x000000ffff077224 */ /* 0x000fe400078e0005 */
[----:B------:R-:W-:-:S04]  /*30f0*/  IMAD.MOV.U32 R6, RZ, RZ, R4 ;  /* 0x000000ffff067224 */ /* 0x000fc800078e0004 */
[----:B------:R-:W-:Y:S05]  /*3100*/  BRA.U !UP0, `(.L_x_34) ;  /* 0x0000002908cc7547 */ /* 0x000fea000b800000 */
[----:B------:R-:W0:Y:S01]  /*3110*/  S2UR UR5, SR_CgaCtaId ;  /* 0x00000000000579c3 */ /* 0x000e220000008800 */
[----:B------:R-:W-:Y:S02]  /*3120*/  UMOV UR4, 0x400 ;  /* 0x0000040000047882 */ /* 0x000fe40000000000 */
[----:B0-----:R-:W-:-:S09]  /*3130*/  ULEA UR4, UR5, UR4, 0x18 ;  /* 0x0000000405047291 */ /* 0x001fd2000f8ec0ff */
[----:B------:R-:W0:Y:S04]  /*3140*/  LDS R3, [UR4+0x78] ;  /* 0x00007804ff037984 */ /* 0x000e280008000800 */
[----:B-1----:R-:W1:Y:S01]  /*3150*/  LDS.64 R10, [UR4+0x80] ;  /* 0x00008004ff0a7984 */ /* 0x002e620008000a00 */
[----:B0-----:R-:W-:Y:S01]  /*3160*/  FSETP.GEU.AND P0, PT, R2, R3, PT ;  /* 0x000000030200720b */ /* 0x001fe20003f0e000 */
[----:B------:R-:W-:Y:S02]  /*3170*/  IMAD.MOV.U32 R8, RZ, RZ, R3 ;  /* 0x000000ffff087224 */ /* 0x000fe400078e0003 */
[----:B-1----:R-:W-:Y:S02]  /*3180*/  IMAD.MOV.U32 R7, RZ, RZ, R10 ;  /* 0x000000ffff077224 */ /* 0x002fe400078e000a */
        /* <DEDUP_REMOVED lines=8> */
[CC--:B------:R-:W-:Y:S02]  /*3210*/  ISETP.LT.U32.AND P2, PT, R5.reuse, R10.reuse, PT ;  /* 0x0000000a0500720c */ /* 0x0c0fe40003f41070 */
[CC--:B------:R-:W-:Y:S02]  /*3220*/  ISETP.GE.AND.EX P0, PT, R4.reuse, R11.reuse, PT, P0 ;  /* 0x0000000b0400720c */ /* 0x0c0fe40003f06300 */
[----:B------:R-:W-:Y:S02]  /*3230*/  ISETP.LT.AND.EX P2, PT, R4, R11, PT, P2 ;  /* 0x0000000b0400720c */ /* 0x000fe40003f41320 */
[----:B------:R-:W-:Y:S02]  /*3240*/  FSEL R8, R2, R3, !P0 ;  /* 0x0000000302087208 */ /* 0x000fe40004000000 */
[----:B------:R-:W-:-:S02]  /*3250*/  SEL R7, R5, R10, P2 ;  /* 0x0000000a05077207 */ /* 0x000fc40001000000 */
[----:B------:R-:W-:Y:S01]  /*3260*/  SEL R6, R4, R11, P2 ;  /* 0x0000000b04067207 */ /* 0x000fe20001000000 */
[----:B------:R-:W-:Y:S06]  /*3270*/  BRA `(.L_x_34) ;  /* 0x0000002800707947 */ /* 0x000fec0003800000 */
.L_x_2:
[----:B------:R-:W1:Y:S01]  /*3280*/  S2R R0, SR_TID.X ;  /* 0x0000000000007919 */ /* 0x000e620000002100 */
[----:B------:R-:W1:Y:S02]  /*3290*/  LDC.64 R2, c[0x0][0x380] ;  /* 0x0000e000ff027b82 */ /* 0x000e640000000a00 */
[----:B-1----:R-:W-:-:S05]  /*32a0*/  IMAD.WIDE.U32 R2, R0, 0x10, R2 ;  /* 0x0000001000027825 */ /* 0x002fca00078e0002 */
[----:B0-----:R-:W2:Y:S04]  /*32b0*/  LDG.E.CONSTANT R11, desc[UR10][R2.64] ;  /* 0x0000000a020b7981 */ /* 0x001ea8000c1e9900 */
[----:B------:R-:W2:Y:S04]  /*32c0*/  LDG.E.CONSTANT R6, desc[UR10][R2.64+0x1000] ;  /* 0x0010000a02067981 */ /* 0x000ea8000c1e9900 */
[----:B------:R-:W3:Y:S04]  /*32d0*/  LDG.E.64.CONSTANT R4, desc[UR10][R2.64+0x8] ;  /* 0x0000080a02047981 */ /* 0x000ee8000c1e9b00 */
[----:B------:R-:W3:Y:S04]  /*32e0*/  LDG.E.64.CONSTANT R16, desc[UR10][R2.64+0x1008] ;  /* 0x0010080a02107981 */ /* 0x000ee8000c1e9b00 */
[----:B------:R-:W4:Y:S04]  /*32f0*/  LDG.E.CONSTANT R7, desc[UR10][R2.64+0x2000] ;  /* 0x0020000a02077981 */ /* 0x000f28000c1e9900 */
[----:B------:R-:W5:Y:S04]  /*3300*/  LDG.E.64.CONSTANT R14, desc[UR10][R2.64+0x2008] ;  /* 0x0020080a020e7981 */ /* 0x000f68000c1e9b00 */
[----:B------:R-:W5:Y:S04]  /*3310*/  LDG.E.CONSTANT R10, desc[UR10][R2.64+0x3000] ;  /* 0x0030000a020a7981 */ /* 0x000f68000c1e9900 */
[----:B------:R-:W5:Y:S04]  /*3320*/  LDG.E.64.CONSTANT R12, desc[UR10][R2.64+0x3008] ;  /* 0x0030080a020c7981 */ /* 0x000f68000c1e9b00 */
[----:B------:R-:W5:Y:S04]  /*3330*/  LDG.E.CONSTANT R26, desc[UR10][R2.64+0x4000] ;  /* 0x0040000a021a7981 */ /* 0x000f68000c1e9900 */
[----:B------:R0:W5:Y:S01]  /*3340*/  LDG.E.64.CONSTANT R8, desc[UR10][R2.64+0x4008] ;  /* 0x0040080a02087981 */ /* 0x000162000c1e9b00 */
[----:B------:R-:W-:Y:S01]  /*3350*/  UISETP.GE.U32.AND UP0, UPT, UR8, 0xa00, UPT ;  /* 0x00000a000800788c */ /* 0x000fe2000bf06070 */
[----:B0-----:R-:W-:-:S02]  /*3360*/  IMAD.MOV.U32 R3, RZ, RZ, 0x500 ;  /* 0x00000500ff037424 */ /* 0x001fc400078e00ff */
[----:B------:R-:W-:Y:S01]  /*3370*/  IMAD.MOV.U32 R2, RZ, RZ, RZ ;  /* 0x000000ffff027224 */ /* 0x000fe200078e00ff */
[----:B--2---:R-:W-:-:S13]  /*3380*/  FSETP.GEU.AND P1, PT, R11, R6, PT ;  /* 0x000000060b00720b */ /* 0x004fda0003f2e000 */
[----:B---3--:R-:W-:-:S04]  /*3390*/  @P1 ISETP.GE.U32.AND P0, PT, R4, R16, PT ;  /* 0x000000100400120c */ /* 0x008fc80003f06070 */
[----:B------:R-:W-:-:S04]  /*33a0*/  @P1 ISETP.GE.AND.EX P0, PT, R5, R17, PT, P0 ;  /* 0x000000110500120c */ /* 0x000fc80003f06300 */
[----:B------:R-:W-:-:S04]  /*33b0*/  @P1 FSETP.LT.OR P0, PT, R6, R11, !P0 ;  /* 0x0000000b0600120b */ /* 0x000fc80004701400 */
[----:B------:R-:W-:Y:S02]  /*33c0*/  @P1 FSEL R6, R11, R6, P0 ;  /* 0x000000060b061208 */ /* 0x000fe40000000000 */
[----:B------:R-:W-:Y:S02]  /*33d0*/  @P1 SEL R16, R4, R16, P0 ;  /* 0x0000001004101207 */ /* 0x000fe40000000000 */
[----:B----4-:R-:W-:Y:S02]  /*33e0*/  FSETP.GEU.AND P2, PT, R6, R7, PT ;  /* 0x000000070600720b */ /* 0x010fe40003f4e000 */
[----:B------:R-:W-:-:S11]  /*33f0*/  @P1 SEL R17, R5, R17, P0 ;  /* 0x0000001105111207 */ /* 0x000fd60000000000 */
[----:B-----5:R-:W-:-:S04]  /*3400*/  @P2 ISETP.GE.U32.AND P0, PT, R16, R14, PT ;  /* 0x0000000e1000220c */ /* 0x020fc80003f06070 */
[----:B------:R-:W-:-:S04]  /*3410*/  @P2 ISETP.GE.AND.EX P0, PT, R17, R15, PT, P0 ;  /* 0x0000000f1100220c */ /* 0x000fc80003f06300 */
[----:B------:R-:W-:-:S04]  /*3420*/  @P2 FSETP.LT.OR P0, PT, R7, R6, !P0 ;  /* 0x000000060700220b */ /* 0x000fc80004701400 */
[----:B------:R-:W-:Y:S02]  /*3430*/  @P2 FSEL R7, R6, R7, P0 ;  /* 0x0000000706072208 */ /* 0x000fe40000000000 */
[----:B------:R-:W-:Y:S02]  /*3440*/  @P2 SEL R14, R16, R14, P0 ;  /* 0x0000000e100e2207 */ /* 0x000fe40000000000 */
[----:B------:R-:W-:Y:S02]  /*3450*/  FSETP.GEU.AND P1, PT, R7, R10, PT ;  /* 0x0000000a0700720b */ /* 0x000fe40003f2e000 */
[----:B------:R-:W-:-:S11]  /*3460*/  @P2 SEL R15, R17, R15, P0 ;  /* 0x0000000f110f2207 */ /* 0x000fd60000000000 */
[----:B------:R-:W-:-:S04]  /*3470*/  @P1 ISETP.GE.U32.AND P0, PT, R14, R12, PT ;  /* 0x0000000c0e00120c */ /* 0x000fc80003f06070 */
        /* <DEDUP_REMOVED lines=11> */
[----:B------:R-:W-:Y:S01]  /*3530*/  @P2 SEL R9, R13, R9, P0 ;  /* 0x000000090d092207 */ /* 0x000fe20000000000 */
[----:B------:R-:W-:Y:S06]  /*3540*/  BRA.U !UP0, `(.L_x_71) ;  /* 0x0000000908dc7547 */ /* 0x000fec000b800000 */
[----:B------:R-:W-:Y:S01]  /*3550*/  UIADD3 UR9, UP0, UPT, UR8, -0xa00, URZ ;  /* 0xfffff60008097890 */ /* 0x000fe2000ff1e0ff */
[----:B------:R-:W-:Y:S02]  /*3560*/  IMAD.MOV.U32 R3, RZ, RZ, 0x500 ;  /* 0x00000500ff037424 */ /* 0x000fe400078e00ff */
[----:B------:R-:W-:Y:S01]  /*3570*/  IMAD.MOV.U32 R2, RZ, RZ, RZ ;  /* 0x000000ffff027224 */ /* 0x000fe200078e00ff */
[----:B------:R-:W-:Y:S02]  /*3580*/  ULEA.HI.X.SX32 UR8, UR8, 0xffffffff, 0x1, UP0 ;  /* 0xffffffff08087891 */ /* 0x000fe400080f0eff */
[----:B------:R-:W-:Y:S02]  /*3590*/  UIMAD.WIDE.U32 UR12, UR9, -0x33333333, URZ ;  /* 0xcccccccd090c78a5 */ /* 0x000fe4000f8e00ff */
[----:B------:R-:W-:Y:S02]  /*35a0*/  UIMAD.WIDE.U32 UR4, UR8, -0x33333333, URZ ;  /* 0xcccccccd080478a5 */ /* 0x000fe4000f8e00ff */
[----:B------:R-:W-:-:S02]  /*35b0*/  UISETP.GE.U32.AND UP1, UPT, UR9, 0x500, UPT ;  /* 0x000005000900788c */ /* 0x000fc4000bf26070 */
[----:B------:R-:W-:Y:S02]  /*35c0*/  UIMAD.WIDE.U32 UR4, UP0, UR9, -0x33333334, UR4 ;  /* 0xcccccccc090478a5 */ /* 0x000fe4000f800004 */
[----:B------:R-:W-:Y:S02]  /*35d0*/  UISETP.GE.U32.AND.EX UP1, UPT, UR8, URZ, UPT, UP1 ;  /* 0x000000ff0800728c */ /* 0x000fe4000bf26110 */
[----:B------:R-:W-:Y:S02]  /*35e0*/  UIADD3.X UR7, UPT, UPT, URZ, URZ, URZ, UP0, !UPT ;  /* 0x000000ffff077290 */ /* 0x000fe400087fe4ff */
[----:B------:R-:W-:Y:S01]  /*35f0*/  UIADD3 URZ, UP0, UPT, UR13, UR4, URZ ;  /* 0x000000040dff7290 */ /* 0x000fe2000ff1e0ff */
[----:B------:R-:W-:-:S03]  /*3600*/  UMOV UR6, UR5 ;  /* 0x0000000500067c82 */ /* 0x000fc60008000000 */
[----:B------:R-:W-:-:S04]  /*3610*/  UIMAD.WIDE.U32.X UR4, UR8, -0x33333334, UR6, UP0 ;  /* 0xcccccccc080478a5 */ /* 0x000fc800080e0406 */
[----:B------:R-:W-:-:S04]  /*3620*/  USHF.R.U64 UR6, UR4, 0xa, UR5 ;  /* 0x0000000a04067899 */ /* 0x000fc80008001205 */
[----:B------:R-:W-:-:S04]  /*3630*/  ULOP3.LUT UR7, UR6, 0x1, URZ, 0xc0, !UPT ;  /* 0x0000000106077892 */ /* 0x000fc8000f8ec0ff */
[----:B------:R-:W-:-:S04]  /*3640*/  UISETP.NE.U32.AND UP0, UPT, UR7, 0x1, UPT ;  /* 0x000000010700788c */ /* 0x000fc8000bf05070 */
[----:B------:R-:W-:Y:S01]  /*3650*/  UISETP.NE.U32.AND.EX UP0, UPT, URZ, URZ, UPT, UP0 ;  /* 0x000000ffff00728c */ /* 0x000fe2000bf05100 */
[----:B------:R-:W-:Y:S10]  /*3660*/  BRA.U !UP1, `(.L_x_72) ;  /* 0x0000000509b87547 */ /* 0x000ff4000b800000 */
[----:B------:R-:W0:Y:S01]  /*3670*/  LDCU.64 UR8, c[0x0][0x380] ;  /* 0x00007000ff0877ac */ /* 0x000e220008000a00 */
[----:B------:R-:W-:Y:S02]  /*3680*/  IMAD.MOV.U32 R3, RZ, RZ, 0x500 ;  /* 0x00000500ff037424 */ /* 0x000fe400078e00ff */
[----:B------:R-:W-:Y:S01]  /*3690*/  IMAD.MOV.U32 R2, RZ, RZ, RZ ;  /* 0x000000ffff027224 */ /* 0x000fe200078e00ff */
[----:B------:R-:W-:-:S04]  /*36a0*/  UIADD3 UR4, UP1, UPT, UR6, 0x1, URZ ;  /* 0x0000000106047890 */ /* 0x000fc8000ff3e0ff */
[----:B------:R-:W-:Y:S02]  /*36b0*/  ULEA.HI.X UR5, UR5, URZ, URZ, 0x16, UP1 ;  /* 0x000000ff05057291 */ /* 0x000fe400088fb4ff */
[----:B------:R-:W-:Y:S02]  /*36c0*/  ULOP3.LUT UR4, UR4, 0xfffffffe, URZ, 0xc0, !UPT ;  /* 0xfffffffe04047892 */ /* 0x000fe4000f8ec0ff */
[----:B------:R-:W-:Y:S01]  /*36d0*/  ULOP3.LUT UR5, UR5, 0x7fffff, URZ, 0xc0, !UPT ;  /* 0x007fffff05057892 */ /* 0x000fe2000f8ec0ff */
[----:B0-----:R-:W-:-:S04]  /*36e0*/  LEA R28, P0, R0, UR8, 0x4 ;  /* 0x00000008001c7c11 */ /* 0x001fc8000f8020ff */
[----:B------:R-:W-:Y:S02]  /*36f0*/  IADD3 R28, P1, PT, R28, 0xe008, RZ ;  /* 0x0000e0081c1c7810 */ /* 0x000fe40007f3e0ff */
[----:B------:R-:W-:-:S05]  /*3700*/  LEA.HI.X R29, R0, UR9, RZ, 0x4, P0 ;  /* 0x00000009001d7c11 */ /* 0x000fca00080f24ff */
[----:B------:R-:W-:-:S07]  /*3710*/  IMAD.X R29, RZ, RZ, R29, P1 ;  /* 0x000000ffff1d7224 */ /* 0x000fce00008e061d */
.L_x_73:
[----:B------:R-:W2:Y:S04]  /*3720*/  LDG.E.CONSTANT R25, desc[UR10][R28.64+-0x9008] ;  /* 0xff6ff80a1c197981 */ /* 0x000ea8000c1e9900 */
[----:B------:R-:W3:Y:S04]  /*3730*/  LDG.E.64.CONSTANT R22, desc[UR10][R28.64+-0x9000] ;  /* 0xff70000a1c167981 */ /* 0x000ee8000c1e9b00 */
[----:B------:R-:W4:Y:S04]  /*3740*/  LDG.E.CONSTANT R27, desc[UR10][R28.64+-0x8008] ;  /* 0xff7ff80a1c1b7981 */ /* 0x000f28000c1e9900 */
[----:B------:R-:W5:Y:S04]  /*3750*/  LDG.E.64.CONSTANT R10, desc[UR10][R28.64+-0x8000] ;  /* 0xff80000a1c0a7981 */ /* 0x000f68000c1e9b00 */
[----:B------:R-:W5:Y:S04]  /*3760*/  LDG.E.CONSTANT R4, desc[UR10][R28.64+-0x7008] ;  /* 0xff8ff80a1c047981 */ /* 0x000f68000c1e9900 */
        /* <DEDUP_REMOVED lines=8> */
[----:B------:R-:W5:Y:S01]  /*37f0*/  LDG.E.64.CONSTANT R20, desc[UR10][R28.64+-0x3000] ;  /* 0xffd0000a1c147981 */ /* 0x000f62000c1e9b00 */
[----:B--2---:R-:W-:-:S13]  /*3800*/  FSETP.GEU.AND P1, PT, R26, R25, PT ;  /* 0x000000191a00720b */ /* 0x004fda0003f2e000 */
[----:B---3--:R-:W-:-:S04]  /*3810*/  @P1 ISETP.GE.U32.AND P0, PT, R8, R22, PT ;  /* 0x000000160800120c */ /* 0x008fc80003f06070 */
[----:B------:R-:W-:-:S04]  /*3820*/  @P1 ISETP.GE.AND.EX P0, PT, R9, R23, PT, P0 ;  /* 0x000000170900120c */ /* 0x000fc80003f06300 */
[----:B------:R-:W-:-:S04]  /*3830*/  @P1 FSETP.LT.OR P0, PT, R25, R26, !P0 ;  /* 0x0000001a1900120b */ /* 0x000fc80004701400 */
[----:B------:R-:W-:Y:S02]  /*3840*/  @P1 FSEL R25, R26, R25, P0 ;  /* 0x000000191a191208 */ /* 0x000fe40000000000 */
[----:B------:R-:W-:Y:S01]  /*3850*/  @P1 SEL R22, R8, R22, P0 ;  /* 0x0000001608161207 */ /* 0x000fe20000000000 */
[----:B------:R-:W2:Y:S01]  /*3860*/  LDG.E.CONSTANT R26, desc[UR10][R28.64+-0x8] ;  /* 0xfffff80a1c1a7981 */ /* 0x000ea2000c1e9900 */
[----:B----4-:R-:W-:Y:S02]  /*3870*/  FSETP.GEU.AND P2, PT, R25, R27, PT ;  /* 0x0000001b1900720b */ /* 0x010fe40003f4e000 */
[----:B------:R-:W-:Y:S02]  /*3880*/  @P1 SEL R23, R9, R23, P0 ;  /* 0x0000001709171207 */ /* 0x000fe40000000000 */
[----:B------:R0:W3:Y:S09]  /*3890*/  LDG.E.64.CONSTANT R8, desc[UR10][R28.64] ;  /* 0x0000000a1c087981 */ /* 0x0000f2000c1e9b00 */
[----:B-----5:R-:W-:-:S04]  /*38a0*/  @P2 ISETP.GE.U32.AND P0, PT, R22, R10, PT ;  /* 0x0000000a1600220c */ /* 0x020fc80003f06070 */
[----:B------:R-:W-:-:S04]  /*38b0*/  @P2 ISETP.GE.AND.EX P0, PT, R23, R11, PT, P0 ;  /* 0x0000000b1700220c */ /* 0x000fc80003f06300 */
[----:B------:R-:W-:-:S04]  /*38c0*/  @P2 FSETP.LT.OR P0, PT, R27, R25, !P0 ;  /* 0x000000191b00220b */ /* 0x000fc80004701400 */
[----:B------:R-:W-:Y:S02]  /*38d0*/  @P2 FSEL R27, R25, R27, P0 ;  /* 0x0000001b191b2208 */ /* 0x000fe40000000000 */
[----:B------:R-:W4:Y:S02]  /*38e0*/  LDG.E.CONSTANT R25, desc[UR10][R28.64+-0x2008] ;  /* 0xffdff80a1c197981 */ /* 0x000f24000c1e9900 */
[----:B------:R-:W-:Y:S02]  /*38f0*/  FSETP.GEU.AND P1, PT, R27, R4, PT ;  /* 0x000000041b00720b */ /* 0x000fe40003f2e000 */
[----:B------:R-:W-:Y:S02]  /*3900*/  @P2 SEL R10, R22, R10, P0 ;  /* 0x0000000a160a2207 */ /* 0x000fe40000000000 */
[----:B------:R-:W-:Y:S02]  /*3910*/  @P2 SEL R11, R23, R11, P0 ;  /* 0x0000000b170b2207 */ /* 0x000fe40000000000 */
[----:B------:R-:W5:Y:S07]  /*3920*/  LDG.E.64.CONSTANT R22, desc[UR10][R28.64+-0x2000] ;  /* 0xffe0000a1c167981 */ /* 0x000f6e000c1e9b00 */
[----:B------:R-:W-:-:S04]  /*3930*/  @P1 ISETP.GE.U32.AND P0, PT, R10, R12, PT ;  /* 0x0000000c0a00120c */ /* 0x000fc80003f06070 */
[----:B------:R-:W-:-:S04]  /*3940*/  @P1 ISETP.GE.AND.EX P0, PT, R11, R13, PT, P0 ;  /* 0x0000000d0b00120c */ /* 0x000fc80003f06300 */
[----:B------:R-:W-:-:S04]  /*3950*/  @P1 FSETP.LT.OR P0, PT, R4, R27, !P0 ;  /* 0x0000001b0400120b */ /* 0x000fc80004701400 */
[----:B------:R-:W-:Y:S02]  /*3960*/  @P1 FSEL R4, R27, R4, P0 ;  /* 0x000000041b041208 */ /* 0x000fe40000000000 */
[----:B------:R-:W2:Y:S01]  /*3970*/  LDG.E.CONSTANT R27, desc[UR10][R28.64+-0x1008] ;  /* 0xffeff80a1c1b7981 */ /* 0x000ea2000c1e9900 */
[----:B------:R-:W-:Y:S02]  /*3980*/  @P1 SEL R12, R10, R12, P0 ;  /* 0x0000000c0a0c1207 */ /* 0x000fe40000000000 */
[----:B------:R-:W-:Y:S02]  /*3990*/  @P1 SEL R13, R11, R13, P0 ;  /* 0x0000000d0b0d1207 */ /* 0x000fe40000000000 */
[----:B------:R-:W3:Y:S01]  /*39a0*/  LDG.E.64.CONSTANT R10, desc[UR10][R28.64+-0x1000] ;  /* 0xfff0000a1c0a7981 */ /* 0x000ee2000c1e9b00 */
[----:B------:R-:W-:-:S13]  /*39b0*/  FSETP.GEU.AND P2, PT, R4, R5, PT ;  /* 0x000000050400720b */ /* 0x000fda0003f4e000 */
[----:B------:R-:W-:-:S04]  /*39c0*/  @P2 ISETP.GE.U32.AND P0, PT, R12, R14, PT ;  /* 0x0000000e0c00220c */ /* 0x000fc80003f06070 */
[----:B------:R-:W-:-:S04]  /*39d0*/  @P2 ISETP.GE.AND.EX P0, PT, R13, R15, PT, P0 ;  /* 0x0000000f0d00220c */ /* 0x000fc80003f06300 */
[----:B------:R-:W-:-:S04]  /*39e0*/  @P2 FSETP.LT.OR P0, PT, R5, R4, !P0 ;  /* 0x000000040500220b */ /* 0x000fc80004701400 */
[----:B------:R-:W-:-:S04]  /*39f0*/  @P2 FSEL R5, R4, R5, P0 ;  /* 0x0000000504052208 */ /* 0x000fc80000000000 */
[----:B------:R-:W-:Y:S02]  /*3a00*/  FSETP.GEU.AND P1, PT, R5, R6, PT ;  /* 0x000000060500720b */ /* 0x000fe40003f2e000 */
[----:B------:R-:W-:Y:S02]  /*3a10*/  @P2 SEL R14, R12, R14, P0 ;  /* 0x0000000e0c0e2207 */ /* 0x000fe40000000000 */
[----:B------:R-:W-:-:S09]  /*3a20*/  @P2 SEL R15, R13, R15, P0 ;  /* 0x0000000f0d0f2207 */ /* 0x000fd20000000000 */
        /* <DEDUP_REMOVED lines=17> */
[----:B------:R-:W-:Y:S02]  /*3b40*/  @P1 FSEL R24, R7, R24, P0 ;  /* 0x0000001807181208 */ /* 0x000fe40000000000 */
[----:B------:R-:W-:Y:S02]  /*3b50*/  @P1 SEL R20, R18, R20, P0 ;  /* 0x0000001412141207 */ /* 0x000fe40000000000 */
[----:B------:R-:W-:Y:S01]  /*3b60*/  @P1 SEL R21, R19, R21, P0 ;  /* 0x0000001513151207 */ /* 0x000fe20000000000 */
[----:B------:R-:W-:-:S04]  /*3b70*/  UIADD3 UR4, UP1, UPT, UR4, -0x2, URZ ;  /* 0xfffffffe04047890 */ /* 0x000fc8000ff3e0ff */
[----:B------:R-:W-:Y:S02]  /*3b80*/  UIADD3.X UR5, UPT, UPT, UR5, -0x1, URZ, UP1, !UPT ;  /* 0xffffffff05057890 */ /* 0x000fe40008ffe4ff */
[----:B------:R-:W-:-:S04]  /*3b90*/  UISETP.NE.U32.AND UP1, UPT, UR4, URZ, UPT ;  /* 0x000000ff0400728c */ /* 0x000fc8000bf25070 */
[----:B------:R-:W-:Y:S01]  /*3ba0*/  UISETP.NE.AND.EX UP1, UPT, UR5, URZ, UPT, UP1 ;  /* 0x000000ff0500728c */ /* 0x000fe2000bf25310 */
[----:B----4-:R-:W-:-:S13]  /*3bb0*/  FSETP.GEU.AND P2, PT, R24, R25, PT ;  /* 0x000000191800720b */ /* 0x010fda0003f4e000 */
[----:B-----5:R-:W-:-:S04]  /*3bc0*/  @P2 ISETP.GE.U32.AND P0, PT, R20, R22, PT ;  /* 0x000000161400220c */ /* 0x020fc80003f06070 */
[----:B------:R-:W-:-:S04]  /*3bd0*/  @P2 ISETP.GE.AND.EX P0, PT, R21, R23, PT, P0 ;  /* 0x000000171500220c */ /* 0x000fc80003f06300 */
[----:B------:R-:W-:-:S04]  /*3be0*/  @P2 FSETP.LT.OR P0, PT, R25, R24, !P0 ;  /* 0x000000181900220b */ /* 0x000fc80004701400 */
[----:B------:R-:W-:-:S04]  /*3bf0*/  @P2 FSEL R25, R24, R25, P0 ;  /* 0x0000001918192208 */ /* 0x000fc80000000000 */
[----:B--2---:R-:W-:Y:S02]  /*3c00*/  FSETP.GEU.AND P3, PT, R25, R27, PT ;  /* 0x0000001b1900720b */ /* 0x004fe40003f6e000 */
[----:B------:R-:W-:Y:S02]  /*3c10*/  @P2 SEL R22, R20, R22, P0 ;  /* 0x0000001614162207 */ /* 0x000fe40000000000 */
[----:B------:R-:W-:-:S09]  /*3c20*/  @P2 SEL R23, R21, R23, P0 ;  /* 0x0000001715172207 */ /* 0x000fd20000000000 */
[----:B---3--:R-:W-:-:S04]  /*3c30*/  @P3 ISETP.GE.U32.AND P0, PT, R22, R10, PT ;  /* 0x0000000a1600320c */ /* 0x008fc80003f06070 */
[----:B------:R-:W-:-:S04]  /*3c40*/  @P3 ISETP.GE.AND.EX P0, PT, R23, R11, PT, P0 ;  /* 0x0000000b1700320c */ /* 0x000fc80003f06300 */
[----:B------:R-:W-:-:S04]  /*3c50*/  @P3 FSETP.LT.OR P0, PT, R27, R25, !P0 ;  /* 0x000000191b00320b */ /* 0x000fc80004701400 */
[----:B------:R-:W-:-:S04]  /*3c60*/  @P3 FSEL R27, R25, R27, P0 ;  /* 0x0000001b191b3208 */ /* 0x000fc80000000000 */
[----:B------:R-:W-:Y:S02]  /*3c70*/  FSETP.GEU.AND P1, PT, R27, R26, PT ;  /* 0x0000001a1b00720b */ /* 0x000fe40003f2e000 */
[----:B------:R-:W-:Y:S02]  /*3c80*/  @P3 SEL R10, R22, R10, P0 ;  /* 0x0000000a160a3207 */ /* 0x000fe40000000000 */
[----:B------:R-:W-:Y:S02]  /*3c90*/  @P3 SEL R11, R23, R11, P0 ;  /* 0x0000000b170b3207 */ /* 0x000fe40000000000 */
[----:B0-----:R-:W-:-:S07]  /*3ca0*/  IADD3 R28, P3, PT, R28, 0xa000, RZ ;  /* 0x0000a0001c1c7810 */ /* 0x001fce0007f7e0ff */
[----:B------:R-:W-:-:S04]  /*3cb0*/  @P1 ISETP.GE.U32.AND P0, PT, R10, R8, PT ;  /* 0x000000080a00120c */ /* 0x000fc80003f06070 */
[----:B------:R-:W-:Y:S02]  /*3cc0*/  @P1 ISETP.GE.AND.EX P0, PT, R11, R9, PT, P0 ;  /* 0x000000090b00120c */ /* 0x000fe40003f06300 */
[----:B------:R-:W-:Y:S02]  /*3cd0*/  IADD3 R3, P2, PT, R3, 0xa00, RZ ;  /* 0x00000a0003037810 */ /* 0x000fe40007f5e0ff */
[----:B------:R-:W-:Y:S01]  /*3ce0*/  @P1 FSETP.LT.OR P0, PT, R26, R27, !P0 ;  /* 0x0000001b1a00120b */ /* 0x000fe20004701400 */
[----:B------:R-:W-:Y:S02]  /*3cf0*/  IMAD.X R29, RZ, RZ, R29, P3 ;  /* 0x000000ffff1d7224 */ /* 0x000fe400018e061d */
[----:B------:R-:W-:Y:S01]  /*3d00*/  IMAD.X R2, RZ, RZ, R2, P2 ;  /* 0x000000ffff027224 */ /* 0x000fe200010e0602 */
[----:B------:R-:W-:Y:S02]  /*3d10*/  @P1 FSEL R26, R27, R26, P0 ;  /* 0x0000001a1b1a1208 */ /* 0x000fe40000000000 */
[----:B------:R-:W-:-:S02]  /*3d20*/  @P1 SEL R8, R10, R8, P0 ;  /* 0x000000080a081207 */ /* 0x000fc40000000000 */
[----:B------:R-:W-:Y:S01]  /*3d30*/  @P1 SEL R9, R11, R9, P0 ;  /* 0x000000090b091207 */ /* 0x000fe20000000000 */
[----:B------:R-:W-:Y:S06]  /*3d40*/  BRA.U UP1, `(.L_x_73) ;  /* 0xfffffff901747547 */ /* 0x000fec000b83ffff */
.L_x_72:
[----:B------:R-:W-:Y:S05]  /*3d50*/  BRA.U !UP0, `(.L_x_71) ;  /* 0x0000000108d87547 */ /* 0x000fea000b800000 */
[----:B------:R-:W0:Y:S02]  /*3d60*/  LDC.64 R4, c[0x0][0x380] ;  /* 0x0000e000ff047b82 */ /* 0x000e240000000a00 */
[----:B0-----:R-:W-:-:S03]  /*3d70*/  IMAD.WIDE.U32 R4, R0, 0x10, R4 ;  /* 0x0000001000047825 */ /* 0x001fc600078e0004 */
[----:B------:R-:W-:-:S04]  /*3d80*/  LEA R14, P0, R3, R4, 0x4 ;  /* 0x00000004030e7211 */ /* 0x000fc800078020ff */
[----:B------:R-:W-:-:S05]  /*3d90*/  LEA.HI.X R15, R3, R5, R2, 0x4, P0 ;  /* 0x00000005030f7211 */ /* 0x000fca00000f2402 */
        /* <DEDUP_REMOVED lines=38> */
[----:B------:R-:W-:Y:S02]  /*4000*/  @P2 SEL R13, R5, R13, P0 ;  /* 0x0000000d050d2207 */ /* 0x000fe40000000000 */
[----:B------:R-:W-:-:S05]  /*4010*/  IADD3 R3, P2, PT, R3, 0x500, RZ ;  /* 0x0000050003037810 */ /* 0x000fca0007f5e0ff */
[----:B------:R-:W-:-:S04]  /*4020*/  IMAD.X R2, RZ, RZ, R2, P2 ;  /* 0x000000ffff027224 */ /* 0x000fc800010e0602 */
[----:B------:R-:W-:-:S04]  /*4030*/  @P1 ISETP.GE.U32.AND P0, PT, R12, R16, PT ;  /* 0x000000100c00120c */ /* 0x000fc80003f06070 */
[----:B------:R-:W-:-:S04]  /*4040*/  @P1 ISETP.GE.AND.EX P0, PT, R13, R17, PT, P0 ;  /* 0x000000110d00120c */ /* 0x000fc80003f06300 */
[----:B------:R-:W-:-:S04]  /*4050*/  @P1 FSETP.LT.OR P0, PT, R23, R20, !P0 ;  /* 0x000000141700120b */ /* 0x000fc80004701400 */
[----:B------:R-:W-:Y:S02]  /*4060*/  @P1 SEL R16, R12, R16, P0 ;  /* 0x000000100c101207 */ /* 0x000fe40000000000 */
[----:B------:R-:W-:Y:S02]  /*4070*/  @P1 SEL R17, R13, R17, P0 ;  /* 0x000000110d111207 */ /* 0x000fe40000000000 */
[----:B------:R-:W-:Y:S01]  /*4080*/  @P1 FSEL R23, R20, R23, P0 ;  /* 0x0000001714171208 */ /* 0x000fe20000000000 */
[----:B------:R-:W-:Y:S02]  /*4090*/  IMAD.MOV.U32 R8, RZ, RZ, R16 ;  /* 0x000000ffff087224 */ /* 0x000fe400078e0010 */
[----:B------:R-:W-:Y:S02]  /*40a0*/  IMAD.MOV.U32 R9, RZ, RZ, R17 ;  /* 0x000000ffff097224 */ /* 0x000fe400078e0011 */
[----:B------:R-:W-:-:S07]  /*40b0*/  IMAD.MOV.U32 R26, RZ, RZ, R23 ;  /* 0x000000ffff1a7224 */ /* 0x000fce00078e0017 */
.L_x_71:
[----:B------:R-:W0:Y:S02]  /*40c0*/  LDCU UR4, c[0x0][0x390] ;  /* 0x00007200ff0477ac */ /* 0x000e240008000800 */
[----:B0-----:R-:W-:Y:S02]  /*40d0*/  USHF.R.S32.HI UR5, URZ, 0x1f, UR4 ;  /* 0x0000001fff057899 */ /* 0x001fe40008011404 */
[----:B------:R-:W-:-:S04]  /*40e0*/  ISETP.GE.U32.AND P0, PT, R3, UR4, PT ;  /* 0x0000000403007c0c */ /* 0x000fc8000bf06070 */
[----:B------:R-:W-:-:S13]  /*40f0*/  ISETP.GE.AND.EX P0, PT, R2, UR5, PT, P0 ;  /* 0x0000000502007c0c */ /* 0x000fda000bf06300 */
[----:B------:R-:W-:Y:S05]  /*4100*/  @P0 BRA `(.L_x_74) ;  /* 0x0000000800480947 */ /* 0x000fea0003800000 */
[----:B------:R-:W-:Y:S01]  /*4110*/  IADD3 R5, PT, PT, -R3, UR4, RZ ;  /* 0x0000000403057c10 */ /* 0x000fe2000fffe1ff */
[----:B------:R-:W-:Y:S03]  /*4120*/  BSSY.RECONVERGENT B1, `(.L_x_74) ;  /* 0x0000090000017945 */ /* 0x000fe60003800200 */
[----:B------:R-:W-:-:S13]  /*4130*/  ISETP.GE.AND P0, PT, R0, R5, PT ;  /* 0x000000050000720c */ /* 0x000fda0003f06270 */
[----:B------:R-:W-:Y:S05]  /*4140*/  @P0 BRA `(.L_x_75) ;  /* 0x0000000800340947 */ /* 0x000fea0003800000 */
[----:B------:R-:W-:Y:S01]  /*4150*/  LOP3.LUT R4, RZ, R0, RZ, 0x33, !PT ;  /* 0x00000000ff047212 */ /* 0x000fe200078e33ff */
[----:B------:R-:W-:Y:S03]  /*4160*/  BSSY.RECONVERGENT B2, `(.L_x_76) ;  /* 0x000002d000027945 */ /* 0x000fe60003800200 */
[----:B------:R-:W-:-:S04]  /*4170*/  IADD3 R14, PT, PT, -R3, UR4, R4 ;  /* 0x00000004030e7c10 */ /* 0x000fc8000fffe104 */
[----:B------:R-:W-:-:S04]  /*4180*/  LOP3.LUT R4, R14, 0x300, RZ, 0xc0, !PT ;  /* 0x000003000e047812 */ /* 0x000fc800078ec0ff */
[----:B------:R-:W-:Y:S01]  /*4190*/  ISETP.NE.AND P0, PT, R4, 0x300, PT ;  /* 0x000003000400780c */ /* 0x000fe20003f05270 */
[----:B------:R-:W-:-:S12]  /*41a0*/  IMAD.MOV.U32 R4, RZ, RZ, R0 ;  /* 0x000000ffff047224 */ /* 0x000fd800078e0000 */
[----:B------:R-:W-:Y:S05]  /*41b0*/  @!P0 BRA `(.L_x_77) ;  /* 0x00000000009c8947 */ /* 0x000fea0003800000 */
[----:B------:R-:W0:Y:S01]  /*41c0*/  LDCU.64 UR6, c[0x0][0x380] ;  /* 0x00007000ff0677ac */ /* 0x000e220008000a00 */
[----:B------:R-:W-:Y:S02]  /*41d0*/  IADD3 R11, P0, PT, R0, R3, RZ ;  /* 0x00000003000b7210 */ /* 0x000fe40007f1e0ff */
[----:B------:R-:W-:-:S03]  /*41e0*/  LEA.HI R4, R14, 0x1, RZ, 0x18 ;  /* 0x000000010e047811 */ /* 0x000fc600078fc0ff */
[----:B------:R-:W-:Y:S01]  /*41f0*/  IMAD.X R10, RZ, RZ, R2, P0 ;  /* 0x000000ffff0a7224 */ /* 0x000fe200000e0602 */
[----:B------:R-:W-:Y:S01]  /*4200*/  LOP3.LUT R6, R4, 0x3, RZ, 0xc0, !PT ;  /* 0x0000000304067812 */ /* 0x000fe200078ec0ff */
[----:B------:R-:W-:-:S04]  /*4210*/  IMAD.MOV.U32 R4, RZ, RZ, R0 ;  /* 0x000000ffff047224 */ /* 0x000fc800078e0000 */
[----:B------:R-:W-:Y:S01]  /*4220*/  IMAD.MOV R12, RZ, RZ, -R6 ;  /* 0x000000ffff0c7224 */ /* 0x000fe200078e0a06 */
[----:B0-----:R-:W-:-:S04]  /*4230*/  LEA R13, P1, R11, UR6, 0x4 ;  /* 0x000000060b0d7c11 */ /* 0x001fc8000f8220ff */
[----:B------:R-:W-:-:S09]  /*4240*/  LEA.HI.X R11, R11, UR7, R10, 0x4, P1 ;  /* 0x000000070b0b7c11 */ /* 0x000fd200088f240a */
.L_x_80:
[----:B------:R-:W-:-:S05]  /*4250*/  IMAD.MOV.U32 R10, RZ, RZ, R13 ;  /* 0x000000ffff0a7224 */ /* 0x000fca00078e000d */
[----:B------:R-:W2:Y:S04]  /*4260*/  LDG.E.CONSTANT R16, desc[UR10][R10.64] ;  /* 0x0000000a0a107981 */ /* 0x000ea8000c1e9900 */
[----:B------:R-:W3:Y:S01]  /*4270*/  LDG.E.64.CONSTANT R6, desc[UR10][R10.64+0x8] ;  /* 0x0000080a0a067981 */ /* 0x000ee2000c1e9b00 */
[----:B------:R-:W-:Y:S01]  /*4280*/  VIADD R12, R12, 0x1 ;  /* 0x000000010c0c7836 */ /* 0x000fe20000000000 */
[----:B------:R-:W-:Y:S01]  /*4290*/  BSSY.RECONVERGENT B3, `(.L_x_78) ;  /* 0x0000016000037945 */ /* 0x000fe20003800200 */
[----:B------:R-:W-:Y:S01]  /*42a0*/  IMAD.MOV.U32 R17, RZ, RZ, R8 ;  /* 0x000000ffff117224 */ /* 0x000fe200078e0008 */
        /* <DEDUP_REMOVED lines=20> */
.L_x_79:
[----:B------:R-:W-:Y:S05]  /*43f0*/  BSYNC.RECONVERGENT B3 ;  /* 0x0000000000037941 */ /* 0x000fea0003800200 */
.L_x_78:
[----:B------:R-:W-:Y:S02]  /*4400*/  IMAD.X R11, RZ, RZ, R11, P3 ;  /* 0x000000ffff0b7224 */ /* 0x000fe400018e060b */
[----:B------:R-:W-:Y:S01]  /*4410*/  VIADD R4, R4, 0x100 ;  /* 0x0000010004047836 */ /* 0x000fe20000000000 */
[----:B------:R-:W-:Y:S06]  /*4420*/  @P2 BRA `(.L_x_80) ;  /* 0xfffffffc00882947 */ /* 0x000fec000383ffff */
.L_x_77:
[----:B------:R-:W-:Y:S05]  /*4430*/  BSYNC.RECONVERGENT B2 ;  /* 0x0000000000027941 */ /* 0x000fea0003800200 */
.L_x_76:
[----:B------:R-:W-:-:S13]  /*4440*/  ISETP.GE.U32.AND P0, PT, R14, 0x300, PT ;  /* 0x000003000e00780c */ /* 0x000fda0003f06070 */
[----:B------:R-:W-:Y:S05]  /*4450*/  @!P0 BRA `(.L_x_75) ;  /* 0x0000000400708947 */ /* 0x000fea0003800000 */
[----:B------:R-:W0:Y:S01]  /*4460*/  LDCU.64 UR6, c[0x0][0x380] ;  /* 0x00007000ff0677ac */ /* 0x000e220008000a00 */
[----:B------:R-:W-:-:S05]  /*4470*/  IADD3 R3, P0, PT, R4, R3, RZ ;  /* 0x0000000304037210 */ /* 0x000fca0007f1e0ff */
[----:B------:R-:W-:Y:S01]  /*4480*/  IMAD.X R2, RZ, RZ, R2, P0 ;  /* 0x000000ffff027224 */ /* 0x000fe200000e0602 */
[----:B0-----:R-:W-:-:S04]  /*4490*/  LEA R10, P1, R3, UR6, 0x4 ;  /* 0x00000006030a7c11 */ /* 0x001fc8000f8220ff */
[----:B------:R-:W-:Y:S02]  /*44a0*/  IADD3 R10, P0, PT, R10, 0x3008, RZ ;  /* 0x000030080a0a7810 */ /* 0x000fe40007f1e0ff */
[----:B------:R-:W-:-:S05]  /*44b0*/  LEA.HI.X R11, R3, UR7, R2, 0x4, P1 ;  /* 0x00000007030b7c11 */ /* 0x000fca00088f2402 */
[----:B------:R-:W-:-:S07]  /*44c0*/  IMAD.X R11, RZ, RZ, R11, P0 ;  /* 0x000000ffff0b7224 */ /* 0x000fce00000e060b */
.L_x_89:
[----:B------:R-:W2:Y:S04]  /*44d0*/  LDG.E.CONSTANT R17, desc[UR10][R10.64+-0x3008] ;  /* 0xffcff80a0a117981 */ /* 0x000ea8000c1e9900 */
[----:B------:R-:W3:Y:S04]  /*44e0*/  LDG.E.64.CONSTANT R14, desc[UR10][R10.64+-0x3000] ;  /* 0xffd0000a0a0e7981 */ /* 0x000ee8000c1e9b00 */
[----:B------:R0:W5:Y:S04]  /*44f0*/  LDG.E.CONSTANT R23, desc[UR10][R10.64+-0x2008] ;  /* 0xffdff80a0a177981 */ /* 0x000168000c1e9900 */
        /* <DEDUP_REMOVED lines=22> */
.L_x_82:
[----:B------:R-:W-:Y:S05]  /*4660*/  BSYNC.RECONVERGENT B2 ;  /* 0x0000000000027941 */ /* 0x000fea0003800200 */
.L_x_81:
        /* <DEDUP_REMOVED lines=17> */
.L_x_84:
[----:B------:R-:W-:Y:S05]  /*4780*/  BSYNC.RECONVERGENT B2 ;  /* 0x0000000000027941 */ /* 0x000fea0003800200 */
.L_x_83:
        /* <DEDUP_REMOVED lines=17> */
.L_x_86:
[----:B------:R-:W-:Y:S05]  /*48a0*/  BSYNC.RECONVERGENT B2 ;  /* 0x0000000000027941 */ /* 0x000fea0003800200 */
.L_x_85:
        /* <DEDUP_REMOVED lines=17> */
.L_x_88:
[----:B------:R-:W-:Y:S05]  /*49c0*/  BSYNC.RECONVERGENT B2 ;  /* 0x0000000000027941 */ /* 0x000fea0003800200 */
.L_x_87:
[----:B------:R-:W-:Y:S01]  /*49d0*/  VIADD R4, R4, 0x400 ;  /* 0x0000040004047836 */ /* 0x000fe20000000000 */
[----:B------:R-:W-:-:S04]  /*49e0*/  IADD3 R10, P1, PT, R10, 0x4000, RZ ;  /* 0x000040000a0a7810 */ /* 0x000fc80007f3e0ff */
[----:B------:R-:W-:Y:S01]  /*49f0*/  ISETP.GE.AND P0, PT, R4, R5, PT ;  /* 0x000000050400720c */ /* 0x000fe20003f06270 */
[----:B------:R-:W-:-:S12]  /*4a00*/  IMAD.X R11, RZ, RZ, R11, P1 ;  /* 0x000000ffff0b7224 */ /* 0x000fd800008e060b */
[----:B------:R-:W-:Y:S05]  /*4a10*/  @!P0 BRA `(.L_x_89) ;  /* 0xfffffff800ac8947 */ /* 0x000fea000383ffff */
.L_x_75:
[----:B------:R-:W-:Y:S05]  /*4a20*/  BSYNC.RECONVERGENT B1 ;  /* 0x0000000000017941 */ /* 0x000fea0003800200 */
.L_x_74:
[----:B------:R-:W0:Y:S01]  /*4a30*/  S2R R2, SR_LANEID ;  /* 0x0000000000027919 */ /* 0x000e220000000000 */
[----:B------:R-:W-:Y:S01]  /*4a40*/  BSSY.RECONVERGENT B1, `(.L_x_90) ;  /* 0x000001e000017945 */ /* 0x000fe20003800200 */
[----:B------:R-:W-:Y:S01]  /*4a50*/  IMAD.MOV.U32 R6, RZ, RZ, R8 ;  /* 0x000000ffff067224 */ /* 0x000fe200078e0008 */
[----:B------:R1:W2:Y:S01]  /*4a60*/  SHFL.DOWN PT, R3, R26, 0x1, 0x1f ;  /* 0x08201f001a037f89 */ /* 0x0002a200000e0000 */
[----:B------:R-:W-:-:S03]  /*4a70*/  IMAD.MOV.U32 R7, RZ, RZ, R9 ;  /* 0x000000ffff077224 */ /* 0x000fc600078e0009 */
[----:B------:R1:W3:Y:S04]  /*4a80*/  SHFL.DOWN PT, R5, R8, 0x1, 0x1f ;  /* 0x08201f0008057f89 */ /* 0x0002e800000e0000 */
[----:B------:R1:W4:Y:S01]  /*4a90*/  SHFL.DOWN PT, R4, R9, 0x1, 0x1f ;  /* 0x08201f0009047f89 */ /* 0x00032200000e0000 */
[C---:B0-----:R-:W-:Y:S02]  /*4aa0*/  ISETP.GT.AND P0, PT, R2.reuse, 0x1e, PT ;  /* 0x0000001e0200780c */ /* 0x041fe40003f04270 */
[C---:B------:R-:W-:Y:S02]  /*4ab0*/  ISETP.GT.AND P1, PT, R2.reuse, 0x1d, PT ;  /* 0x0000001d0200780c */ /* 0x040fe40003f24270 */
[C---:B------:R-:W-:Y:S02]  /*4ac0*/  ISETP.GT.AND P5, PT, R2.reuse, 0x1b, PT ;  /* 0x0000001b0200780c */ /* 0x040fe40003fa4270 */
[----:B------:R-:W-:-:S02]  /*4ad0*/  ISETP.GT.AND P4, PT, R2, 0x17, PT ;  /* 0x000000170200780c */ /* 0x000fc40003f84270 */
[C---:B------:R-:W-:Y:S02]  /*4ae0*/  ISETP.GT.AND P3, PT, R2.reuse, 0xf, PT ;  /* 0x0000000f0200780c */ /* 0x040fe40003f64270 */
[----:B------:R-:W-:Y:S01]  /*4af0*/  ISETP.NE.AND P2, PT, R2, RZ, PT ;  /* 0x000000ff0200720c */ /* 0x000fe20003f45270 */
[----:B------:R-:W-:Y:S02]  /*4b00*/  IMAD.MOV.U32 R2, RZ, RZ, R26 ;  /* 0x000000ffff027224 */ /* 0x000fe400078e001a */
[----:B-1234-:R-:W-:Y:S10]  /*4b10*/  @P0 BRA `(.L_x_91) ;  /* 0x0000000000400947 */ /* 0x01eff40003800000 */
        /* <DEDUP_REMOVED lines=9> */
[----:B------:R-:W-:-:S04]  /*4bb0*/  @!P6 ISETP.GE.U32.AND P0, PT, R8, R5, PT ;  /* 0x000000050800e20c */ /* 0x000fc80003f06070 */
[----:B------:R-:W-:-:S04]  /*4bc0*/  @!P6 ISETP.GE.AND.EX P0, PT, R9, R4, PT, P0 ;  /* 0x000000040900e20c */ /* 0x000fc80003f06300 */
[----:B------:R-:W-:Y:S02]  /*4bd0*/  @!P6 FSEL R2, R26, R3, !P0 ;  /* 0x000000031a02e208 */ /* 0x000fe40004000000 */
[----:B------:R-:W-:-:S04]  /*4be0*/  @!P6 ISETP.LT.U32.AND P0, PT, R8, R5, PT ;  /* 0x000000050800e20c */ /* 0x000fc80003f01070 */
[----:B------:R-:W-:-:S04]  /*4bf0*/  @!P6 ISETP.LT.AND.EX P0, PT, R9, R4, PT, P0 ;  /* 0x000000040900e20c */ /* 0x000fc80003f01300 */
[----:B------:R-:W-:Y:S02]  /*4c00*/  @!P6 SEL R6, R8, R5, P0 ;  /* 0x000000050806e207 */ /* 0x000fe40000000000 */
[----:B------:R-:W-:-:S07]  /*4c10*/  @!P6 SEL R7, R9, R4, P0 ;  /* 0x000000040907e207 */ /* 0x000fce0000000000 */
.L_x_91:
[----:B------:R-:W-:Y:S05]  /*4c20*/  BSYNC.RECONVERGENT B1 ;  /* 0x0000000000017941 */ /* 0x000fea0003800200 */
.L_x_90:
[----:B------:R0:W1:Y:S01]  /*4c30*/  SHFL.DOWN PT, R9, R2, 0x2, 0x1f ;  /* 0x08401f0002097f89 */ /* 0x00006200000e0000 */
[----:B------:R-:W-:Y:S01]  /*4c40*/  BSSY.RECONVERGENT B1, `(.L_x_92) ;  /* 0x0000017000017945 */ /* 0x000fe20003800200 */
[----:B------:R-:W-:Y:S02]  /*4c50*/  IMAD.MOV.U32 R3, RZ, RZ, R2 ;  /* 0x000000ffff037224 */ /* 0x000fe400078e0002 */
[----:B------:R0:W2:Y:S01]  /*4c60*/  SHFL.DOWN PT, R11, R6, 0x2, 0x1f ;  /* 0x08401f00060b7f89 */ /* 0x0000a200000e0000 */
[----:B------:R-:W-:Y:S02]  /*4c70*/  IMAD.MOV.U32 R4, RZ, RZ, R6 ;  /* 0x000000ffff047224 */ /* 0x000fe400078e0006 */
[----:B------:R-:W-:Y:S01]  /*4c80*/  IMAD.MOV.U32 R5, RZ, RZ, R7 ;  /* 0x000000ffff057224 */ /* 0x000fe200078e0007 */
[----:B------:R0:W3:Y:S01]  /*4c90*/  SHFL.DOWN PT, R8, R7, 0x2, 0x1f ;  /* 0x08401f0007087f89 */ /* 0x0000e200000e0000 */
[----:B------:R-:W-:Y:S05]  /*4ca0*/  @P1 BRA `(.L_x_93) ;  /* 0x0000000000401947 */ /* 0x000fea0003800000 */
[----:B-1----:R-:W-:Y:S01]  /*4cb0*/  FSETP.GEU.AND P0, PT, R2, R9, PT ;  /* 0x000000090200720b */ /* 0x002fe20003f0e000 */
[----:B------:R-:W-:Y:S02]  /*4cc0*/  IMAD.MOV.U32 R3, RZ, RZ, R9 ;  /* 0x000000ffff037224 */ /* 0x000fe400078e0009 */
[----:B--2---:R-:W-:Y:S02]  /*4cd0*/  IMAD.MOV.U32 R4, RZ, RZ, R11 ;  /* 0x000000ffff047224 */ /* 0x004fe400078e000b */
        /* <DEDUP_REMOVED lines=13> */
.L_x_93:
[----:B------:R-:W-:Y:S05]  /*4db0*/  BSYNC.RECONVERGENT B1 ;  /* 0x0000000000017941 */ /* 0x000fea0003800200 */
.L_x_92:
[----:B---3--:R3:W4:Y:S01]  /*4dc0*/  SHFL.DOWN PT, R8, R3, 0x4, 0x1f ;  /* 0x08801f0003087f89 */ /* 0x00872200000e0000 */
[----:B------:R-:W-:Y:S01]  /*4dd0*/  BSSY.RECONVERGENT B1, `(.L_x_94) ;  /* 0x0000017000017945 */ /* 0x000fe20003800200 */
[----:B0-----:R-:W-:Y:S02]  /*4de0*/  IMAD.MOV.U32 R2, RZ, RZ, R3 ;  /* 0x000000ffff027224 */ /* 0x001fe400078e0003 */
[----:B-1----:R3:W0:Y:S01]  /*4df0*/  SHFL.DOWN PT, R9, R4, 0x4, 0x1f ;  /* 0x08801f0004097f89 */ /* 0x00262200000e0000 */
[----:B------:R-:W-:Y:S02]  /*4e00*/  IMAD.MOV.U32 R6, RZ, RZ, R4 ;  /* 0x000000ffff067224 */ /* 0x000fe400078e0004 */
[----:B------:R-:W-:Y:S01]  /*4e10*/  IMAD.MOV.U32 R7, RZ, RZ, R5 ;  /* 0x000000ffff077224 */ /* 0x000fe200078e0005 */
[----:B------:R3:W1:Y:S01]  /*4e20*/  SHFL.DOWN PT, R10, R5, 0x4, 0x1f ;  /* 0x08801f00050a7f89 */ /* 0x00066200000e0000 */
[----:B------:R-:W-:Y:S05]  /*4e30*/  @P5 BRA `(.L_x_95) ;  /* 0x0000000000405947 */ /* 0x000fea0003800000 */
[----:B----4-:R-:W-:Y:S01]  /*4e40*/  FSETP.GEU.AND P0, PT, R3, R8, PT ;  /* 0x000000080300720b */ /* 0x010fe20003f0e000 */
[----:B------:R-:W-:Y:S02]  /*4e50*/  IMAD.MOV.U32 R2, RZ, RZ, R8 ;  /* 0x000000ffff027224 */ /* 0x000fe400078e0008 */
[----:B0-----:R-:W-:Y:S02]  /*4e60*/  IMAD.MOV.U32 R6, RZ, RZ, R9 ;  /* 0x000000ffff067224 */ /* 0x001fe400078e0009 */
[----:B-1----:R-:W-:-:S08]  /*4e70*/  IMAD.MOV.U32 R7, RZ, RZ, R10 ;  /* 0x000000ffff077224 */ /* 0x002fd000078e000a */
        /* <DEDUP_REMOVED lines=12> */
.L_x_95:
[----:B------:R-:W-:Y:S05]  /*4f40*/  BSYNC.RECONVERGENT B1 ;  /* 0x0000000000017941 */ /* 0x000fea0003800200 */
.L_x_94:
[----:B0-----:R0:W0:Y:S01]  /*4f50*/  SHFL.DOWN PT, R9, R2, 0x8, 0x1f ;  /* 0x09001f0002097f89 */ /* 0x00102200000e0000 */
[----:B------:R-:W-:Y:S01]  /*4f60*/  BSSY.RECONVERGENT B1, `(.L_x_96) ;  /* 0x0000017000017945 */ /* 0x000fe20003800200 */
[----:B---3--:R-:W-:Y:S02]  /*4f70*/  IMAD.MOV.U32 R3, RZ, RZ, R2 ;  /* 0x000000ffff037224 */ /* 0x008fe400078e0002 */
[----:B--2---:R2:W3:Y:S01]  /*4f80*/  SHFL.DOWN PT, R11, R6, 0x8, 0x1f ;  /* 0x09001f00060b7f89 */ /* 0x0044e200000e0000 */
[----:B------:R-:W-:Y:S02]  /*4f90*/  IMAD.MOV.U32 R4, RZ, RZ, R6 ;  /* 0x000000ffff047224 */ /* 0x000fe400078e0006 */
[----:B------:R-:W-:Y:S01]  /*4fa0*/  IMAD.MOV.U32 R5, RZ, RZ, R7 ;  /* 0x000000ffff057224 */ /* 0x000fe200078e0007 */
[----:B----4-:R2:W4:Y:S01]  /*4fb0*/  SHFL.DOWN PT, R8, R7, 0x8, 0x1f ;  /* 0x09001f0007087f89 */ /* 0x01052200000e0000 */
[----:B------:R-:W-:Y:S05]  /*4fc0*/  @P4 BRA `(.L_x_97) ;  /* 0x0000000000404947 */ /* 0x000fea0003800000 */
[----:B0-----:R-:W-:Y:S01]  /*4fd0*/  FSETP.GEU.AND P0, PT, R2, R9, PT ;  /* 0x000000090200720b */ /* 0x001fe20003f0e000 */
[----:B------:R-:W-:Y:S02]  /*4fe0*/  IMAD.MOV.U32 R3, RZ, RZ, R9 ;  /* 0x000000ffff037224 */ /* 0x000fe400078e0009 */
[----:B---3--:R-:W-:Y:S02]  /*4ff0*/  IMAD.MOV.U32 R4, RZ, RZ, R11 ;  /* 0x000000ffff047224 */ /* 0x008fe400078e000b */
[----:B----4-:R-:W-:-:S08]  /*5000*/  IMAD.MOV.U32 R5, RZ, RZ, R8 ;  /* 0x000000ffff057224 */ /* 0x010fd000078e0008 */
        /* <DEDUP_REMOVED lines=12> */
.L_x_97:
[----:B------:R-:W-:Y:S05]  /*50d0*/  BSYNC.RECONVERGENT B1 ;  /* 0x0000000000017941 */ /* 0x000fea0003800200 */
.L_x_96:
[----:B0-----:R0:W0:Y:S01]  /*50e0*/  SHFL.DOWN PT, R2, R3, 0x10, 0x1f ;  /* 0x0a001f0003027f89 */ /* 0x00102200000e0000 */
[----:B------:R-:W-:Y:S01]  /*50f0*/  BSSY.RECONVERGENT B1, `(.L_x_98) ;  /* 0x0000017000017945 */ /* 0x000fe20003800200 */
[----:B----4-:R-:W-:Y:S02]  /*5100*/  IMAD.MOV.U32 R8, RZ, RZ, R3 ;  /* 0x000000ffff087224 */ /* 0x010fe400078e0003 */
[----:B------:R4:W0:Y:S01]  /*5110*/  SHFL.DOWN PT, R9, R4, 0x10, 0x1f ;  /* 0x0a001f0004097f89 */ /* 0x00082200000e0000 */
[----:B--2---:R-:W-:Y:S02]  /*5120*/  IMAD.MOV.U32 R7, RZ, RZ, R4 ;  /* 0x000000ffff077224 */ /* 0x004fe400078e0004 */
[----:B------:R-:W-:Y:S01]  /*5130*/  IMAD.MOV.U32 R6, RZ, RZ, R5 ;  /* 0x000000ffff067224 */ /* 0x000fe200078e0005 */
[----:B-1----:R4:W1:Y:S01]  /*5140*/  SHFL.DOWN PT, R10, R5, 0x10, 0x1f ;  /* 0x0a001f00050a7f89 */ /* 0x00286200000e0000 */
[----:B------:R-:W-:Y:S05]  /*5150*/  @P3 BRA `(.L_x_99) ;  /* 0x0000000000403947 */ /* 0x000fea0003800000 */
[----:B0-----:R-:W-:Y:S01]  /*5160*/  FSETP.GEU.AND P0, PT, R3, R2, PT ;  /* 0x000000020300720b */ /* 0x001fe20003f0e000 */
[----:B------:R-:W-:Y:S02]  /*5170*/  IMAD.MOV.U32 R8, RZ, RZ, R2 ;  /* 0x000000ffff087224 */ /* 0x000fe400078e0002 */
[----:B------:R-:W-:Y:S02]  /*5180*/  IMAD.MOV.U32 R7, RZ, RZ, R9 ;  /* 0x000000ffff077224 */ /* 0x000fe400078e0009 */
        /* <DEDUP_REMOVED lines=13> */
.L_x_99:
[----:B------:R-:W-:Y:S05]  /*5260*/  BSYNC.RECONVERGENT B1 ;  /* 0x0000000000017941 */ /* 0x000fea0003800200 */
.L_x_98:
[----:B------:R-:W-:Y:S04]  /*5270*/  BSSY.RECONVERGENT B1, `(.L_x_100) ;  /* 0x000000c000017945 */ /* 0x000fe80003800200 */
[----:B------:R-:W-:Y:S05]  /*5280*/  @P2 BRA `(.L_x_101) ;  /* 0x0000000000282947 */ /* 0x000fea0003800000 */
[----:B----4-:R-:W2:Y:S01]  /*5290*/  S2R R4, SR_CgaCtaId ;  /* 0x0000000000047919 */ /* 0x010ea20000008800 */
[----:B0-----:R-:W-:Y:S02]  /*52a0*/  MOV R3, 0x400 ;  /* 0x0000040000037802 */ /* 0x001fe40000000f00 */
[----:B------:R-:W-:-:S04]  /*52b0*/  SHF.R.U32.HI R2, RZ, 0x1, R0 ;  /* 0x00000001ff027819 */ /* 0x000fc80000011600 */
[----:B------:R-:W-:Y:S02]  /*52c0*/  LOP3.LUT R2, R2, 0x1f0, RZ, 0xc0, !PT ;  /* 0x000001f002027812 */ /* 0x000fe400078ec0ff */
[----:B--2---:R-:W-:-:S05]  /*52d0*/  LEA R3, R4, R3, 0x18 ;  /* 0x0000000304037211 */ /* 0x004fca00078ec0ff */
[----:B------:R-:W-:Y:S02]  /*52e0*/  IMAD.IADD R5, R2, 0x1, R3 ;  /* 0x0000000102057824 */ /* 0x000fe400078e0203 */
[----:B------:R-:W-:Y:S02]  /*52f0*/  IMAD.MOV.U32 R2, RZ, RZ, R7 ;  /* 0x000000ffff027224 */ /* 0x000fe400078e0007 */
[----:B------:R-:W-:Y:S01]  /*5300*/  IMAD.MOV.U32 R3, RZ, RZ, R6 ;  /* 0x000000ffff037224 */ /* 0x000fe200078e0006 */
[----:B------:R2:W-:Y:S04]  /*5310*/  STS [R5+0x8], R8 ;  /* 0x0000080805007388 */ /* 0x0005e80000000800 */
[----:B------:R2:W-:Y:S02]  /*5320*/  STS.64 [R5+0x10], R2 ;  /* 0x0000100205007388 */ /* 0x0005e40000000a00 */
.L_x_101:
[----:B------:R-:W-:Y:S05]  /*5330*/  BSYNC.RECONVERGENT B1 ;  /* 0x0000000000017941 */ /* 0x000fea0003800200 */
.L_x_100:
        /* <DEDUP_REMOVED lines=8> */
[----:B----4-:R-:W2:Y:S04]  /*53c0*/  LDS.64 R4, [R24+0x20] ;  /* 0x0000200018047984 */ /* 0x010ea80000000a00 */
[----:B------:R4:W1:Y:S04]  /*53d0*/  LDS R18, [R24+0x28] ;  /* 0x0000280018127984 */ /* 0x0008680000000800 */
[----:B------:R4:W1:Y:S01]  /*53e0*/  LDS R16, [R24+0x38] ;  /* 0x0000380018107984 */ /* 0x0008620000000800 */
[----:B0-----:R-:W-:Y:S01]  /*53f0*/  FSETP.GEU.AND P0, PT, R8, R3, PT ;  /* 0x000000030800720b */ /* 0x001fe20003f0e000 */
[----:B------:R-:W-:-:S02]  /*5400*/  IMAD.MOV.U32 R19, RZ, RZ, R3 ;  /* 0x000000ffff137224 */ /* 0x000fc400078e0003 */
[----:B--2---:R-:W-:Y:S02]  /*5410*/  IMAD.MOV.U32 R21, RZ, RZ, R4 ;  /* 0x000000ffff157224 */ /* 0x004fe400078e0004 */
[----:B------:R-:W-:-:S08]  /*5420*/  IMAD.MOV.U32 R20, RZ, RZ, R5 ;  /* 0x000000ffff147224 */ /* 0x000fd000078e0005 */
[----:B-1--4-:R-:W-:Y:S05]  /*5430*/  @!P0 BRA `(.L_x_103) ;  /* 0x00000000002c8947 */ /* 0x012fea0003800000 */
        /* <DEDUP_REMOVED lines=11> */
.L_x_103:
[----:B------:R-:W-:Y:S05]  /*54f0*/  BSYNC.RECONVERGENT B1 ;  /* 0x0000000000017941 */ /* 0x000fea0003800200 */
.L_x_102:
[----:B------:R-:W0:Y:S01]  /*5500*/  LDS.64 R4, [R24+0x30] ;  /* 0x0000300018047984 */ /* 0x000e220000000a00 */
[----:B------:R-:W-:Y:S01]  /*5510*/  FSETP.GEU.AND P0, PT, R19, R18, PT ;  /* 0x000000121300720b */ /* 0x000fe20003f0e000 */
[----:B------:R-:W-:Y:S01]  /*5520*/  BSSY.RECONVERGENT B1, `(.L_x_104) ;  /* 0x0000019000017945 */ /* 0x000fe20003800200 */
[----:B------:R-:W-:Y:S01]  /*5530*/  IMAD.MOV.U32 R23, RZ, RZ, R18 ;  /* 0x000000ffff177224 */ /* 0x000fe200078e0012 */
[----:B------:R1:W2:Y:S04]  /*5540*/  LDS R17, [R24+0x48] ;  /* 0x0000480018117984 */ /* 0x0002a80000000800 */
[----:B------:R1:W4:Y:S04]  /*5550*/  LDS R15, [R24+0x58] ;  /* 0x00005800180f7984 */ /* 0x0003280000000800 */
[----:B------:R1:W1:Y:S04]  /*5560*/  LDS R14, [R24+0x68] ;  /* 0x00006800180e7984 */ /* 0x0002680000000800 */
[----:B------:R0:W1:Y:S04]  /*5570*/  LDS R0, [R24+0x78] ;  /* 0x0000780018007984 */ /* 0x0000680000000800 */
[----:B------:R0:W1:Y:S04]  /*5580*/  LDS.64 R6, [R24+0x40] ;  /* 0x0000400018067984 */ /* 0x0000680000000a00 */
[----:B------:R0:W1:Y:S04]  /*5590*/  LDS.64 R8, [R24+0x50] ;  /* 0x0000500018087984 */ /* 0x0000680000000a00 */
[----:B---3--:R3:W1:Y:S04]  /*55a0*/  LDS.64 R10, [R24+0x60] ;  /* 0x00006000180a7984 */ /* 0x0086680000000a00 */
        /* <DEDUP_REMOVED lines=16> */
.L_x_105:
[----:B------:R-:W-:Y:S05]  /*56b0*/  BSYNC.RECONVERGENT B1 ;  /* 0x0000000000017941 */ /* 0x000fea0003800200 */
.L_x_104:
        /* <DEDUP_REMOVED lines=17> */
.L_x_107:
[----:B------:R-:W-:Y:S05]  /*57d0*/  BSYNC.RECONVERGENT B1 ;  /* 0x0000000000017941 */ /* 0x000fea0003800200 */
.L_x_106:
[----:B--2---:R-:W-:Y:S01]  /*57e0*/  FSETP.GEU.AND P0, PT, R4, R17, PT ;  /* 0x000000110400720b */ /* 0x004fe20003f0e000 */
        /* <DEDUP_REMOVED lines=16> */
.L_x_109:
[----:B------:R-:W-:Y:S05]  /*58f0*/  BSYNC.RECONVERGENT B1 ;  /* 0x0000000000017941 */ /* 0x000fea0003800200 */
.L_x_108:
[----:B----4-:R-:W-:Y:S01]  /*5900*/  FSETP.GEU.AND P0, PT, R6, R15, PT ;  /* 0x0000000f0600720b */ /* 0x010fe20003f0e000 */
        /* <DEDUP_REMOVED lines=16> */
.L_x_111:
[----:B------:R-:W-:Y:S05]  /*5a10*/  BSYNC.RECONVERGENT B1 ;  /* 0x0000000000017941 */ /* 0x000fea0003800200 */
.L_x_110:
        /* <DEDUP_REMOVED lines=17> */
.L_x_113:
[----:B------:R-:W-:Y:S05]  /*5b30*/  BSYNC.RECONVERGENT B1 ;  /* 0x0000000000017941 */ /* 0x000fea0003800200 */
.L_x_112:
        /* <DEDUP_REMOVED lines=16> */
.L_x_34:
[----:B------:R-:W-:Y:S05]  /*5c40*/  BSYNC.RECONVERGENT B0 ;  /* 0x0000000000007941 */ /* 0x000fea0003800200 */
.L_x_1:
[----:B------:R-:W-:Y:S05]  /*5c50*/  @P1 EXIT ;  /* 0x000000000000194d */ /* 0x000fea0003800000 */
[----:B0-2-4-:R-:W0:Y:S01]  /*5c60*/  LDC.64 R2, c[0x0][0x388] ;  /* 0x0000e200ff027b82 */ /* 0x015e220000000a00 */
[----:B------:R-:W-:-:S04]  /*5c70*/  LOP3.LUT R7, R7, R6, RZ, 0x3c, !PT ;  /* 0x0000000607077212 */ /* 0x000fc800078e3cff */
[----:B------:R-:W-:-:S04]  /*5c80*/  LOP3.LUT R6, R7, R6, RZ, 0x3c, !PT ;  /* 0x0000000607067212 */ /* 0x000fc800078e3cff */
[----:B------:R-:W-:-:S05]  /*5c90*/  LOP3.LUT R7, R7, R6, RZ, 0x3c, !PT ;  /* 0x0000000607077212 */ /* 0x000fca00078e3cff */
[----:B0-----:R-:W-:Y:S04]  /*5ca0*/  STG.E.64 desc[UR10][R2.64+0x8], R6 ;  /* 0x0000080602007986 */ /* 0x001fe8000c101b0a */
[----:B------:R-:W-:Y:S01]  /*5cb0*/  STG.E desc[UR10][R2.64], R8 ;  /* 0x0000000802007986 */ /* 0x000fe2000c10190a */
[----:B------:R-:W-:Y:S05]  /*5cc0*/  EXIT ;  /* 0x000000000000794d */ /* 0x000fea0003800000 */
.L_x_114:
        /* <DEDUP_REMOVED lines=11> */
.L_x_691:


//--------------------- .text._ZN6thrust24THRUST_300001_SM_1000_NS8cuda_cub4core6detail13_kernel_agentINS1_8__reduce10DrainAgentIlEEJN3cub18CUB_300001_SM_10009GridQueueIyEElEEEvDpT0_ --------------------------
	.section	.text._ZN6thrust24THRUST_300001_SM_1000_NS8cuda_cub4core6detail13_kernel_agentINS1_8__reduce10DrainAgentIlEEJN3cub18CUB_300001_SM_10009GridQueueIyEElEEEvDpT0_,"ax",@progbits
	.align	128
        .global         _ZN6thrust24THRUST_300001_SM_1000_NS8cuda_cub4core6detail13_kernel_agentINS1_8__reduce10DrainAgentIlEEJN3cub18CUB_300001_SM_10009GridQueueIyEElEEEvDpT0_
        .type           _ZN6thrust24THRUST_300001_SM_1000_NS8cuda_cub4core6detail13_kernel_agentINS1_8__reduce10DrainAgentIlEEJN3cub18CUB_300001_SM_10009GridQueueIyEElEEEvDpT0_,@function
        .size           _ZN6thrust24THRUST_300001_SM_1000_NS8cuda_cub4core6detail13_kernel_agentINS1_8__reduce10DrainAgentIlEEJN3cub18CUB_300001_SM_10009GridQueueIyEElEEEvDpT0_,(.L_x_692 - _ZN6thrust24THRUST_300001_SM_1000_NS8cuda_cub4core6detail13_kernel_agentINS1_8__reduce10DrainAgentIlEEJN3cub18CUB_300001_SM_10009GridQueueIyEElEEEvDpT0_)
        .other          _ZN6thrust24THRUST_300001_SM_1000_NS8cuda_cub4core6detail13_kernel_agentINS1_8__reduce10DrainAgentIlEEJN3cub18CUB_300001_SM_10009GridQueueIyEElEEEvDpT0_,@"STO_CUDA_ENTRY STV_DEFAULT"
_ZN6thrust24THRUST_300001_SM_1000_NS8cuda_cub4core6detail13_kernel_agentINS1_8__reduce10DrainAgentIlEEJN3cub18CUB_300001_SM_10009GridQueueIyEElEEEvDpT0_:
.text._ZN6thrust24THRUST_300001_SM_1000_NS8cuda_cub4core6detail13_kernel_agentINS1_8__reduce10DrainAgentIlEEJN3cub18CUB_300001_SM_10009GridQueueIyEElEEEvDpT0_:
[----:B------:R-:W-:Y:S08]  /*0000*/  LDC R1, c[0x0][0x37c] ;  /* 0x0000df00ff017b82 */ /* 0x000ff00000000800 */
[----:B------:R-:W0:Y:S01]  /*0010*/  LDC.64 R2, c[0x0][0x380] ;  /* 0x0000e000ff027b82 */ /* 0x000e220000000a00 */
[----:B------:R-:W0:Y:S07]  /*0020*/  LDCU.64 UR4, c[0x0][0x358] ;  /* 0x00006b00ff0477ac */ /* 0x000e2e0008000a00 */
[----:B------:R-:W1:Y:S01]  /*0030*/  LDC.64 R4, c[0x0][0x388] ;  /* 0x0000e200ff047b82 */ /* 0x000e620000000a00 */
[----:B0-----:R-:W-:Y:S04]  /*0040*/  STG.E.64 desc[UR4][R2.64+0x8], RZ ;  /* 0x000008ff02007986 */ /* 0x001fe8000c101b04 */
[----:B-1----:R-:W-:Y:S01]  /*0050*/  STG.E.64 desc[UR4][R2.64], R4 ;  /* 0x0000000402007986 */ /* 0x002fe2000c101b04 */
[----:B------:R-:W-:Y:S05]  /*0060*/  EXIT ;  /* 0x000000000000794d */ /* 0x000fea0003800000 */
.L_x_115:
        /* <DEDUP_REMOVED lines=9> */
.L_x_692:


//--------------------- .text._ZN6thrust24THRUST_300001_SM_1000_NS8cuda_cub4core6detail13_kernel_agentINS1_8__reduce11ReduceAgentINS0_12zip_iteratorIN4cuda3std3__45tupleIJNS0_10device_ptrIfEENS0_17counting_iteratorIlNS0_11use_defaultESF_SF_EEEEEEEPNSB_IJflEEESJ_lNS1_9__extrema9arg_max_fIflNSA_4lessIfEEEEEEJSI_SK_lN3cub18CUB_300001_SM_100013GridEvenShareIlEENSS_9GridQueueIyEESP_EEEvDpT0_ --------------------------
	.section	.text._ZN6thrust24THRUST_300001_SM_1000_NS8cuda_cub4core6detail13_kernel_agentINS1_8__reduce11ReduceAgentINS0_12zip_iteratorIN4cuda3std3__45tupleIJNS0_10device_ptrIfEENS0_17counting_iteratorIlNS0_11use_defaultESF_SF_EEEEEEEPNSB_IJflEEESJ_lNS1_9__extrema9arg_max_fIflNSA_4lessIfEEEEEEJSI_SK_lN3cub18CUB_300001_SM_100013GridEvenShareIlEENSS_9GridQueueIyEESP_EEEvDpT0_,"ax",@progbits
	.align	128
        .global         _ZN6thrust24THRUST_300001_SM_1000_NS8cuda_cub4core6detail13_kernel_agentINS1_8__reduce11ReduceAgentINS0_12zip_iteratorIN4cuda3std3__45tupleIJNS0_10device_ptrIfEENS0_17counting_iteratorIlNS0_11use_defaultESF_SF_EEEEEEEPNSB_IJflEEESJ_lNS1_9__extrema9arg_max_fIflNSA_4lessIfEEEEEEJSI_SK_lN3cub18CUB_300001_SM_100013GridEvenShareIlEENSS_9GridQueueIyEESP_EEEvDpT0_
        .type           _ZN6thrust24THRUST_300001_SM_1000_NS8cuda_cub4core6detail13_kernel_agentINS1_8__reduce11ReduceAgentINS0_12zip_iteratorIN4cuda3std3__45tupleIJNS0_10device_ptrIfEENS0_17counting_iteratorIlNS0_11use_defaultESF_SF_EEEEEEEPNSB_IJflEEESJ_lNS1_9__extrema9arg_max_fIflNSA_4lessIfEEEEEEJSI_SK_lN3cub18CUB_300001_SM_100013GridEvenShareIlEENSS_9GridQueueIyEESP_EEEvDpT0_,@function
        .size           _ZN6thrust24THRUST_300001_SM_1000_NS8cuda_cub4core6detail13_kernel_agentINS1_8__reduce11ReduceAgentINS0_12zip_iteratorIN4cuda3std3__45tupleIJNS0_10device_ptrIfEENS0_17counting_iteratorIlNS0_11use_defaultESF_SF_EEEEEEEPNSB_IJflEEESJ_lNS1_9__extrema9arg_max_fIflNSA_4lessIfEEEEEEJSI_SK_lN3cub18CUB_300001_SM_100013GridEvenShareIlEENSS_9GridQueueIyEESP_EEEvDpT0_,(.L_x_693 - _ZN6thrust24THRUST_300001_SM_1000_NS8cuda_cub4core6detail13_kernel_agentINS1_8__reduce11ReduceAgentINS0_12zip_iteratorIN4cuda3std3__45tupleIJNS0_10device_ptrIfEENS0_17counting_iteratorIlNS0_11use_defaultESF_SF_EEEEEEEPNSB_IJflEEESJ_lNS1_9__extrema9arg_max_fIflNSA_4lessIfEEEEEEJSI_SK_lN3cub18CUB_300001_SM_100013GridEvenShareIlEENSS_9GridQueueIyEESP_EEEvDpT0_)
        .other          _ZN6thrust24THRUST_300001_SM_1000_NS8cuda_cub4core6detail13_kernel_agentINS1_8__reduce11ReduceAgentINS0_12zip_iteratorIN4cuda3std3__45tupleIJNS0_10device_ptrIfEENS0_17counting_iteratorIlNS0_11use_defaultESF_SF_EEEEEEEPNSB_IJflEEESJ_lNS1_9__extrema9arg_max_fIflNSA_4lessIfEEEEEEJSI_SK_lN3cub18CUB_300001_SM_100013GridEvenShareIlEENSS_9GridQueueIyEESP_EEEvDpT0_,@"STO_CUDA_ENTRY STV_DEFAULT"
_ZN6thrust24THRUST_300001_SM_1000_NS8cuda_cub4core6detail13_kernel_agentINS1_8__reduce11ReduceAgentINS0_12zip_iteratorIN4cuda3std3__45tupleIJNS0_10device_ptrIfEENS0_17counting_iteratorIlNS0_11use_defaultESF_SF_EEEEEEEPNSB_IJflEEESJ_lNS1_9__extrema9arg_max_fIflNSA_4lessIfEEEEEEJSI_SK_lN3cub18CUB_300001_SM_100013GridEvenShareIlEENSS_9GridQueueIyEESP_EEEvDpT0_:
.text._ZN6thrust24THRUST_300001_SM_1000_NS8cuda_cub4core6detail13_kernel_agentINS1_8__reduce11ReduceAgentINS0_12zip_iteratorIN4cuda3std3__45tupleIJNS0_10device_ptrIfEENS0_17counting_iteratorIlNS0_11use_defaultESF_SF_EEEEEEEPNSB_IJflEEESJ_lNS1_9__extrema9arg_max_fIflNSA_4lessIfEEEEEEJSI_SK_lN3cub18CUB_300001_SM_100013GridEvenShareIlEENSS_9GridQueueIyEESP_EEEvDpT0_:
[----:B------:R-:W-:Y:S01]  /*0000*/  LDC R1, c[0x0][0x37c] ;  /* 0x0000df00ff017b82 */ /* 0x000fe20000000800 */
[----:B------:R-:W0:Y:S01]  /*0010*/  S2R R0, SR_CTAID.X ;  /* 0x0000000000007919 */ /* 0x000e220000002500 */
[----:B------:R-:W1:Y:S01]  /*0020*/  LDCU.64 UR4, c[0x0][0x398] ;  /* 0x00007300ff0477ac */ /* 0x000e620008000a00 */
[----:B------:R-:W-:Y:S01]  /*0030*/  BSSY.RECONVERGENT B0, `(.L_x_116) ;  /* 0x00005a5000007945 */ /* 0x000fe20003800200 */
[----:B------:R-:W2:Y:S01]  /*0040*/  LDCU UR6, c[0x0][0x370] ;  /* 0x00006e00ff0677ac */ /* 0x000ea20008000800 */
[----:B------:R-:W3:Y:S01]  /*0050*/  LDCU.64 UR10, c[0x0][0x358] ;  /* 0x00006b00ff0a77ac */ /* 0x000ee20008000a00 */
[----:B-1----:R-:W-:Y:S02]  /*0060*/  IMAD.U32 R7, RZ, RZ, UR4 ;  /* 0x00000004ff077e24 */ /* 0x002fe4000f8e00ff */
[----:B------:R-:W-:Y:S01]  /*0070*/  IMAD.U32 R18, RZ, RZ, UR5 ;  /* 0x00000005ff127e24 */ /* 0x000fe2000f8e00ff */
[----:B--2---:R-:W-:Y:S01]  /*0080*/  UIMAD UR6, UR6, 0x500, URZ ;  /* 0x00000500060678a4 */ /* 0x004fe2000f8e02ff */
[----:B0-----:R-:W-:-:S05]  /*0090*/  IMAD R6, R0, 0x500, RZ ;  /* 0x0000050000067824 */ /* 0x001fca00078e02ff */
[----:B------:R-:W-:-:S04]  /*00a0*/  IADD3 R2, P1, PT, R6, 0x500, RZ ;  /* 0x0000050006027810 */ /* 0x000fc80007f3e0ff */
[----:B------:R-:W-:Y:S01]  /*00b0*/  ISETP.GT.U32.AND P0, PT, R2, R7, PT ;  /* 0x000000070200720c */ /* 0x000fe20003f04070 */
[----:B------:R-:W-:-:S05]  /*00c0*/  IMAD.X R3, RZ, RZ, RZ, P1 ;  /* 0x000000ffff037224 */ /* 0x000fca00008e06ff */
[----:B------:R-:W-:-:S13]  /*00d0*/  ISETP.GT.AND.EX P0, PT, R3, R18, PT, P0 ;  /* 0x000000120300720c */ /* 0x000fda0003f04300 */
[----:B---3--:R-:W-:Y:S05]  /*00e0*/  @!P0 BRA `(.L_x_117) ;  /* 0x0000003000d48947 */ /* 0x008fea0003800000 */
[----:B------:R-:W0:Y:S01]  /*00f0*/  S2R R9, SR_TID.X ;  /* 0x0000000000097919 */ /* 0x000e220000002100 */
[----:B------:R-:W-:Y:S01]  /*0100*/  IMAD.IADD R10, R7, 0x1, -R6 ;  /* 0x00000001070a7824 */ /* 0x000fe200078e0a06 */
[----:B------:R-:W-:Y:S01]  /*0110*/  BSSY.RECONVERGENT B1, `(.L_x_118) ;  /* 0x0000010000017945 */ /* 0x000fe20003800200 */
[----:B------:R-:W-:Y:S02]  /*0120*/  IMAD.MOV.U32 R12, RZ, RZ, RZ ;  /* 0x000000ffff0c7224 */ /* 0x000fe400078e00ff */
[----:B------:R-:W-:Y:S02]  /*0130*/  IMAD.MOV.U32 R11, RZ, RZ, RZ ;  /* 0x000000ffff0b7224 */ /* 0x000fe400078e00ff */
[----:B------:R-:W-:Y:S01]  /*0140*/  IMAD.MOV.U32 R8, RZ, RZ, RZ ;  /* 0x000000ffff087224 */ /* 0x000fe200078e00ff */
[----:B0-----:R-:W-:Y:S01]  /*0150*/  ISETP.GE.AND P0, PT, R9, R10, PT ;  /* 0x0000000a0900720c */ /* 0x001fe20003f06270 */
[----:B------:R-:W-:-:S12]  /*0160*/  IMAD.MOV.U32 R13, RZ, RZ, R9 ;  /* 0x000000ffff0d7224 */ /* 0x000fd800078e0009 */
[----:B------:R-:W-:Y:S05]  /*0170*/  @P0 BRA `(.L_x_119) ;  /* 0x0000000000240947 */ /* 0x000fea0003800000 */
[----:B------:R-:W0:Y:S01]  /*0180*/  LDCU.128 UR4, c[0x0][0x380] ;  /* 0x00007000ff0477ac */ /* 0x000e220008000c00 */
[----:B------:R-:W-:-:S05]  /*0190*/  IADD3 R11, P0, PT, R6, R9, RZ ;  /* 0x00000009060b7210 */ /* 0x000fca0007f1e0ff */
[----:B------:R-:W-:Y:S01]  /*01a0*/  IMAD.X R8, RZ, RZ, RZ, P0 ;  /* 0x000000ffff087224 */ /* 0x000fe200000e06ff */
[----:B0-----:R-:W-:-:S04]  /*01b0*/  LEA R2, P1, R11, UR4, 0x2 ;  /* 0x000000040b027c11 */ /* 0x001fc8000f8210ff */
[----:B------:R-:W-:-:S05]  /*01c0*/  LEA.HI.X R3, R11, UR5, R8, 0x2, P1 ;  /* 0x000000050b037c11 */ /* 0x000fca00088f1408 */
[----:B------:R0:W5:Y:S01]  /*01d0*/  LDG.E R12, desc[UR10][R2.64] ;  /* 0x0000000a020c7981 */ /* 0x000162000c1e1900 */
[----:B------:R-:W-:Y:S01]  /*01e0*/  IADD3 R11, P0, PT, R11, UR6, RZ ;  /* 0x000000060b0b7c10 */ /* 0x000fe2000ff1e0ff */
[----:B------:R-:W-:-:S03]  /*01f0*/  VIADD R13, R9, 0x100 ;  /* 0x00000100090d7836 */ /* 0x000fc60000000000 */
[----:B------:R-:W-:-:S09]  /*0200*/  IADD3.X R8, PT, PT, R8, UR7, RZ, P0, !PT ;  /* 0x0000000708087c10 */ /* 0x000fd200087fe4ff */
.L_x_119:
[----:B------:R-:W-:Y:S05]  /*0210*/  BSYNC.RECONVERGENT B1 ;  /* 0x0000000000017941 */ /* 0x000fea0003800200 */
.L_x_118:
[----:B------:R-:W-:Y:S01]  /*0220*/  ISETP.GE.AND P0, PT, R13, R10, PT ;  /* 0x0000000a0d00720c */ /* 0x000fe20003f06270 */
[----:B------:R-:W-:-:S12]  /*0230*/  BSSY.RECONVERGENT B1, `(.L_x_120) ;  /* 0x0000099000017945 */ /* 0x000fd80003800200 */
[----:B------:R-:W-:Y:S05]  /*0240*/  @P0 BRA `(.L_x_121) ;  /* 0x00000008005c0947 */ /* 0x000fea0003800000 */
[----:B0-----:R-:W-:Y:S01]  /*0250*/  LOP3.LUT R2, RZ, R13, RZ, 0x33, !PT ;  /* 0x0000000dff027212 */ /* 0x001fe200078e33ff */
[----:B------:R-:W-:Y:S03]  /*0260*/  BSSY.RECONVERGENT B2, `(.L_x_122) ;  /* 0x000002e000027945 */ /* 0x000fe60003800200 */
[----:B------:R-:W-:-:S04]  /*0270*/  IADD3 R15, PT, PT, -R6, R7, R2 ;  /* 0x00000007060f7210 */ /* 0x000fc80007ffe102 */
[----:B------:R-:W-:-:S04]  /*0280*/  LOP3.LUT R2, R15, 0x300, RZ, 0xc0, !PT ;  /* 0x000003000f027812 */ /* 0x000fc800078ec0ff */
[----:B------:R-:W-:-:S13]  /*0290*/  ISETP.NE.AND P0, PT, R2, 0x300, PT ;  /* 0x000003000200780c */ /* 0x000fda0003f05270 */
[----:B------:R-:W-:Y:S05]  /*02a0*/  @!P0 BRA `(.L_x_123) ;  /* 0x0000000000a48947 */ /* 0x000fea0003800000 */
[----:B------:R-:W0:Y:S01]  /*02b0*/  LDCU.128 UR4, c[0x0][0x380] ;  /* 0x00007000ff0477ac */ /* 0x000e220008000c00 */
[----:B------:R-:W-:Y:S02]  /*02c0*/  IADD3 R3, P0, PT, R6, R13, RZ ;  /* 0x0000000d06037210 */ /* 0x000fe40007f1e0ff */
[----:B------:R-:W-:-:S03]  /*02d0*/  LEA.HI R2, R15, 0x1, RZ, 0x18 ;  /* 0x000000010f027811 */ /* 0x000fc600078fc0ff */
[----:B------:R-:W-:Y:S01]  /*02e0*/  IMAD.X R14, RZ, RZ, RZ, P0 ;  /* 0x000000ffff0e7224 */ /* 0x000fe200000e06ff */
[----:B------:R-:W-:-:S05]  /*02f0*/  LOP3.LUT R2, R2, 0x3, RZ, 0xc0, !PT ;  /* 0x0000000302027812 */ /* 0x000fca00078ec0ff */
[----:B------:R-:W-:Y:S01]  /*0300*/  IMAD.MOV R4, RZ, RZ, -R2 ;  /* 0x000000ffff047224 */ /* 0x000fe200078e0a02 */
[C---:B0-----:R-:W-:Y:S02]  /*0310*/  LEA R5, P2, R3.reuse, UR4, 0x2 ;  /* 0x0000000403057c11 */ /* 0x041fe4000f8410ff */
[C---:B------:R-:W-:Y:S02]  /*0320*/  IADD3 R7, P1, PT, R3.reuse, UR6, RZ ;  /* 0x0000000603077c10 */ /* 0x040fe4000ff3e0ff */
[----:B------:R-:W-:Y:S02]  /*0330*/  LEA.HI.X R3, R3, UR5, R14, 0x2, P2 ;  /* 0x0000000503037c11 */ /* 0x000fe400090f140e */
[----:B------:R-:W-:-:S09]  /*0340*/  IADD3.X R14, PT, PT, R14, UR7, RZ, P1, !PT ;  /* 0x000000070e0e7c10 */ /* 0x000fd20008ffe4ff */
.L_x_126:
[----:B------:R-:W-:-:S05]  /*0350*/  IMAD.MOV.U32 R2, RZ, RZ, R5 ;  /* 0x000000ffff027224 */ /* 0x000fca00078e0005 */
[----:B------:R-:W2:Y:S01]  /*0360*/  LDG.E R19, desc[UR10][R2.64] ;  /* 0x0000000a02137981 */ /* 0x000ea2000c1e1900 */
[----:B------:R-:W-:Y:S01]  /*0370*/  VIADD R4, R4, 0x1 ;  /* 0x0000000104047836 */ /* 0x000fe20000000000 */
[----:B------:R-:W-:Y:S01]  /*0380*/  BSSY.RECONVERGENT B3, `(.L_x_124) ;  /* 0x0000016000037945 */ /* 0x000fe20003800200 */
[----:B------:R-:W-:Y:S01]  /*0390*/  IMAD.MOV.U32 R18, RZ, RZ, R11 ;  /* 0x000000ffff127224 */ /* 0x000fe200078e000b */
[----:B------:R-:W-:Y:S01]  /*03a0*/  IADD3 R5, P3, PT, R5, 0x400, RZ ;  /* 0x0000040005057810 */ /* 0x000fe20007f7e0ff */
[----:B------:R-:W-:Y:S01]  /*03b0*/  IMAD.MOV.U32 R17, RZ, RZ, R8 ;  /* 0x000000ffff117224 */ /* 0x000fe200078e0008 */
[----:B------:R-:W-:Y:S01]  /*03c0*/  ISETP.NE.AND P2, PT, R4, RZ, PT ;  /* 0x000000ff0400720c */ /* 0x000fe20003f45270 */
[----:B-----5:R-:W-:Y:S02]  /*03d0*/  IMAD.MOV.U32 R16, RZ, RZ, R12 ;  /* 0x000000ffff107224 */ /* 0x020fe400078e000c */
[----:B------:R-:W-:Y:S02]  /*03e0*/  IMAD.MOV.U32 R11, RZ, RZ, R7 ;  /* 0x000000ffff0b7224 */ /* 0x000fe400078e0007 */
[----:B------:R-:W-:Y:S01]  /*03f0*/  IMAD.MOV.U32 R8, RZ, RZ, R14 ;  /* 0x000000ffff087224 */ /* 0x000fe200078e000e */
[----:B--2---:R-:W-:Y:S01]  /*0400*/  FSETP.GEU.AND P0, PT, R12, R19, PT ;  /* 0x000000130c00720b */ /* 0x004fe20003f0e000 */
[----:B------:R-:W-:-:S12]  /*0410*/  IMAD.MOV.U32 R12, RZ, RZ, R19 ;  /* 0x000000ffff0c7224 */ /* 0x000fd800078e0013 */
        /* <DEDUP_REMOVED lines=12> */
.L_x_125:
[----:B------:R-:W-:Y:S05]  /*04e0*/  BSYNC.RECONVERGENT B3 ;  /* 0x0000000000037941 */ /* 0x000fea0003800200 */
.L_x_124:
[----:B------:R-:W-:Y:S01]  /*04f0*/  IADD3 R7, P0, PT, R7, 0x100, RZ ;  /* 0x0000010007077810 */ /* 0x000fe20007f1e0ff */
[----:B------:R-:W-:Y:S02]  /*0500*/  VIADD R13, R13, 0x100 ;  /* 0x000001000d0d7836 */ /* 0x000fe40000000000 */
[----:B------:R-:W-:Y:S02]  /*0510*/  IMAD.X R3, RZ, RZ, R3, P3 ;  /* 0x000000ffff037224 */ /* 0x000fe400018e0603 */
[----:B------:R-:W-:Y:S01]  /*0520*/  IMAD.X R14, RZ, RZ, R14, P0 ;  /* 0x000000ffff0e7224 */ /* 0x000fe200000e060e */
[----:B------:R-:W-:Y:S07]  /*0530*/  @P2 BRA `(.L_x_126) ;  /* 0xfffffffc00842947 */ /* 0x000fee000383ffff */
.L_x_123:
[----:B------:R-:W-:Y:S05]  /*0540*/  BSYNC.RECONVERGENT B2 ;  /* 0x0000000000027941 */ /* 0x000fea0003800200 */
.L_x_122:
[----:B------:R-:W-:-:S13]  /*0550*/  ISETP.GE.U32.AND P0, PT, R15, 0x300, PT ;  /* 0x000003000f00780c */ /* 0x000fda0003f06070 */
[----:B------:R-:W-:Y:S05]  /*0560*/  @!P0 BRA `(.L_x_121) ;  /* 0x0000000400948947 */ /* 0x000fea0003800000 */
[----:B------:R-:W0:Y:S01]  /*0570*/  LDC.64 R4, c[0x0][0x380] ;  /* 0x0000e000ff047b82 */ /* 0x000e220000000a00 */
[----:B------:R-:W-:-:S07]  /*0580*/  VIADD R7, R13, 0x200 ;  /* 0x000002000d077836 */ /* 0x000fce0000000000 */
[----:B------:R-:W1:Y:S02]  /*0590*/  LDC.64 R2, c[0x0][0x388] ;  /* 0x0000e200ff027b82 */ /* 0x000e640000000a00 */
.L_x_135:
[----:B------:R-:W-:-:S05]  /*05a0*/  VIADD R13, R7, 0xfffffe00 ;  /* 0xfffffe00070d7836 */ /* 0x000fca0000000000 */
[----:B------:R-:W-:-:S04]  /*05b0*/  IADD3 R19, P0, PT, R6, R13, RZ ;  /* 0x0000000d06137210 */ /* 0x000fc80007f1e0ff */
[----:B------:R-:W-:Y:S02]  /*05c0*/  LEA.HI.X.SX32 R18, R13, RZ, 0x1, P0 ;  /* 0x000000ff0d127211 */ /* 0x000fe400000f0eff */
[----:B0-----:R-:W-:-:S04]  /*05d0*/  LEA R16, P0, R19, R4, 0x2 ;  /* 0x0000000413107211 */ /* 0x001fc800078010ff */
[----:B------:R-:W-:-:S05]  /*05e0*/  LEA.HI.X R17, R19, R5, R18, 0x2, P0 ;  /* 0x0000000513117211 */ /* 0x000fca00000f1412 */
[----:B------:R-:W2:Y:S04]  /*05f0*/  LDG.E R25, desc[UR10][R16.64] ;  /* 0x0000000a10197981 */ /* 0x000ea8000c1e1900 */
[----:B-----5:R0:W5:Y:S04]  /*0600*/  LDG.E R15, desc[UR10][R16.64+0x400] ;  /* 0x0004000a100f7981 */ /* 0x020168000c1e1900 */
[----:B------:R0:W5:Y:S04]  /*0610*/  LDG.E R13, desc[UR10][R16.64+0x800] ;  /* 0x0008000a100d7981 */ /* 0x000168000c1e1900 */
[----:B------:R0:W5:Y:S01]  /*0620*/  LDG.E R14, desc[UR10][R16.64+0xc00] ;  /* 0x000c000a100e7981 */ /* 0x000162000c1e1900 */
[----:B-1----:R-:W-:Y:S01]  /*0630*/  IADD3 R20, P1, PT, R19, R2, RZ ;  /* 0x0000000213147210 */ /* 0x002fe20007f3e0ff */
[----:B------:R-:W-:Y:S01]  /*0640*/  BSSY.RECONVERGENT B2, `(.L_x_127) ;  /* 0x0000013000027945 */ /* 0x000fe20003800200 */
[----:B------:R-:W-:-:S03]  /*0650*/  VIADD R19, R7, 0xffffff00 ;  /* 0xffffff0007137836 */ /* 0x000fc60000000000 */
[----:B------:R-:W-:Y:S02]  /*0660*/  IMAD.X R23, R18, 0x1, R3, P1 ;  /* 0x0000000112177824 */ /* 0x000fe400008e0603 */
[----:B------:R-:W-:Y:S02]  /*0670*/  IMAD.MOV.U32 R21, RZ, RZ, R20 ;  /* 0x000000ffff157224 */ /* 0x000fe400078e0014 */
[----:B------:R-:W-:Y:S01]  /*0680*/  IMAD.MOV.U32 R22, RZ, RZ, R23 ;  /* 0x000000ffff167224 */ /* 0x000fe200078e0017 */
[----:B--2---:R-:W-:Y:S01]  /*0690*/  FSETP.GEU.AND P0, PT, R12, R25, PT ;  /* 0x000000190c00720b */ /* 0x004fe20003f0e000 */
[----:B------:R-:W-:-:S12]  /*06a0*/  IMAD.MOV.U32 R18, RZ, RZ, R25 ;  /* 0x000000ffff127224 */ /* 0x000fd800078e0019 */
[----:B0-----:R-:W-:Y:S05]  /*06b0*/  @!P0 BRA `(.L_x_128) ;  /* 0x00000000002c8947 */ /* 0x001fea0003800000 */
        /* <DEDUP_REMOVED lines=11> */
.L_x_128:
[----:B------:R-:W-:Y:S05]  /*0770*/  BSYNC.RECONVERGENT B2 ;  /* 0x0000000000027941 */ /* 0x000fea0003800200 */
.L_x_127:
[----:B-----5:R-:W-:Y:S01]  /*0780*/  FSETP.GEU.AND P0, PT, R18, R15, PT ;  /* 0x0000000f1200720b */ /* 0x020fe20003f0e000 */
[----:B------:R-:W-:Y:S01]  /*0790*/  BSSY.RECONVERGENT B2, `(.L_x_129) ;  /* 0x0000013000027945 */ /* 0x000fe20003800200 */
[----:B------:R-:W-:Y:S02]  /*07a0*/  SHF.R.S32.HI R8, RZ, 0x1f, R19 ;  /* 0x0000001fff087819 */ /* 0x000fe40000011413 */
[----:B------:R-:W-:-:S04]  /*07b0*/  IADD3 R12, P1, P2, R19, R2, R6 ;  /* 0x00000002130c7210 */ /* 0x000fc80007a3e006 */
[----:B------:R-:W-:Y:S01]  /*07c0*/  IADD3.X R11, PT, PT, R8, R3, RZ, P1, P2 ;  /* 0x00000003080b7210 */ /* 0x000fe20000fe44ff */
[----:B------:R-:W-:Y:S02]  /*07d0*/  IMAD.MOV.U32 R19, RZ, RZ, R12 ;  /* 0x000000ffff137224 */ /* 0x000fe400078e000c */
[----:B------:R-:W-:Y:S02]  /*07e0*/  IMAD.MOV.U32 R8, RZ, RZ, R15 ;  /* 0x000000ffff087224 */ /* 0x000fe400078e000f */
[----:B------:R-:W-:Y:S01]  /*07f0*/  IMAD.MOV.U32 R20, RZ, RZ, R11 ;  /* 0x000000ffff147224 */ /* 0x000fe200078e000b */
[----:B------:R-:W-:Y:S06]  /*0800*/  @!P0 BRA `(.L_x_130) ;  /* 0x00000000002c8947 */ /* 0x000fec0003800000 */
        /* <DEDUP_REMOVED lines=11> */
.L_x_130:
[----:B------:R-:W-:Y:S05]  /*08c0*/  BSYNC.RECONVERGENT B2 ;  /* 0x0000000000027941 */ /* 0x000fea0003800200 */
.L_x_129:
[----:B------:R-:W-:Y:S01]  /*08d0*/  FSETP.GEU.AND P0, PT, R8, R13, PT ;  /* 0x0000000d0800720b */ /* 0x000fe20003f0e000 */
[C---:B------:R-:W-:Y:S01]  /*08e0*/  VIADD R11, R7.reuse, 0x100 ;  /* 0x00000100070b7836 */ /* 0x040fe20000000000 */
[----:B------:R-:W-:Y:S01]  /*08f0*/  SHF.R.S32.HI R12, RZ, 0x1f, R7 ;  /* 0x0000001fff0c7819 */ /* 0x000fe20000011407 */
[----:B------:R-:W-:Y:S01]  /*0900*/  BSSY.RECONVERGENT B2, `(.L_x_131) ;  /* 0x0000014000027945 */ /* 0x000fe20003800200 */
[-CC-:B------:R-:W-:Y:S01]  /*0910*/  IADD3 R18, P1, P4, R7, R2.reuse, R6.reuse ;  /* 0x0000000207127210 */ /* 0x180fe20007c3e006 */
[----:B------:R-:W-:Y:S01]  /*0920*/  IMAD.MOV.U32 R15, RZ, RZ, R13 ;  /* 0x000000ffff0f7224 */ /* 0x000fe200078e000d */
[----:B------:R-:W-:Y:S02]  /*0930*/  IADD3 R23, P2, P3, R11, R2, R6 ;  /* 0x000000020b177210 */ /* 0x000fe40007b5e006 */
[----:B------:R-:W-:Y:S01]  /*0940*/  IADD3.X R21, PT, PT, R12, R3, RZ, P1, P4 ;  /* 0x000000030c157210 */ /* 0x000fe20000fe84ff */
[----:B------:R-:W-:Y:S01]  /*0950*/  IMAD.MOV.U32 R16, RZ, RZ, R18 ;  /* 0x000000ffff107224 */ /* 0x000fe200078e0012 */
[----:B------:R-:W-:-:S03]  /*0960*/  SHF.R.S32.HI R12, RZ, 0x1f, R11 ;  /* 0x0000001fff0c7819 */ /* 0x000fc6000001140b */
        /* <DEDUP_REMOVED lines=13> */
.L_x_132:
[----:B------:R-:W-:Y:S05]  /*0a40*/  BSYNC.RECONVERGENT B2 ;  /* 0x0000000000027941 */ /* 0x000fea0003800200 */
.L_x_131:
[----:B------:R-:W-:Y:S01]  /*0a50*/  FSETP.GEU.AND P0, PT, R15, R14, PT ;  /* 0x0000000e0f00720b */ /* 0x000fe20003f0e000 */
[----:B------:R-:W-:Y:S01]  /*0a60*/  BSSY.RECONVERGENT B2, `(.L_x_133) ;  /* 0x0000011000027945 */ /* 0x000fe20003800200 */
[----:B------:R-:W-:Y:S01]  /*0a70*/  IADD3.X R18, PT, PT, R12, R3, RZ, P2, P3 ;  /* 0x000000030c127210 */ /* 0x000fe200017e64ff */
[----:B------:R-:W-:Y:S02]  /*0a80*/  IMAD.MOV.U32 R11, RZ, RZ, R23 ;  /* 0x000000ffff0b7224 */ /* 0x000fe400078e0017 */
[----:B------:R-:W-:Y:S02]  /*0a90*/  IMAD.MOV.U32 R12, RZ, RZ, R14 ;  /* 0x000000ffff0c7224 */ /* 0x000fe400078e000e */
[----:B------:R-:W-:-:S06]  /*0aa0*/  IMAD.MOV.U32 R8, RZ, RZ, R18 ;  /* 0x000000ffff087224 */ /* 0x000fcc00078e0012 */
        /* <DEDUP_REMOVED lines=12> */
.L_x_134:
[----:B------:R-:W-:Y:S05]  /*0b70*/  BSYNC.RECONVERGENT B2 ;  /* 0x0000000000027941 */ /* 0x000fea0003800200 */
.L_x_133:
[C---:B------:R-:W-:Y:S02]  /*0b80*/  VIADD R13, R7.reuse, 0x200 ;  /* 0x00000200070d7836 */ /* 0x040fe40000000000 */
[----:B------:R-:W-:-:S03]  /*0b90*/  VIADD R7, R7, 0x400 ;  /* 0x0000040007077836 */ /* 0x000fc60000000000 */
[----:B------:R-:W-:-:S13]  /*0ba0*/  ISETP.GE.AND P0, PT, R13, R10, PT ;  /* 0x0000000a0d00720c */ /* 0x000fda0003f06270 */
[----:B------:R-:W-:Y:S05]  /*0bb0*/  @!P0 BRA `(.L_x_135) ;  /* 0xfffffff800788947 */ /* 0x000fea000383ffff */
.L_x_121:
[----:B------:R-:W-:Y:S05]  /*0bc0*/  BSYNC.RECONVERGENT B1 ;  /* 0x0000000000017941 */ /* 0x000fea0003800200 */
.L_x_120:
[----:B------:R-:W-:-:S13]  /*0bd0*/  ISETP.GE.AND P0, PT, R10, 0x100, PT ;  /* 0x000001000a00780c */ /* 0x000fda0003f06270 */
[----:B------:R-:W-:Y:S05]  /*0be0*/  @!P0 BRA `(.L_x_136) ;  /* 0x00000010008c8947 */ /* 0x000fea0003800000 */
[----:B------:R-:W1:Y:S01]  /*0bf0*/  S2R R10, SR_LANEID ;  /* 0x00000000000a7919 */ /* 0x000e620000000000 */
[----:B------:R-:W-:Y:S01]  /*0c00*/  BSSY.RECONVERGENT B1, `(.L_x_137) ;  /* 0x000001b000017945 */ /* 0x000fe20003800200 */
[----:B------:R-:W-:Y:S01]  /*0c10*/  IMAD.MOV.U32 R6, RZ, RZ, R11 ;  /* 0x000000ffff067224 */ /* 0x000fe200078e000b */
[----:B0----5:R0:W2:Y:S01]  /*0c20*/  SHFL.DOWN PT, R3, R12, 0x1, 0x1f ;  /* 0x08201f000c037f89 */ /* 0x0210a200000e0000 */
[----:B------:R-:W-:Y:S02]  /*0c30*/  IMAD.MOV.U32 R7, RZ, RZ, R8 ;  /* 0x000000ffff077224 */ /* 0x000fe400078e0008 */
[----:B------:R-:W-:Y:S01]  /*0c40*/  IMAD.MOV.U32 R2, RZ, RZ, R12 ;  /* 0x000000ffff027224 */ /* 0x000fe200078e000c */
[----:B------:R0:W3:Y:S04]  /*0c50*/  SHFL.DOWN PT, R4, R11, 0x1, 0x1f ;  /* 0x08201f000b047f89 */ /* 0x0000e800000e0000 */
[----:B------:R0:W4:Y:S01]  /*0c60*/  SHFL.DOWN PT, R5, R8, 0x1, 0x1f ;  /* 0x08201f0008057f89 */ /* 0x00012200000e0000 */
[----:B-1----:R-:W-:-:S02]  /*0c70*/  ISETP.GT.AND P0, PT, R10, 0x1e, PT ;  /* 0x0000001e0a00780c */ /* 0x002fc40003f04270 */
[C---:B------:R-:W-:Y:S02]  /*0c80*/  ISETP.GT.AND P1, PT, R10.reuse, 0x1d, PT ;  /* 0x0000001d0a00780c */ /* 0x040fe40003f24270 */
[----:B------:R-:W-:-:S09]  /*0c90*/  ISETP.GT.AND P3, PT, R10, 0x1b, PT ;  /* 0x0000001b0a00780c */ /* 0x000fd20003f64270 */
[----:B0-234-:R-:W-:Y:S05]  /*0ca0*/  @P0 BRA `(.L_x_138) ;  /* 0x0000000000400947 */ /* 0x01dfea0003800000 */
        /* <DEDUP_REMOVED lines=16> */
.L_x_138:
[----:B------:R-:W-:Y:S05]  /*0db0*/  BSYNC.RECONVERGENT B1 ;  /* 0x0000000000017941 */ /* 0x000fea0003800200 */
.L_x_137:
        /* <DEDUP_REMOVED lines=27> */
.L_x_140:
[----:B------:R-:W-:Y:S05]  /*0f70*/  BSYNC.RECONVERGENT B1 ;  /* 0x0000000000017941 */ /* 0x000fea0003800200 */
.L_x_139:
        /* <DEDUP_REMOVED lines=9> */
[----:B0-----:R-:W-:Y:S02]  /*1010*/  IMAD.MOV.U32 R6, RZ, RZ, R11 ;  /* 0x000000ffff067224 */ /* 0x001fe400078e000b */
[----:B-1----:R-:W-:Y:S02]  /*1020*/  IMAD.MOV.U32 R7, RZ, RZ, R10 ;  /* 0x000000ffff077224 */ /* 0x002fe400078e000a */
        /* <DEDUP_REMOVED lines=13> */
.L_x_142:
[----:B------:R-:W-:Y:S05]  /*1100*/  BSYNC.RECONVERGENT B1 ;  /* 0x0000000000017941 */ /* 0x000fea0003800200 */
.L_x_141:
        /* <DEDUP_REMOVED lines=9> */
[----:B---3--:R-:W-:Y:S02]  /*11a0*/  IMAD.MOV.U32 R4, RZ, RZ, R13 ;  /* 0x000000ffff047224 */ /* 0x008fe400078e000d */
        /* <DEDUP_REMOVED lines=14> */
.L_x_144:
[----:B------:R-:W-:Y:S05]  /*1290*/  BSYNC.RECONVERGENT B1 ;  /* 0x0000000000017941 */ /* 0x000fea0003800200 */
.L_x_143:
[----:B0-----:R0:W0:Y:S01]  /*12a0*/  SHFL.DOWN PT, R2, R3, 0x10, 0x1f ;  /* 0x0a001f0003027f89 */ /* 0x00102200000e0000 */
[----:B------:R-:W-:Y:S01]  /*12b0*/  BSSY.RECONVERGENT B1, `(.L_x_145) ;  /* 0x0000017000017945 */ /* 0x000fe20003800200 */
[----:B--2---:R-:W-:Y:S02]  /*12c0*/  IMAD.MOV.U32 R7, RZ, RZ, R4 ;  /* 0x000000ffff077224 */ /* 0x004fe400078e0004 */
[----:B------:R2:W0:Y:S01]  /*12d0*/  SHFL.DOWN PT, R11, R4, 0x10, 0x1f ;  /* 0x0a001f00040b7f89 */ /* 0x00042200000e0000 */
[----:B----4-:R-:W-:Y:S02]  /*12e0*/  IMAD.MOV.U32 R8, RZ, RZ, R5 ;  /* 0x000000ffff087224 */ /* 0x010fe400078e0005 */
[----:B------:R-:W-:Y:S01]  /*12f0*/  IMAD.MOV.U32 R6, RZ, RZ, R3 ;  /* 0x000000ffff067224 */ /* 0x000fe200078e0003 */
[----:B-1----:R2:W1:Y:S01]  /*1300*/  SHFL.DOWN PT, R10, R5, 0x10, 0x1f ;  /* 0x0a001f00050a7f89 */ /* 0x00246200000e0000 */
[----:B------:R-:W-:Y:S05]  /*1310*/  @P4 BRA `(.L_x_146) ;  /* 0x0000000000404947 */ /* 0x000fea0003800000 */
[----:B0-----:R-:W-:Y:S01]  /*1320*/  FSETP.GEU.AND P0, PT, R3, R2, PT ;  /* 0x000000020300720b */ /* 0x001fe20003f0e000 */
[----:B------:R-:W-:Y:S02]  /*1330*/  IMAD.MOV.U32 R7, RZ, RZ, R11 ;  /* 0x000000ffff077224 */ /* 0x000fe400078e000b */
        /* <DEDUP_REMOVED lines=14> */
.L_x_146:
[----:B------:R-:W-:Y:S05]  /*1420*/  BSYNC.RECONVERGENT B1 ;  /* 0x0000000000017941 */ /* 0x000fea0003800200 */
.L_x_145:
[----:B------:R-:W-:Y:S04]  /*1430*/  BSSY.RECONVERGENT B1, `(.L_x_147) ;  /* 0x000000c000017945 */ /* 0x000fe80003800200 */
[----:B------:R-:W-:Y:S05]  /*1440*/  @P2 BRA `(.L_x_148) ;  /* 0x0000000000282947 */ /* 0x000fea0003800000 */
[----:B--2---:R-:W2:Y:S01]  /*1450*/  S2R R4, SR_CgaCtaId ;  /* 0x0000000000047919 */ /* 0x004ea20000008800 */
        /* <DEDUP_REMOVED lines=9> */
.L_x_148:
[----:B------:R-:W-:Y:S05]  /*14f0*/  BSYNC.RECONVERGENT B1 ;  /* 0x0000000000017941 */ /* 0x000fea0003800200 */
.L_x_147:
[----:B------:R-:W-:Y:S01]  /*1500*/  BAR.SYNC.DEFER_BLOCKING 0x0 ;  /* 0x0000000000007b1d */ /* 0x000fe20000010000 */
[----:B------:R-:W-:-:S13]  /*1510*/  ISETP.NE.AND P2, PT, R9, RZ, PT ;  /* 0x000000ff0900720c */ /* 0x000fda0003f45270 */
[----:B------:R-:W-:Y:S05]  /*1520*/  @P2 BRA `(.L_x_149) ;  /* 0x0000004400542947 */ /* 0x000fea0003800000 */
[----:B0---4-:R-:W0:Y:S01]  /*1530*/  S2R R3, SR_CgaCtaId ;  /* 0x0000000000037919 */ /* 0x011e220000008800 */
[----:B------:R-:W-:Y:S01]  /*1540*/  MOV R2, 0x400 ;  /* 0x0000040000027802 */ /* 0x000fe20000000f00 */
[----:B------:R-:W-:Y:S03]  /*1550*/  BSSY.RECONVERGENT B1, `(.L_x_150) ;  /* 0x0000016000017945 */ /* 0x000fe60003800200 */
[----:B0-----:R-:W-:-:S05]  /*1560*/  LEA R26, R3, R2, 0x18 ;  /* 0x00000002031a7211 */ /* 0x001fca00078ec0ff */
[----:B--2---:R-:W0:Y:S04]  /*1570*/  LDS R5, [R26+0x18] ;  /* 0x000018001a057984 */ /* 0x004e280000000800 */
[----:B------:R2:W4:Y:S04]  /*1580*/  LDS.64 R2, [R26+0x20] ;  /* 0x000020001a027984 */ /* 0x0005280000000a00 */
[----:B------:R2:W1:Y:S04]  /*1590*/  LDS R22, [R26+0x28] ;  /* 0x000028001a167984 */ /* 0x0004680000000800 */
[----:B------:R2:W1:Y:S01]  /*15a0*/  LDS R16, [R26+0x38] ;  /* 0x000038001a107984 */ /* 0x0004620000000800 */
[----:B0-----:R-:W-:Y:S01]  /*15b0*/  FSETP.GEU.AND P0, PT, R6, R5, PT ;  /* 0x000000050600720b */ /* 0x001fe20003f0e000 */
[----:B------:R-:W-:-:S12]  /*15c0*/  IMAD.MOV.U32 R21, RZ, RZ, R5 ;  /* 0x000000ffff157224 */ /* 0x000fd800078e0005 */
[----:B-12-4-:R-:W-:Y:S05]  /*15d0*/  @!P0 BRA `(.L_x_151) ;  /* 0x0000000000348947 */ /* 0x016fea0003800000 */
        /* <DEDUP_REMOVED lines=13> */
.L_x_151:
[----:B------:R-:W-:Y:S05]  /*16b0*/  BSYNC.RECONVERGENT B1 ;  /* 0x0000000000017941 */ /* 0x000fea0003800200 */
.L_x_150:
        /* <DEDUP_REMOVED lines=21> */
[C---:B------:R-:W-:Y:S02]  /*1810*/  @P3 ISETP.LT.U32.AND P1, PT, R2.reuse, R6, PT ;  /* 0x000000060200320c */ /* 0x040fe40003f21070 */
[CC--:B------:R-:W-:Y:S02]  /*1820*/  @P3 ISETP.GE.AND.EX P0, PT, R3.reuse, R7.reuse, PT, P0 ;  /* 0x000000070300320c */ /* 0x0c0fe40003f06300 */
[----:B------:R-:W-:Y:S02]  /*1830*/  @P3 ISETP.LT.AND.EX P1, PT, R3, R7, PT, P1 ;  /* 0x000000070300320c */ /* 0x000fe40003f21310 */
[----:B------:R-:W-:Y:S02]  /*1840*/  @P3 FSEL R23, R21, R22, !P0 ;  /* 0x0000001615173208 */ /* 0x000fe40004000000 */
[----:B------:R-:W-:-:S02]  /*1850*/  @P3 SEL R25, R2, R6, P1 ;  /* 0x0000000602193207 */ /* 0x000fc40000800000 */
[----:B------:R-:W-:-:S07]  /*1860*/  @P3 SEL R24, R3, R7, P1 ;  /* 0x0000000703183207 */ /* 0x000fce0000800000 */
.L_x_153:
[----:B------:R-:W-:Y:S05]  /*1870*/  BSYNC.RECONVERGENT B1 ;  /* 0x0000000000017941 */ /* 0x000fea0003800200 */
.L_x_152:
        /* <DEDUP_REMOVED lines=17> */
.L_x_155:
[----:B------:R-:W-:Y:S05]  /*1990*/  BSYNC.RECONVERGENT B1 ;  /* 0x0000000000017941 */ /* 0x000fea0003800200 */
.L_x_154:
        /* <DEDUP_REMOVED lines=17> */
.L_x_157:
[----:B------:R-:W-:Y:S05]  /*1ab0*/  BSYNC.RECONVERGENT B1 ;  /* 0x0000000000017941 */ /* 0x000fea0003800200 */
.L_x_156:
        /* <DEDUP_REMOVED lines=17> */
.L_x_159:
[----:B------:R-:W-:Y:S05]  /*1bd0*/  BSYNC.RECONVERGENT B1 ;  /* 0x0000000000017941 */ /* 0x000fea0003800200 */
.L_x_158:
        /* <DEDUP_REMOVED lines=17> */
.L_x_161:
[----:B------:R-:W-:Y:S05]  /*1cf0*/  BSYNC.RECONVERGENT B1 ;  /* 0x0000000000017941 */ /* 0x000fea0003800200 */
.L_x_160:
        /* <DEDUP_REMOVED lines=18> */
.L_x_136:
[----:B------:R-:W1:Y:S01]  /*1e20*/  S2R R14, SR_LANEID ;  /* 0x00000000000e7919 */ /* 0x000e620000000000 */
[----:B0-----:R-:W-:Y:S01]  /*1e30*/  LOP3.LUT R2, R9, 0x3e0, RZ, 0xc0, !PT ;  /* 0x000003e009027812 */ /* 0x001fe200078ec0ff */
[----:B------:R-:W-:Y:S01]  /*1e40*/  BSSY.RECONVERGENT B1, `(.L_x_162) ;  /* 0x0000027000017945 */ /* 0x000fe20003800200 */
[----:B------:R-:W-:Y:S02]  /*1e50*/  IMAD.MOV.U32 R16, RZ, RZ, R8 ;  /* 0x000000ffff107224 */ /* 0x000fe400078e0008 */
[----:B------:R-:W-:Y:S01]  /*1e60*/  LOP3.LUT R5, RZ, R2, RZ, 0x33, !PT ;  /* 0x00000002ff057212 */ /* 0x000fe200078e33ff */
[----:B------:R-:W-:-:S05]  /*1e70*/  VIADD R3, R2, 0x20 ;  /* 0x0000002002037836 */ /* 0x000fca0000000000 */
[----:B------:R-:W-:Y:S01]  /*1e80*/  ISETP.GT.AND P0, PT, R3, R10, PT ;  /* 0x0000000a0300720c */ /* 0x000fe20003f04270 */
[----:B------:R-:W-:-:S05]  /*1e90*/  IMAD.IADD R3, R10, 0x1, R5 ;  /* 0x000000010a037824 */ /* 0x000fca00078e0205 */
[----:B------:R-:W-:-:S05]  /*1ea0*/  SEL R3, R3, 0x1f, P0 ;  /* 0x0000001f03037807 */ /* 0x000fca0000000000 */
[----:B-----5:R0:W2:Y:S04]  /*1eb0*/  SHFL.DOWN PT, R5, R12, 0x1, R3 ;  /* 0x082000000c057989 */ /* 0x0200a800000e0003 */
[----:B------:R0:W3:Y:S01]  /*1ec0*/  SHFL.DOWN PT, R7, R8, 0x1, R3 ;  /* 0x0820000008077989 */ /* 0x0000e200000e0003 */
[CC--:B-1----:R-:W-:Y:S01]  /*1ed0*/  ISETP.GE.AND P0, PT, R14.reuse, R3.reuse, PT ;  /* 0x000000030e00720c */ /* 0x0c2fe20003f06270 */
[C---:B------:R-:W-:Y:S01]  /*1ee0*/  VIADD R4, R14.reuse, 0x4 ;  /* 0x000000040e047836 */ /* 0x040fe20000000000 */
[C---:B------:R-:W-:Y:S01]  /*1ef0*/  ISETP.NE.AND P2, PT, R14.reuse, RZ, PT ;  /* 0x000000ff0e00720c */ /* 0x040fe20003f45270 */
[C---:B------:R-:W-:Y:S02]  /*1f00*/  VIADD R2, R14.reuse, 0x2 ;  /* 0x000000020e027836 */ /* 0x040fe40000000000 */
[----:B------:R-:W-:Y:S01]  /*1f10*/  VIADD R6, R14, 0x8 ;  /* 0x000000080e067836 */ /* 0x000fe20000000000 */
[-C--:B------:R-:W-:Y:S01]  /*1f20*/  ISETP.GT.AND P5, PT, R4, R3.reuse, PT ;  /* 0x000000030400720c */ /* 0x080fe20003fa4270 */
[----:B------:R-:W-:Y:S01]  /*1f30*/  VIADD R14, R14, 0x10 ;  /* 0x000000100e0e7836 */ /* 0x000fe20000000000 */
[----:B------:R0:W1:Y:S01]  /*1f40*/  SHFL.DOWN PT, R4, R11, 0x1, R3 ;  /* 0x082000000b047989 */ /* 0x00006200000e0003 */
[-C--:B------:R-:W-:Y:S01]  /*1f50*/  ISETP.GT.AND P1, PT, R2, R3.reuse, PT ;  /* 0x000000030200720c */ /* 0x080fe20003f24270 */
[----:B------:R-:W-:Y:S01]  /*1f60*/  IMAD.MOV.U32 R2, RZ, RZ, R12 ;  /* 0x000000ffff027224 */ /* 0x000fe200078e000c */
[-C--:B------:R-:W-:Y:S01]  /*1f70*/  ISETP.GT.AND P4, PT, R6, R3.reuse, PT ;  /* 0x000000030600720c */ /* 0x080fe20003f84270 */
[----:B------:R-:W-:Y:S01]  /*1f80*/  IMAD.MOV.U32 R6, RZ, RZ, R11 ;  /* 0x000000ffff067224 */ /* 0x000fe200078e000b */
[----:B------:R-:W-:Y:S01]  /*1f90*/  ISETP.GT.AND P3, PT, R14, R3, PT ;  /* 0x000000030e00720c */ /* 0x000fe20003f64270 */
[----:B--2---:R-:W-:-:S12]  /*1fa0*/  @P0 BRA `(.L_x_163) ;  /* 0x0000000000400947 */ /* 0x004fd80003800000 */
[----:B------:R-:W-:Y:S01]  /*1fb0*/  FSETP.GEU.AND P0, PT, R12, R5, PT ;  /* 0x000000050c00720b */ /* 0x000fe20003f0e000 */
        /* <DEDUP_REMOVED lines=15> */
.L_x_163:
[----:B------:R-:W-:Y:S05]  /*20b0*/  BSYNC.RECONVERGENT B1 ;  /* 0x0000000000017941 */ /* 0x000fea0003800200 */
.L_x_162:
[----:B------:R2:W4:Y:S01]  /*20c0*/  SHFL.DOWN PT, R5, R2, 0x2, R3 ;  /* 0x0840000002057989 */ /* 0x00052200000e0003 */
[----:B------:R-:W-:Y:S01]  /*20d0*/  BSSY.RECONVERGENT B1, `(.L_x_164) ;  /* 0x0000017000017945 */ /* 0x000fe20003800200 */
[----:B-1----:R-:W-:Y:S02]  /*20e0*/  IMAD.MOV.U32 R4, RZ, RZ, R2 ;  /* 0x000000ffff047224 */ /* 0x002fe400078e0002 */
[----:B---3--:R2:W1:Y:S01]  /*20f0*/  SHFL.DOWN PT, R7, R6, 0x2, R3 ;  /* 0x0840000006077989 */ /* 0x00846200000e0003 */
[----:B0-----:R-:W-:Y:S02]  /*2100*/  IMAD.MOV.U32 R12, RZ, RZ, R6 ;  /* 0x000000ffff0c7224 */ /* 0x001fe400078e0006 */
[----:B------:R-:W-:Y:S01]  /*2110*/  IMAD.MOV.U32 R14, RZ, RZ, R16 ;  /* 0x000000ffff0e7224 */ /* 0x000fe200078e0010 */
[----:B------:R2:W0:Y:S01]  /*2120*/  SHFL.DOWN PT, R11, R16, 0x2, R3 ;  /* 0x08400000100b7989 */ /* 0x00042200000e0003 */
[----:B------:R-:W-:Y:S05]  /*2130*/  @P1 BRA `(.L_x_165) ;  /* 0x0000000000401947 */ /* 0x000fea0003800000 */
[----:B----4-:R-:W-:Y:S01]  /*2140*/  FSETP.GEU.AND P0, PT, R2, R5, PT ;  /* 0x000000050200720b */ /* 0x010fe20003f0e000 */
[----:B------:R-:W-:Y:S02]  /*2150*/  IMAD.MOV.U32 R4, RZ, RZ, R5 ;  /* 0x000000ffff047224 */ /* 0x000fe400078e0005 */
[----:B-1----:R-:W-:Y:S02]  /*2160*/  IMAD.MOV.U32 R12, RZ, RZ, R7 ;  /* 0x000000ffff0c7224 */ /* 0x002fe400078e0007 */
        /* <DEDUP_REMOVED lines=13> */
.L_x_165:
[----:B------:R-:W-:Y:S05]  /*2240*/  BSYNC.RECONVERGENT B1 ;  /* 0x0000000000017941 */ /* 0x000fea0003800200 */
.L_x_164:
[----:B----4-:R3:W4:Y:S01]  /*2250*/  SHFL.DOWN PT, R5, R4, 0x4, R3 ;  /* 0x0880000004057989 */ /* 0x01072200000e0003 */
[----:B------:R-:W-:Y:S01]  /*2260*/  BSSY.RECONVERGENT B1, `(.L_x_166) ;  /* 0x0000017000017945 */ /* 0x000fe20003800200 */
[----:B--2---:R-:W-:Y:S02]  /*2270*/  IMAD.MOV.U32 R2, RZ, RZ, R4 ;  /* 0x000000ffff027224 */ /* 0x004fe400078e0004 */
[----:B-1----:R3:W1:Y:S01]  /*2280*/  SHFL.DOWN PT, R7, R12, 0x4, R3 ;  /* 0x088000000c077989 */ /* 0x00266200000e0003 */
[----:B------:R-:W-:Y:S02]  /*2290*/  IMAD.MOV.U32 R6, RZ, RZ, R12 ;  /* 0x000000ffff067224 */ /* 0x000fe400078e000c */
[----:B------:R-:W-:Y:S01]  /*22a0*/  IMAD.MOV.U32 R8, RZ, RZ, R14 ;  /* 0x000000ffff087224 */ /* 0x000fe200078e000e */
[----:B0-----:R3:W0:Y:S01]  /*22b0*/  SHFL.DOWN PT, R11, R14, 0x4, R3 ;  /* 0x088000000e0b7989 */ /* 0x00162200000e0003 */
        /* <DEDUP_REMOVED lines=17> */
.L_x_167:
[----:B------:R-:W-:Y:S05]  /*23d0*/  BSYNC.RECONVERGENT B1 ;  /* 0x0000000000017941 */ /* 0x000fea0003800200 */
.L_x_166:
[----:B----4-:R2:W4:Y:S01]  /*23e0*/  SHFL.DOWN PT, R5, R2, 0x8, R3 ;  /* 0x0900000002057989 */ /* 0x01052200000e0003 */
[----:B------:R-:W-:Y:S01]  /*23f0*/  BSSY.RECONVERGENT B1, `(.L_x_168) ;  /* 0x0000017000017945 */ /* 0x000fe20003800200 */
[----:B---3--:R-:W-:Y:S02]  /*2400*/  IMAD.MOV.U32 R4, RZ, RZ, R2 ;  /* 0x000000ffff047224 */ /* 0x008fe400078e0002 */
        /* <DEDUP_REMOVED lines=21> */
.L_x_169:
[----:B------:R-:W-:Y:S05]  /*2560*/  BSYNC.RECONVERGENT B1 ;  /* 0x0000000000017941 */ /* 0x000fea0003800200 */
.L_x_168:
[----:B----4-:R3:W4:Y:S01]  /*2570*/  SHFL.DOWN PT, R5, R4, 0x10, R3 ;  /* 0x0a00000004057989 */ /* 0x01072200000e0003 */
[----:B------:R-:W-:Y:S01]  /*2580*/  BSSY.RECONVERGENT B1, `(.L_x_170) ;  /* 0x0000017000017945 */ /* 0x000fe20003800200 */
[----:B--2---:R-:W-:Y:S02]  /*2590*/  IMAD.MOV.U32 R6, RZ, RZ, R4 ;  /* 0x000000ffff067224 */ /* 0x004fe400078e0004 */
[----:B0-----:R3:W0:Y:S01]  /*25a0*/  SHFL.DOWN PT, R11, R12, 0x10, R3 ;  /* 0x0a0000000c0b7989 */ /* 0x00162200000e0003 */
[----:B-1----:R-:W-:Y:S02]  /*25b0*/  IMAD.MOV.U32 R7, RZ, RZ, R12 ;  /* 0x000000ffff077224 */ /* 0x002fe400078e000c */
[----:B------:R-:W-:Y:S01]  /*25c0*/  IMAD.MOV.U32 R8, RZ, RZ, R14 ;  /* 0x000000ffff087224 */ /* 0x000fe200078e000e */
[----:B------:R3:W1:Y:S01]  /*25d0*/  SHFL.DOWN PT, R13, R14, 0x10, R3 ;  /* 0x0a0000000e0d7989 */ /* 0x00066200000e0003 */
        /* <DEDUP_REMOVED lines=17> */
.L_x_171:
[----:B------:R-:W-:Y:S05]  /*26f0*/  BSYNC.RECONVERGENT B1 ;  /* 0x0000000000017941 */ /* 0x000fea0003800200 */
.L_x_170:
[----:B------:R-:W-:Y:S04]  /*2700*/  BSSY.RECONVERGENT B1, `(.L_x_172) ;  /* 0x000000c000017945 */ /* 0x000fe80003800200 */
[----:B------:R-:W-:Y:S05]  /*2710*/  @P2 BRA `(.L_x_173) ;  /* 0x0000000000282947 */ /* 0x000fea0003800000 */
[----:B---3--:R-:W2:Y:S01]  /*2720*/  S2R R4, SR_CgaCtaId ;  /* 0x0000000000047919 */ /* 0x008ea20000008800 */
[----:B------:R-:W-:Y:S02]  /*2730*/  MOV R3, 0x400 ;  /* 0x0000040000037802 */ /* 0x000fe40000000f00 */
[----:B------:R-:W-:-:S04]  /*2740*/  SHF.R.U32.HI R2, RZ, 0x1, R9 ;  /* 0x00000001ff027819 */ /* 0x000fc80000011609 */
[----:B------:R-:W-:Y:S02]  /*2750*/  LOP3.LUT R2, R2, 0x1f0, RZ, 0xc0, !PT ;  /* 0x000001f002027812 */ /* 0x000fe400078ec0ff */
[----:B--2---:R-:W-:-:S05]  /*2760*/  LEA R3, R4, R3, 0x18 ;  /* 0x0000000304037211 */ /* 0x004fca00078ec0ff */
[----:B----4-:R-:W-:Y:S02]  /*2770*/  IMAD.IADD R5, R2, 0x1, R3 ;  /* 0x0000000102057824 */ /* 0x010fe400078e0203 */
[----:B------:R-:W-:Y:S02]  /*2780*/  IMAD.MOV.U32 R2, RZ, RZ, R7 ;  /* 0x000000ffff027224 */ /* 0x000fe400078e0007 */
[----:B------:R-:W-:Y:S01]  /*2790*/  IMAD.MOV.U32 R3, RZ, RZ, R8 ;  /* 0x000000ffff037224 */ /* 0x000fe200078e0008 */
[----:B------:R2:W-:Y:S04]  /*27a0*/  STS [R5+0x8], R6 ;  /* 0x0000080605007388 */ /* 0x0005e80000000800 */
[----:B------:R2:W-:Y:S02]  /*27b0*/  STS.64 [R5+0x10], R2 ;  /* 0x0000100205007388 */ /* 0x0005e40000000a00 */
.L_x_173:
[----:B------:R-:W-:Y:S05]  /*27c0*/  BSYNC.RECONVERGENT B1 ;  /* 0x0000000000017941 */ /* 0x000fea0003800200 */
.L_x_172:
[----:B------:R-:W-:Y:S01]  /*27d0*/  BAR.SYNC.DEFER_BLOCKING 0x0 ;  /* 0x0000000000007b1d */ /* 0x000fe20000010000 */
[----:B------:R-:W-:-:S13]  /*27e0*/  ISETP.NE.AND P2, PT, R9, RZ, PT ;  /* 0x000000ff0900720c */ /* 0x000fda0003f45270 */
[----:B------:R-:W-:Y:S05]  /*27f0*/  @P2 BRA `(.L_x_149) ;  /* 0x0000003000a02947 */ /* 0x000fea0003800000 */
[C---:B------:R-:W-:Y:S01]  /*2800*/  ISETP.GE.AND P0, PT, R10.reuse, 0x21, PT ;  /* 0x000000210a00780c */ /* 0x040fe20003f06270 */
[----:B--2---:R-:W-:Y:S01]  /*2810*/  IMAD.MOV.U32 R2, RZ, RZ, R6 ;  /* 0x000000ffff027224 */ /* 0x004fe200078e0006 */
[C---:B------:R-:W-:Y:S01]  /*2820*/  ISETP.GE.AND P5, PT, R10.reuse, 0x41, PT ;  /* 0x000000410a00780c */ /* 0x040fe20003fa6270 */
[----:B0-----:R-:W-:Y:S01]  /*2830*/  IMAD.MOV.U32 R11, RZ, RZ, R7 ;  /* 0x000000ffff0b7224 */ /* 0x001fe200078e0007 */
[C---:B------:R-:W-:Y:S01]  /*2840*/  ISETP.GE.AND P4, PT, R10.reuse, 0x61, PT ;  /* 0x000000610a00780c */ /* 0x040fe20003f86270 */
[----:B---3--:R-:W-:Y:S01]  /*2850*/  IMAD.MOV.U32 R4, RZ, RZ, R8 ;  /* 0x000000ffff047224 */ /* 0x008fe200078e0008 */
[----:B------:R-:W-:-:S07]  /*2860*/  ISETP.GE.AND P3, PT, R10, 0x81, PT ;  /* 0x000000810a00780c */ /* 0x000fce0003f66270 */
[----:B------:R-:W-:Y:S06]  /*2870*/  @!P0 BRA `(.L_x_174) ;  /* 0x00000000005c8947 */ /* 0x000fec0003800000 */
[----:B------:R-:W0:Y:S01]  /*2880*/  S2UR UR5, SR_CgaCtaId ;  /* 0x00000000000579c3 */ /* 0x000e220000008800 */
[----:B------:R-:W-:Y:S01]  /*2890*/  UMOV UR4, 0x400 ;  /* 0x0000040000047882 */ /* 0x000fe20000000000 */
[----:B------:R-:W-:Y:S01]  /*28a0*/  BSSY.RECONVERGENT B1, `(.L_x_174) ;  /* 0x0000014000017945 */ /* 0x000fe20003800200 */
        /* <DEDUP_REMOVED lines=19> */
.L_x_175:
[----:B------:R-:W-:Y:S05]  /*29e0*/  BSYNC.RECONVERGENT B1 ;  /* 0x0000000000017941 */ /* 0x000fea0003800200 */
.L_x_174:
[----:B------:R-:W-:Y:S02]  /*29f0*/  IMAD.MOV.U32 R3, RZ, RZ, R2 ;  /* 0x000000ffff037224 */ /* 0x000fe400078e0002 */
[----:B------:R-:W-:Y:S02]  /*2a00*/  IMAD.MOV.U32 R9, RZ, RZ, R11 ;  /* 0x000000ffff097224 */ /* 0x000fe400078e000b */
[----:B------:R-:W-:Y:S01]  /*2a10*/  IMAD.MOV.U32 R8, RZ, RZ, R4 ;  /* 0x000000ffff087224 */ /* 0x000fe200078e0004 */
[----:B------:R-:W-:Y:S06]  /*2a20*/  @!P5 BRA `(.L_x_176) ;  /* 0x00000000005cd947 */ /* 0x000fec0003800000 */
[----:B------:R-:W0:Y:S01]  /*2a30*/  S2UR UR5, SR_CgaCtaId ;  /* 0x00000000000579c3 */ /* 0x000e220000008800 */
[----:B------:R-:W-:Y:S01]  /*2a40*/  UMOV UR4, 0x400 ;  /* 0x0000040000047882 */ /* 0x000fe20000000000 */
[----:B------:R-:W-:Y:S01]  /*2a50*/  BSSY.RECONVERGENT B1, `(.L_x_176) ;  /* 0x0000014000017945 */ /* 0x000fe20003800200 */
[----:B0-----:R-:W-:-:S09]  /*2a60*/  ULEA UR4, UR5, UR4, 0x18 ;  /* 0x0000000405047291 */ /* 0x001fd2000f8ec0ff */
[----:B----4-:R-:W0:Y:S04]  /*2a70*/  LDS R5, [UR4+0x28] ;  /* 0x00002804ff057984 */ /* 0x010e280008000800 */
        /* <DEDUP_REMOVED lines=17> */
.L_x_177:
[----:B------:R-:W-:Y:S05]  /*2b90*/  BSYNC.RECONVERGENT B1 ;  /* 0x0000000000017941 */ /* 0x000fea0003800200 */
.L_x_176:
[C---:B------:R-:W-:Y:S01]  /*2ba0*/  ISETP.GE.AND P1, PT, R10.reuse, 0xa1, PT ;  /* 0x000000a10a00780c */ /* 0x040fe20003f26270 */
[----:B------:R-:W-:Y:S01]  /*2bb0*/  IMAD.MOV.U32 R2, RZ, RZ, R3 ;  /* 0x000000ffff027224 */ /* 0x000fe200078e0003 */
[C---:B------:R-:W-:Y:S01]  /*2bc0*/  ISETP.GE.AND P5, PT, R10.reuse, 0xc1, PT ;  /* 0x000000c10a00780c */ /* 0x040fe20003fa6270 */
[----:B------:R-:W-:Y:S01]  /*2bd0*/  IMAD.MOV.U32 R7, RZ, RZ, R9 ;  /* 0x000000ffff077224 */ /* 0x000fe200078e0009 */
[----:B------:R-:W-:Y:S01]  /*2be0*/  ISETP.GE.AND P6, PT, R10, 0xe1, PT ;  /* 0x000000e10a00780c */ /* 0x000fe20003fc6270 */
[----:B------:R-:W-:Y:S01]  /*2bf0*/  IMAD.MOV.U32 R6, RZ, RZ, R8 ;  /* 0x000000ffff067224 */ /* 0x000fe200078e0008 */
[----:B------:R-:W-:Y:S11]  /*2c00*/  @!P4 BRA `(.L_x_178) ;  /* 0x00000000005cc947 */ /* 0x000ff60003800000 */
        /* <DEDUP_REMOVED lines=15> */
[----:B------:R-:W-:-:S04]  /*2d00*/  @P4 ISETP.GE.U32.AND P0, PT, R9, R10, PT ;  /* 0x0000000a0900420c */ /* 0x000fc80003f06070 */
[----:B------:R-:W-:-:S04]  /*2d10*/  @P4 ISETP.GE.AND.EX P0, PT, R8, R11, PT, P0 ;  /* 0x0000000b0800420c */ /* 0x000fc80003f06300 */
[----:B------:R-:W-:Y:S02]  /*2d20*/  @P4 FSEL R2, R3, R4, !P0 ;  /* 0x0000000403024208 */ /* 0x000fe40004000000 */
[----:B------:R-:W-:-:S04]  /*2d30*/  @P4 ISETP.LT.U32.AND P0, PT, R9, R10, PT ;  /* 0x0000000a0900420c */ /* 0x000fc80003f01070 */
[----:B------:R-:W-:-:S04]  /*2d40*/  @P4 ISETP.LT.AND.EX P0, PT, R8, R11, PT, P0 ;  /* 0x0000000b0800420c */ /* 0x000fc80003f01300 */
[----:B------:R-:W-:Y:S02]  /*2d50*/  @P4 SEL R7, R9, R10, P0 ;  /* 0x0000000a09074207 */ /* 0x000fe40000000000 */
[----:B------:R-:W-:-:S07]  /*2d60*/  @P4 SEL R6, R8, R11, P0 ;  /* 0x0000000b08064207 */ /* 0x000fce0000000000 */
.L_x_179:
[----:B------:R-:W-:Y:S05]  /*2d70*/  BSYNC.RECONVERGENT B1 ;  /* 0x0000000000017941 */ /* 0x000fea0003800200 */
.L_x_178:
        /* <DEDUP_REMOVED lines=26> */
.L_x_181:
[----:B------:R-:W-:Y:S05]  /*2f20*/  BSYNC.RECONVERGENT B1 ;  /* 0x0000000000017941 */ /* 0x000fea0003800200 */
.L_x_180:
        /* <DEDUP_REMOVED lines=26> */
.L_x_183:
[----:B------:R-:W-:Y:S05]  /*30d0*/  BSYNC.RECONVERGENT B1 ;  /* 0x0000000000017941 */ /* 0x000fea0003800200 */
.L_x_182:
        /* <DEDUP_REMOVED lines=26> */
.L_x_185:
[----:B------:R-:W-:Y:S05]  /*3280*/  BSYNC.RECONVERGENT B1 ;  /* 0x0000000000017941 */ /* 0x000fea0003800200 */
.L_x_184:
[----:B------:R-:W-:Y:S02]  /*3290*/  IMAD.MOV.U32 R6, RZ, RZ, R3 ;  /* 0x000000ffff067224 */ /* 0x000fe400078e0003 */
[----:B------:R-:W-:Y:S02]  /*32a0*/  IMAD.MOV.U32 R7, RZ, RZ, R9 ;  /* 0x000000ffff077224 */ /* 0x000fe400078e0009 */
[----:B------:R-:W-:Y:S01]  /*32b0*/  IMAD.MOV.U32 R8, RZ, RZ, R4 ;  /* 0x000000ffff087224 */ /* 0x000fe200078e0004 */
[----:B------:R-:W-:Y:S06]  /*32c0*/  @!P6 BRA `(.L_x_149) ;  /* 0x0000002400ece947 */ /* 0x000fec0003800000 */
[----:B------:R-:W0:Y:S01]  /*32d0*/  S2UR UR5, SR_CgaCtaId ;  /* 0x00000000000579c3 */ /* 0x000e220000008800 */
[----:B------:R-:W-:Y:S02]  /*32e0*/  UMOV UR4, 0x400 ;  /* 0x0000040000047882 */ /* 0x000fe40000000000 */
        /* <DEDUP_REMOVED lines=21> */
.L_x_117:
[----:B------:R-:W0:Y:S01]  /*3440*/  S2R R11, SR_TID.X ;  /* 0x00000000000b7919 */ /* 0x000e220000002100 */
[----:B------:R-:W1:Y:S02]  /*3450*/  LDCU.128 UR12, c[0x0][0x380] ;  /* 0x00007000ff0c77ac */ /* 0x000e640008000c00 */
[----:B-1----:R-:W-:Y:S02]  /*3460*/  IMAD.U32 R12, RZ, RZ, UR12 ;  /* 0x0000000cff0c7e24 */ /* 0x002fe4000f8e00ff */
[----:B------:R-:W-:Y:S01]  /*3470*/  IMAD.U32 R13, RZ, RZ, UR13 ;  /* 0x0000000dff0d7e24 */ /* 0x000fe2000f8e00ff */
[----:B0-----:R-:W-:-:S05]  /*3480*/  IADD3 R3, P0, PT, R6, R11, RZ ;  /* 0x0000000b06037210 */ /* 0x001fca0007f1e0ff */
[----:B------:R-:W-:Y:S01]  /*3490*/  IMAD.X R4, RZ, RZ, RZ, P0 ;  /* 0x000000ffff047224 */ /* 0x000fe200000e06ff */
[----:B------:R-:W-:-:S04]  /*34a0*/  LEA R2, P0, R3, R12, 0x2 ;  /* 0x0000000c03027211 */ /* 0x000fc800078010ff */
[----:B------:R-:W-:-:S05]  /*34b0*/  LEA.HI.X R3, R3, R13, R4, 0x2, P0 ;  /* 0x0000000d03037211 */ /* 0x000fca00000f1404 */
[----:B------:R-:W2:Y:S04]  /*34c0*/  LDG.E R4, desc[UR10][R2.64] ;  /* 0x0000000a02047981 */ /* 0x000ea8000c1e1900 */
[----:B------:R-:W2:Y:S04]  /*34d0*/  LDG.E R5, desc[UR10][R2.64+0x400] ;  /* 0x0004000a02057981 */ /* 0x000ea8000c1e1900 */
[----:B------:R-:W3:Y:S04]  /*34e0*/  LDG.E R8, desc[UR10][R2.64+0x800] ;  /* 0x0008000a02087981 */ /* 0x000ee8000c1e1900 */
[----:B------:R-:W4:Y:S04]  /*34f0*/  LDG.E R9, desc[UR10][R2.64+0xc00] ;  /* 0x000c000a02097981 */ /* 0x000f28000c1e1900 */
[----:B------:R0:W5:Y:S01]  /*3500*/  LDG.E R10, desc[UR10][R2.64+0x1000] ;  /* 0x0010000a020a7981 */ /* 0x000162000c1e1900 */
[----:B------:R-:W-:-:S02]  /*3510*/  IMAD.U32 R14, RZ, RZ, UR14 ;  /* 0x0000000eff0e7e24 */ /* 0x000fc4000f8e00ff */
[----:B------:R-:W-:-:S03]  /*3520*/  IMAD.U32 R15, RZ, RZ, UR15 ;  /* 0x0000000fff0f7e24 */ /* 0x000fc6000f8e00ff */
[----:B0-----:R-:W-:-:S05]  /*3530*/  IADD3 R2, P4, PT, R6, R14, RZ ;  /* 0x0000000e06027210 */ /* 0x001fca0007f9e0ff */
[----:B------:R-:W-:Y:S01]  /*3540*/  IMAD.X R3, RZ, RZ, R15, P4 ;  /* 0x000000ffff037224 */ /* 0x000fe200020e060f */
[----:B--2---:R-:W-:-:S04]  /*3550*/  FSETP.GEU.AND P0, PT, R4, R5, PT ;  /* 0x000000050400720b */ /* 0x004fc80003f0e000 */
[----:B------:R-:W-:Y:S01]  /*3560*/  FSEL R5, R4, R5, P0 ;  /* 0x0000000504057208 */ /* 0x000fe20000000000 */
[----:B------:R-:W-:-:S03]  /*3570*/  VIADD R4, R11, 0x200 ;  /* 0x000002000b047836 */ /* 0x000fc60000000000 */
[----:B---3--:R-:W-:-:S04]  /*3580*/  FSETP.GEU.AND P1, PT, R5, R8, PT ;  /* 0x000000080500720b */ /* 0x008fc80003f2e000 */
[----:B------:R-:W-:-:S04]  /*3590*/  FSEL R8, R5, R8, P1 ;  /* 0x0000000805087208 */ /* 0x000fc80000800000 */
[----:B----4-:R-:W-:-:S04]  /*35a0*/  FSETP.GEU.AND P3, PT, R8, R9, PT ;  /* 0x000000090800720b */ /* 0x010fc80003f6e000 */
[----:B------:R-:W-:Y:S01]  /*35b0*/  FSEL R5, R8, R9, P3 ;  /* 0x0000000908057208 */ /* 0x000fe20001800000 */
[C---:B------:R-:W-:Y:S01]  /*35c0*/  VIADD R8, R11.reuse, 0x100 ;  /* 0x000001000b087836 */ /* 0x040fe20000000000 */
[----:B------:R-:W-:Y:S02]  /*35d0*/  LOP3.LUT R9, R11, 0x400, RZ, 0xfc, !PT ;  /* 0x000004000b097812 */ /* 0x000fe400078efcff */
[----:B-----5:R-:W-:Y:S02]  /*35e0*/  FSETP.GEU.AND P2, PT, R5, R10, PT ;  /* 0x0000000a0500720b */ /* 0x020fe40003f4e000 */
[----:B------:R-:W-:Y:S02]  /*35f0*/  @P1 SEL R4, R11, R8, P0 ;  /* 0x000000080b041207 */ /* 0x000fe40000000000 */
[----:B------:R-:W-:Y:S01]  /*3600*/  ISETP.LE.U32.AND P1, PT, R7, UR6, PT ;  /* 0x0000000607007c0c */ /* 0x000fe2000bf23070 */
[----:B------:R-:W-:-:S03]  /*3610*/  @!P3 VIADD R4, R11, 0x300 ;  /* 0x000003000b04b836 */ /* 0x000fc60000000000 */
[----:B------:R-:W-:-:S05]  /*3620*/  ISETP.GE.U32.AND.EX P1, PT, RZ, R18, PT, P1 ;  /* 0x00000012ff00720c */ /* 0x000fca0003f26110 */
[C---:B------:R-:W-:Y:S02]  /*3630*/  @P2 ISETP.GE.U32.AND P0, PT, R4.reuse, R9, PT ;  /* 0x000000090400220c */ /* 0x040fe40003f06070 */
[-C--:B------:R-:W-:Y:S02]  /*3640*/  IADD3 R9, P3, PT, R9, R2.reuse, RZ ;  /* 0x0000000209097210 */ /* 0x080fe40007f7e0ff */
[----:B------:R-:W-:Y:S02]  /*3650*/  @P2 IADD3 R2, P4, PT, R4, R2, RZ ;  /* 0x0000000204022210 */ /* 0x000fe40007f9e0ff */
[----:B------:R-:W-:Y:S01]  /*3660*/  @P2 ISETP.GE.U32.AND.EX P0, PT, RZ, RZ, PT, P0 ;  /* 0x000000ffff00220c */ /* 0x000fe20003f06100 */
[--C-:B------:R-:W-:Y:S02]  /*3670*/  IMAD.X R8, RZ, RZ, R3.reuse, P3 ;  /* 0x000000ffff087224 */ /* 0x100fe400018e0603 */
[----:B------:R-:W-:Y:S01]  /*3680*/  @P2 IMAD.X R3, RZ, RZ, R3, P4 ;  /* 0x000000ffff032224 */ /* 0x000fe200020e0603 */
[----:B------:R-:W-:-:S04]  /*3690*/  @P2 FSETP.LT.OR P0, PT, R10, R5, !P0 ;  /* 0x000000050a00220b */ /* 0x000fc80004701400 */
[----:B------:R-:W-:Y:S02]  /*36a0*/  @P2 FSEL R10, R5, R10, P0 ;  /* 0x0000000a050a2208 */ /* 0x000fe40000000000 */
[----:B------:R-:W-:Y:S02]  /*36b0*/  @P2 SEL R9, R2, R9, P0 ;  /* 0x0000000902092207 */ /* 0x000fe40000000000 */
[----:B------:R-:W-:Y:S01]  /*36c0*/  @P2 SEL R8, R3, R8, P0 ;  /* 0x0000000803082207 */ /* 0x000fe20000000000 */
[----:B------:R-:W-:Y:S06]  /*36d0*/  @P1 BRA `(.L_x_186) ;  /* 0x0000001000641947 */ /* 0x000fec0003800000 */
[----:B------:R-:W0:Y:S01]  /*36e0*/  LDCU.64 UR8, c[0x0][0x3e8] ;  /* 0x00007d00ff0877ac */ /* 0x000e220008000a00 */
[----:B------:R-:W-:Y:S01]  /*36f0*/  ISETP.NE.AND P0, PT, R11, RZ, PT ;  /* 0x000000ff0b00720c */ /* 0x000fe20003f05270 */
[----:B------:R-:W-:Y:S01]  /*3700*/  BSSY.RECONVERGENT B1, `(.L_x_187) ;  /* 0x0000012000017945 */ /* 0x000fe20003800200 */
[----:B------:R-:W-:Y:S01]  /*3710*/  UMOV UR4, 0x8 ;  /* 0x0000000800047882 */ /* 0x000fe20000000000 */
[----:B------:R-:W-:Y:S02]  /*3720*/  UMOV UR5, 0x0 ;  /* 0x0000000000057882 */ /* 0x000fe40000000000 */
[----:B0-----:R-:W-:-:S04]  /*3730*/  UIMAD.WIDE.U32 UR4, UR8, 0x1, UR4 ;  /* 0x00000001080478a5 */ /* 0x001fc8000f8e0004 */
[----:B------:R-:W-:Y:S02]  /*3740*/  UIADD3 UR7, UPT, UPT, UR5, UR9, URZ ;  /* 0x0000000905077290 */ /* 0x000fe4000fffe0ff */
[----:B------:R-:W-:Y:S02]  /*3750*/  IMAD.U32 R3, RZ, RZ, UR5 ;  /* 0x00000005ff037e24 */ /* 0x000fe4000f8e00ff */
[----:B------:R-:W-:Y:S02]  /*3760*/  IMAD.U32 R2, RZ, RZ, UR4 ;  /* 0x00000004ff027e24 */ /* 0x000fe4000f8e00ff */
[----:B------:R-:W-:Y:S01]  /*3770*/  IMAD.U32 R3, RZ, RZ, UR7 ;  /* 0x00000007ff037e24 */ /* 0x000fe2000f8e00ff */
[----:B------:R-:W-:Y:S06]  /*3780*/  @P0 BRA `(.L_x_188) ;  /* 0x0000000000240947 */ /* 0x000fec0003800000 */
[----:B------:R-:W-:Y:S02]  /*3790*/  IMAD.MOV.U32 R16, RZ, RZ, 0x500 ;  /* 0x00000500ff107424 */ /* 0x000fe400078e00ff */
[----:B------:R-:W-:-:S05]  /*37a0*/  IMAD.MOV.U32 R17, RZ, RZ, 0x0 ;  /* 0x00000000ff117424 */ /* 0x000fca00078e00ff */
[----:B------:R-:W2:Y:S01]  /*37b0*/  ATOMG.E.ADD.64.STRONG.GPU PT, R4, desc[UR10][R2.64], R16 ;  /* 0x80000010020479a8 */ /* 0x000ea200081ef50a */
[----:B------:R-:W0:Y:S01]  /*37c0*/  S2UR UR5, SR_CgaCtaId ;  /* 0x00000000000579c3 */ /* 0x000e220000008800 */
[----:B------:R-:W-:Y:S02]  /*37d0*/  UMOV UR4, 0x400 ;  /* 0x0000040000047882 */ /* 0x000fe40000000000 */
[----:B0-----:R-:W-:Y:S01]  /*37e0*/  ULEA UR4, UR5, UR4, 0x18 ;  /* 0x0000000405047291 */ /* 0x001fe2000f8ec0ff */
[----:B--2---:R-:W-:-:S05]  /*37f0*/  IADD3 R4, P0, PT, R4, UR6, RZ ;  /* 0x0000000604047c10 */ /* 0x004fca000ff1e0ff */
[----:B------:R-:W-:-:S05]  /*3800*/  IMAD.X R5, RZ, RZ, R5, P0 ;  /* 0x000000ffff057224 */ /* 0x000fca00000e0605 */
[----:B------:R0:W-:Y:S03]  /*3810*/  STS.64 [UR4+0x98], R4 ;  /* 0x00009804ff007988 */ /* 0x0001e60008000a04 */
.L_x_188:
[----:B------:R-:W-:Y:S05]  /*3820*/  BSYNC.RECONVERGENT B1 ;  /* 0x0000000000017941 */ /* 0x000fea0003800200 */
.L_x_187:
[----:B------:R-:W1:Y:S08]  /*3830*/  S2UR UR5, SR_CgaCtaId ;  /* 0x00000000000579c3 */ /* 0x000e700000008800 */
[----:B------:R-:W-:Y:S06]  /*3840*/  BAR.SYNC.DEFER_BLOCKING 0x0 ;  /* 0x0000000000007b1d */ /* 0x000fec0000010000 */
[----:B------:R-:W-:-:S02]  /*3850*/  UMOV UR4, 0x400 ;  /* 0x0000040000047882 */ /* 0x000fc40000000000 */
[----:B-1----:R-:W-:-:S06]  /*3860*/  ULEA UR4, UR5, UR4, 0x18 ;  /* 0x0000000405047291 */ /* 0x002fcc000f8ec0ff */
[----:B------:R-:W-:-:S05]  /*3870*/  IMAD.U32 R23, RZ, RZ, UR4 ;  /* 0x00000004ff177e24 */ /* 0x000fca000f8e00ff */
[----:B0-----:R-:W0:Y:S02]  /*3880*/  LDS.64 R4, [R23+0x98] ;  /* 0x0000980017047984 */ /* 0x001e240000000a00 */
[----:B0-----:R-:W-:-:S04]  /*3890*/  IADD3 R6, P1, PT, R4, 0x500, RZ ;  /* 0x0000050004067810 */ /* 0x001fc80007f3e0ff */
[----:B------:R-:W-:Y:S01]  /*38a0*/  ISETP.GT.U32.AND P0, PT, R6, R7, PT ;  /* 0x000000070600720c */ /* 0x000fe20003f04070 */
[----:B------:R-:W-:-:S05]  /*38b0*/  IMAD.X R17, RZ, RZ, R5, P1 ;  /* 0x000000ffff117224 */ /* 0x000fca00008e0605 */
[----:B------:R-:W-:-:S13]  /*38c0*/  ISETP.GT.AND.EX P0, PT, R17, R18, PT, P0 ;  /* 0x000000121100720c */ /* 0x000fda0003f04300 */
[----:B------:R-:W-:Y:S05]  /*38d0*/  @P0 BRA `(.L_x_189) ;  /* 0x0000000400700947 */ /* 0x000fea0003800000 */
[----:B------:R-:W-:Y:S01]  /*38e0*/  BSSY.RECONVERGENT B1, `(.L_x_189) ;  /* 0x000005b000017945 */ /* 0x000fe20003800200 */
[----:B------:R-:W-:Y:S01]  /*38f0*/  IMAD.MOV.U32 R16, RZ, RZ, R10 ;  /* 0x000000ffff107224 */ /* 0x000fe200078e000a */
[----:B------:R-:W0:Y:S01]  /*3900*/  LDCU.64 UR8, c[0x0][0x398] ;  /* 0x00007300ff0877ac */ /* 0x000e220008000a00 */
[----:B------:R-:W-:Y:S02]  /*3910*/  IMAD.MOV.U32 R19, RZ, RZ, R9 ;  /* 0x000000ffff137224 */ /* 0x000fe400078e0009 */
[----:B------:R-:W-:Y:S01]  /*3920*/  IMAD.MOV.U32 R6, RZ, RZ, R8 ;  /* 0x000000ffff067224 */ /* 0x000fe200078e0008 */
[----:B------:R-:W1:Y:S06]  /*3930*/  LDCU.128 UR12, c[0x0][0x380] ;  /* 0x00007000ff0c77ac */ /* 0x000e6c0008000c00 */
.L_x_192:
[----:B------:R-:W-:Y:S01]  /*3940*/  IADD3 R9, P0, PT, R11, R4, RZ ;  /* 0x000000040b097210 */ /* 0x000fe20007f1e0ff */
[----:B-1----:R-:W-:Y:S02]  /*3950*/  IMAD.U32 R12, RZ, RZ, UR12 ;  /* 0x0000000cff0c7e24 */ /* 0x002fe4000f8e00ff */
[----:B------:R-:W-:Y:S02]  /*3960*/  IMAD.U32 R13, RZ, RZ, UR13 ;  /* 0x0000000dff0d7e24 */ /* 0x000fe4000f8e00ff */
[----:B------:R-:W-:Y:S01]  /*3970*/  IMAD.X R8, RZ, RZ, R5, P0 ;  /* 0x000000ffff087224 */ /* 0x000fe200000e0605 */
[----:B------:R-:W-:-:S04]  /*3980*/  LEA R4, P0, R9, R12, 0x2 ;  /* 0x0000000c09047211 */ /* 0x000fc800078010ff */
[----:B------:R-:W-:-:S05]  /*3990*/  LEA.HI.X R5, R9, R13, R8, 0x2, P0 ;  /* 0x0000000d09057211 */ /* 0x000fca00000f1408 */
[----:B------:R-:W2:Y:S04]  /*39a0*/  LDG.E R7, desc[UR10][R4.64] ;  /* 0x0000000a04077981 */ /* 0x000ea8000c1e1900 */
[----:B------:R-:W3:Y:S04]  /*39b0*/  LDG.E R24, desc[UR10][R4.64+0x400] ;  /* 0x0004000a04187981 */ /* 0x000ee8000c1e1900 */
[----:B------:R-:W4:Y:S04]  /*39c0*/  LDG.E R18, desc[UR10][R4.64+0x800] ;  /* 0x0008000a04127981 */ /* 0x000f28000c1e1900 */
[----:B------:R-:W4:Y:S01]  /*39d0*/  LDG.E R17, desc[UR10][R4.64+0xc00] ;  /* 0x000c000a04117981 */ /* 0x000f22000c1e1900 */
[----:B------:R-:W-:-:S02]  /*39e0*/  IMAD.U32 R14, RZ, RZ, UR14 ;  /* 0x0000000eff0e7e24 */ /* 0x000fc4000f8e00ff */
[----:B------:R-:W-:Y:S01]  /*39f0*/  IMAD.U32 R15, RZ, RZ, UR15 ;  /* 0x0000000fff0f7e24 */ /* 0x000fe2000f8e00ff */
[----:B------:R1:W5:Y:S01]  /*3a00*/  LDG.E R10, desc[UR10][R4.64+0x1000] ;  /* 0x0010000a040a7981 */ /* 0x000362000c1e1900 */
[----:B------:R-:W-:Y:S01]  /*3a10*/  BSSY.RECONVERGENT B2, `(.L_x_190) ;  /* 0x000002c000027945 */ /* 0x000fe20003800200 */
[----:B------:R-:W-:Y:S01]  /*3a20*/  BAR.SYNC.DEFER_BLOCKING 0x0 ;  /* 0x0000000000007b1d */ /* 0x000fe20000010000 */
[----:B------:R-:W-:-:S04]  /*3a30*/  IADD3 R26, P0, PT, R9, R14, RZ ;  /* 0x0000000e091a7210 */ /* 0x000fc80007f1e0ff */
[----:B------:R-:W-:Y:S01]  /*3a40*/  IADD3 R20, P3, PT, R26, 0x100, RZ ;  /* 0x000001001a147810 */ /* 0x000fe20007f7e0ff */
[----:B------:R-:W-:Y:S01]  /*3a50*/  IMAD.X R27, R8, 0x1, R15, P0 ;  /* 0x00000001081b7824 */ /* 0x000fe200000e060f */
[C---:B------:R-:W-:Y:S02]  /*3a60*/  IADD3 R21, P4, PT, R26.reuse, 0x200, RZ ;  /* 0x000002001a157810 */ /* 0x040fe40007f9e0ff */
[----:B------:R-:W-:Y:S01]  /*3a70*/  IADD3 R9, P6, PT, R26, 0x400, RZ ;  /* 0x000004001a097810 */ /* 0x000fe20007fde0ff */
[--C-:B------:R-:W-:Y:S01]  /*3a80*/  IMAD.X R25, RZ, RZ, R27.reuse, P3 ;  /* 0x000000ffff197224 */ /* 0x100fe200018e061b */
[----:B------:R-:W-:Y:S01]  /*3a90*/  ISETP.NE.AND P3, PT, R11, RZ, PT ;  /* 0x000000ff0b00720c */ /* 0x000fe20003f65270 */
[--C-:B------:R-:W-:Y:S02]  /*3aa0*/  IMAD.X R22, RZ, RZ, R27.reuse, P4 ;  /* 0x000000ffff167224 */ /* 0x100fe400020e061b */
[----:B------:R-:W-:Y:S01]  /*3ab0*/  IMAD.X R8, RZ, RZ, R27, P6 ;  /* 0x000000ffff087224 */ /* 0x000fe200030e061b */
[----:B--2---:R-:W-:-:S13]  /*3ac0*/  FSETP.GEU.AND P2, PT, R16, R7, PT ;  /* 0x000000071000720b */ /* 0x004fda0003f4e000 */
[----:B------:R-:W-:-:S04]  /*3ad0*/  @P2 ISETP.GE.U32.AND P0, PT, R19, R26, PT ;  /* 0x0000001a1300220c */ /* 0x000fc80003f06070 */
[----:B------:R-:W-:-:S04]  /*3ae0*/  @P2 ISETP.GE.AND.EX P0, PT, R6, R27, PT, P0 ;  /* 0x0000001b0600220c */ /* 0x000fc80003f06300 */
[----:B------:R-:W-:-:S04]  /*3af0*/  @P2 FSETP.LT.OR P0, PT, R7, R16, !P0 ;  /* 0x000000100700220b */ /* 0x000fc80004701400 */
[----:B------:R-:W-:Y:S02]  /*3b00*/  @P2 FSEL R7, R16, R7, P0 ;  /* 0x0000000710072208 */ /* 0x000fe40000000000 */
[----:B------:R-:W-:Y:S02]  /*3b10*/  IADD3 R16, P5, PT, R26, 0x300, RZ ;  /* 0x000003001a107810 */ /* 0x000fe40007fbe0ff */
[----:B---3--:R-:W-:Y:S02]  /*3b20*/  FSETP.GEU.AND P1, PT, R7, R24, PT ;  /* 0x000000180700720b */ /* 0x008fe40003f2e000 */
[----:B------:R-:W-:Y:S01]  /*3b30*/  @P2 SEL R26, R19, R26, P0 ;  /* 0x0000001a131a2207 */ /* 0x000fe20000000000 */
[----:B------:R-:W-:Y:S01]  /*3b40*/  IMAD.X R19, RZ, RZ, R27, P5 ;  /* 0x000000ffff137224 */ /* 0x000fe200028e061b */
[----:B------:R-:W-:-:S09]  /*3b50*/  @P2 SEL R27, R6, R27, P0 ;  /* 0x0000001b061b2207 */ /* 0x000fd20000000000 */
[----:B------:R-:W-:-:S04]  /*3b60*/  @P1 ISETP.GE.U32.AND P0, PT, R26, R20, PT ;  /* 0x000000141a00120c */ /* 0x000fc80003f06070 */
[----:B------:R-:W-:-:S04]  /*3b70*/  @P1 ISETP.GE.AND.EX P0, PT, R27, R25, PT, P0 ;  /* 0x000000191b00120c */ /* 0x000fc80003f06300 */
[----:B------:R-:W-:-:S04]  /*3b80*/  @P1 FSETP.LT.OR P0, PT, R24, R7, !P0 ;  /* 0x000000071800120b */ /* 0x000fc80004701400 */
[----:B------:R-:W-:Y:S02]  /*3b90*/  @P1 FSEL R24, R7, R24, P0 ;  /* 0x0000001807181208 */ /* 0x000fe40000000000 */
[----:B------:R-:W-:Y:S02]  /*3ba0*/  @P1 SEL R20, R26, R20, P0 ;  /* 0x000000141a141207 */ /* 0x000fe40000000000 */
[----:B----4-:R-:W-:Y:S02]  /*3bb0*/  FSETP.GEU.AND P2, PT, R24, R18, PT ;  /* 0x000000121800720b */ /* 0x010fe40003f4e000 */
[----:B------:R-:W-:-:S11]  /*3bc0*/  @P1 SEL R25, R27, R25, P0 ;  /* 0x000000191b191207 */ /* 0x000fd60000000000 */
[----:B------:R-:W-:-:S04]  /*3bd0*/  @P2 ISETP.GE.U32.AND P0, PT, R20, R21, PT ;  /* 0x000000151400220c */ /* 0x000fc80003f06070 */
[----:B------:R-:W-:-:S04]  /*3be0*/  @P2 ISETP.GE.AND.EX P0, PT, R25, R22, PT, P0 ;  /* 0x000000161900220c */ /* 0x000fc80003f06300 */
[----:B------:R-:W-:-:S04]  /*3bf0*/  @P2 FSETP.LT.OR P0, PT, R18, R24, !P0 ;  /* 0x000000181200220b */ /* 0x000fc80004701400 */
[----:B------:R-:W-:-:S04]  /*3c00*/  @P2 FSEL R18, R24, R18, P0 ;  /* 0x0000001218122208 */ /* 0x000fc80000000000 */
[----:B------:R-:W-:Y:S01]  /*3c10*/  FSETP.GEU.AND P1, PT, R18, R17, PT ;  /* 0x000000111200720b */ /* 0x000fe20003f2e000 */
[----:B-1----:R-:W-:-:S12]  /*3c20*/  @P3 BRA `(.L_x_191) ;  /* 0x0000000000283947 */ /* 0x002fd80003800000 */
[----:B------:R-:W-:Y:S02]  /*3c30*/  IMAD.MOV.U32 R4, RZ, RZ, 0x500 ;  /* 0x00000500ff047424 */ /* 0x000fe400078e00ff */
[----:B------:R-:W-:-:S06]  /*3c40*/  IMAD.MOV.U32 R5, RZ, RZ, 0x0 ;  /* 0x00000000ff057424 */ /* 0x000fcc00078e00ff */
[----:B------:R-:W2:Y:S01]  /*3c50*/  ATOMG.E.ADD.64.STRONG.GPU PT, R4, desc[UR10][R2.64], R4 ;  /* 0x80000004020479a8 */ /* 0x000ea200081ef50a */
[----:B------:R-:W1:Y:S01]  /*3c60*/  S2UR UR5, SR_CgaCtaId ;  /* 0x00000000000579c3 */ /* 0x000e620000008800 */
[----:B------:R-:W-:Y:S02]  /*3c70*/  UMOV UR4, 0x400 ;  /* 0x0000040000047882 */ /* 0x000fe40000000000 */
[----:B-1----:R-:W-:-:S06]  /*3c80*/  ULEA UR4, UR5, UR4, 0x18 ;  /* 0x0000000405047291 */ /* 0x002fcc000f8ec0ff */
[----:B------:R-:W-:Y:S01]  /*3c90*/  IMAD.U32 R23, RZ, RZ, UR4 ;  /* 0x00000004ff177e24 */ /* 0x000fe2000f8e00ff */
[----:B--2---:R-:W-:-:S05]  /*3ca0*/  IADD3 R6, P3, PT, R4, UR6, RZ ;  /* 0x0000000604067c10 */ /* 0x004fca000ff7e0ff */
[----:B------:R-:W-:-:S05]  /*3cb0*/  IMAD.X R7, RZ, RZ, R5, P3 ;  /* 0x000000ffff077224 */ /* 0x000fca00018e0605 */
[----:B------:R1:W-:Y:S03]  /*3cc0*/  STS.64 [R23+0x98], R6 ;  /* 0x0000980617007388 */ /* 0x0003e60000000a00 */
.L_x_191:
[----:B0-----:R-:W-:Y:S05]  /*3cd0*/  BSYNC.RECONVERGENT B2 ;  /* 0x0000000000027941 */ /* 0x001fea0003800200 */
.L_x_190:
[----:B------:R-:W-:Y:S01]  /*3ce0*/  BAR.SYNC.DEFER_BLOCKING 0x0 ;  /* 0x0000000000007b1d */ /* 0x000fe20000010000 */
[----:B------:R-:W-:Y:S01]  /*3cf0*/  @P2 SEL R21, R20, R21, P0 ;  /* 0x0000001514152207 */ /* 0x000fe20000000000 */
[----:B-1----:R-:W-:Y:S01]  /*3d00*/  IMAD.U32 R7, RZ, RZ, UR8 ;  /* 0x00000008ff077e24 */ /* 0x002fe2000f8e00ff */
[----:B------:R-:W-:Y:S02]  /*3d10*/  @P2 SEL R22, R25, R22, P0 ;  /* 0x0000001619162207 */ /* 0x000fe40000000000 */
[----:B------:R-:W-:-:S04]  /*3d20*/  @P1 ISETP.GE.U32.AND P0, PT, R21, R16, PT ;  /* 0x000000101500120c */ /* 0x000fc80003f06070 */
[----:B------:R-:W-:-:S04]  /*3d30*/  @P1 ISETP.GE.AND.EX P0, PT, R22, R19, PT, P0 ;  /* 0x000000131600120c */ /* 0x000fc80003f06300 */
[----:B------:R-:W-:-:S04]  /*3d40*/  @P1 FSETP.LT.OR P0, PT, R17, R18, !P0 ;  /* 0x000000121100120b */ /* 0x000fc80004701400 */
[----:B------:R-:W-:Y:S01]  /*3d50*/  @P1 FSEL R17, R18, R17, P0 ;  /* 0x0000001112111208 */ /* 0x000fe20000000000 */
[----:B------:R-:W-:Y:S01]  /*3d60*/  IMAD.U32 R18, RZ, RZ, UR9 ;  /* 0x00000009ff127e24 */ /* 0x000fe2000f8e00ff */
[----:B------:R-:W-:Y:S02]  /*3d70*/  @P1 SEL R16, R21, R16, P0 ;  /* 0x0000001015101207 */ /* 0x000fe40000000000 */
[----:B-----5:R-:W-:Y:S02]  /*3d80*/  FSETP.GEU.AND P2, PT, R17, R10, PT ;  /* 0x0000000a1100720b */ /* 0x020fe40003f4e000 */
[----:B------:R-:W-:Y:S01]  /*3d90*/  @P1 SEL R19, R22, R19, P0 ;  /* 0x0000001316131207 */ /* 0x000fe20000000000 */
[----:B------:R-:W0:Y:S10]  /*3da0*/  LDS.64 R4, [R23+0x98] ;  /* 0x0000980017047984 */ /* 0x000e340000000a00 */
[----:B------:R-:W-:-:S04]  /*3db0*/  @P2 ISETP.GE.U32.AND P0, PT, R16, R9, PT ;  /* 0x000000091000220c */ /* 0x000fc80003f06070 */
[----:B------:R-:W-:-:S04]  /*3dc0*/  @P2 ISETP.GE.AND.EX P0, PT, R19, R8, PT, P0 ;  /* 0x000000081300220c */ /* 0x000fc80003f06300 */
[----:B------:R-:W-:-:S04]  /*3dd0*/  @P2 FSETP.LT.OR P0, PT, R10, R17, !P0 ;  /* 0x000000110a00220b */ /* 0x000fc80004701400 */
[----:B------:R-:W-:Y:S02]  /*3de0*/  @P2 FSEL R10, R17, R10, P0 ;  /* 0x0000000a110a2208 */ /* 0x000fe40000000000 */
[----:B------:R-:W-:Y:S02]  /*3df0*/  @P2 SEL R9, R16, R9, P0 ;  /* 0x0000000910092207 */ /* 0x000fe40000000000 */
[----:B------:R-:W-:Y:S01]  /*3e00*/  @P2 SEL R8, R19, R8, P0 ;  /* 0x0000000813082207 */ /* 0x000fe20000000000 */
[----:B------:R-:W-:Y:S02]  /*3e10*/  IMAD.MOV.U32 R16, RZ, RZ, R10 ;  /* 0x000000ffff107224 */ /* 0x000fe400078e000a */
[----:B------:R-:W-:Y:S01]  /*3e20*/  IMAD.MOV.U32 R19, RZ, RZ, R9 ;  /* 0x000000ffff137224 */ /* 0x000fe200078e0009 */
[----:B0-----:R-:W-:-:S04]  /*3e30*/  IADD3 R6, P3, PT, R4, 0x500, RZ ;  /* 0x0000050004067810 */ /* 0x001fc80007f7e0ff */
[----:B------:R-:W-:Y:S01]  /*3e40*/  ISETP.GT.U32.AND P1, PT, R6, R7, PT ;  /* 0x000000070600720c */ /* 0x000fe20003f24070 */
[----:B------:R-:W-:Y:S02]  /*3e50*/  IMAD.X R21, RZ, RZ, R5, P3 ;  /* 0x000000ffff157224 */ /* 0x000fe400018e0605 */
[----:B------:R-:W-:-:S03]  /*3e60*/  IMAD.MOV.U32 R6, RZ, RZ, R8 ;  /* 0x000000ffff067224 */ /* 0x000fc600078e0008 */
[----:B------:R-:W-:-:S13]  /*3e70*/  ISETP.GT.AND.EX P0, PT, R21, R18, PT, P1 ;  /* 0x000000121500720c */ /* 0x000fda0003f04310 */
[----:B------:R-:W-:Y:S05]  /*3e80*/  @!P0 BRA `(.L_x_192) ;  /* 0xfffffff800ac8947 */ /* 0x000fea000383ffff */
[----:B------:R-:W-:Y:S05]  /*3e90*/  BSYNC.RECONVERGENT B1 ;  /* 0x0000000000017941 */ /* 0x000fea0003800200 */
.L_x_189:
[----:B------:R-:W-:Y:S01]  /*3ea0*/  ISETP.GE.U32.AND P0, PT, R4, R7, PT ;  /* 0x000000070400720c */ /* 0x000fe20003f06070 */
[----:B------:R-:W-:Y:S03]  /*3eb0*/  BSSY.RECONVERGENT B1, `(.L_x_186) ;  /* 0x000009b000017945 */ /* 0x000fe60003800200 */
[----:B------:R-:W-:-:S13]  /*3ec0*/  ISETP.GE.AND.EX P0, PT, R5, R18, PT, P0 ;  /* 0x000000120500720c */ /* 0x000fda0003f06300 */
[----:B------:R-:W-:Y:S05]  /*3ed0*/  @P0 BRA `(.L_x_193) ;  /* 0x0000000800600947 */ /* 0x000fea0003800000 */
[----:B------:R-:W-:-:S05]  /*3ee0*/  IMAD.IADD R16, R7, 0x1, -R4 ;  /* 0x0000000107107824 */ /* 0x000fca00078e0a04 */
[----:B------:R-:W-:-:S13]  /*3ef0*/  ISETP.GE.AND P0, PT, R11, R16, PT ;  /* 0x000000100b00720c */ /* 0x000fda0003f06270 */
[----:B------:R-:W-:Y:S05]  /*3f00*/  @P0 BRA `(.L_x_193) ;  /* 0x0000000800540947 */ /* 0x000fea0003800000 */
[----:B------:R-:W-:Y:S01]  /*3f10*/  LOP3.LUT R2, RZ, R11, RZ, 0x33, !PT ;  /* 0x0000000bff027212 */ /* 0x000fe200078e33ff */
[----:B------:R-:W-:Y:S01]  /*3f20*/  BSSY.RECONVERGENT B2, `(.L_x_194) ;  /* 0x000002f000027945 */ /* 0x000fe20003800200 */
[----:B------:R-:W-:Y:S02]  /*3f30*/  IMAD.MOV.U32 R17, RZ, RZ, R11 ;  /* 0x000000ffff117224 */ /* 0x000fe400078e000b */
[----:B------:R-:W-:-:S04]  /*3f40*/  IADD3 R7, PT, PT, -R4, R7, R2 ;  /* 0x0000000704077210 */ /* 0x000fc80007ffe102 */
[----:B------:R-:W-:-:S04]  /*3f50*/  LOP3.LUT R2, R7, 0x300, RZ, 0xc0, !PT ;  /* 0x0000030007027812 */ /* 0x000fc800078ec0ff */
[----:B------:R-:W-:-:S13]  /*3f60*/  ISETP.NE.AND P0, PT, R2, 0x300, PT ;  /* 0x000003000200780c */ /* 0x000fda0003f05270 */
[----:B------:R-:W-:Y:S05]  /*3f70*/  @!P0 BRA `(.L_x_195) ;  /* 0x0000000000a48947 */ /* 0x000fea0003800000 */
[----:B------:R-:W-:Y:S01]  /*3f80*/  IADD3 R3, P0, PT, R11, R4, RZ ;  /* 0x000000040b037210 */ /* 0x000fe20007f1e0ff */
[----:B------:R-:W-:Y:S01]  /*3f90*/  IMAD.MOV.U32 R17, RZ, RZ, R11 ;  /* 0x000000ffff117224 */ /* 0x000fe200078e000b */
[----:B------:R-:W-:Y:S02]  /*3fa0*/  LEA.HI R2, R7, 0x1, RZ, 0x18 ;  /* 0x0000000107027811 */ /* 0x000fe400078fc0ff */
[C---:B------:R-:W-:Y:S01]  /*3fb0*/  LEA R12, P1, R3.reuse, R12, 0x2 ;  /* 0x0000000c030c7211 */ /* 0x040fe200078210ff */
[----:B------:R-:W-:Y:S01]  /*3fc0*/  IMAD.X R6, RZ, RZ, R5, P0 ;  /* 0x000000ffff067224 */ /* 0x000fe200000e0605 */
[C---:B------:R-:W-:Y:S02]  /*3fd0*/  IADD3 R14, P0, PT, R3.reuse, R14, RZ ;  /* 0x0000000e030e7210 */ /* 0x040fe40007f1e0ff */
[----:B------:R-:W-:Y:S02]  /*3fe0*/  LOP3.LUT R2, R2, 0x3, RZ, 0xc0, !PT ;  /* 0x0000000302027812 */ /* 0x000fe400078ec0ff */
[----:B------:R-:W-:Y:S01]  /*3ff0*/  LEA.HI.X R3, R3, R13, R6, 0x2, P1 ;  /* 0x0000000d03037211 */ /* 0x000fe200008f1406 */
[----:B------:R-:W-:-:S02]  /*4000*/  IMAD.X R15, R6, 0x1, R15, P0 ;  /* 0x00000001060f7824 */ /* 0x000fc400000e060f */
[----:B------:R-:W-:-:S07]  /*4010*/  IMAD.MOV R6, RZ, RZ, -R2 ;  /* 0x000000ffff067224 */ /* 0x000fce00078e0a02 */
.L_x_198:
[----:B------:R-:W-:-:S06]  /*4020*/  IMAD.MOV.U32 R2, RZ, RZ, R12 ;  /* 0x000000ffff027224 */ /* 0x000fcc00078e000c */
[----:B------:R-:W2:Y:S01]  /*4030*/  LDG.E R2, desc[UR10][R2.64] ;  /* 0x0000000a02027981 */ /* 0x000ea2000c1e1900 */
[----:B------:R-:W-:Y:S01]  /*4040*/  VIADD R6, R6, 0x1 ;  /* 0x0000000106067836 */ /* 0x000fe20000000000 */
[----:B------:R-:W-:Y:S01]  /*4050*/  BSSY.RECONVERGENT B3, `(.L_x_196) ;  /* 0x0000016000037945 */ /* 0x000fe20003800200 */
[----:B------:R-:W-:Y:S01]  /*4060*/  IMAD.MOV.U32 R13, RZ, RZ, R9 ;  /* 0x000000ffff0d7224 */ /* 0x000fe200078e0009 */
[----:B------:R-:W-:Y:S01]  /*4070*/  IADD3 R12, P3, PT, R12, 0x400, RZ ;  /* 0x000004000c0c7810 */ /* 0x000fe20007f7e0ff */
[----:B------:R-:W-:Y:S01]  /*4080*/  IMAD.MOV.U32 R18, RZ, RZ, R8 ;  /* 0x000000ffff127224 */ /* 0x000fe200078e0008 */
[----:B------:R-:W-:Y:S01]  /*4090*/  ISETP.NE.AND P2, PT, R6, RZ, PT ;  /* 0x000000ff0600720c */ /* 0x000fe20003f45270 */
[----:B------:R-:W-:Y:S02]  /*40a0*/  IMAD.MOV.U32 R19, RZ, RZ, R10 ;  /* 0x000000ffff137224 */ /* 0x000fe400078e000a */
        /* <DEDUP_REMOVED lines=16> */
.L_x_197:
[----:B------:R-:W-:Y:S05]  /*41b0*/  BSYNC.RECONVERGENT B3 ;  /* 0x0000000000037941 */ /* 0x000fea0003800200 */
.L_x_196:
[----:B------:R-:W-:Y:S01]  /*41c0*/  IADD3 R14, P0, PT, R14, 0x100, RZ ;  /* 0x000001000e0e7810 */ /* 0x000fe20007f1e0ff */
[----:B------:R-:W-:Y:S02]  /*41d0*/  VIADD R17, R17, 0x100 ;  /* 0x0000010011117836 */ /* 0x000fe40000000000 */
[----:B------:R-:W-:Y:S02]  /*41e0*/  IMAD.X R3, RZ, RZ, R3, P3 ;  /* 0x000000ffff037224 */ /* 0x000fe400018e0603 */
[----:B------:R-:W-:Y:S01]  /*41f0*/  IMAD.X R15, RZ, RZ, R15, P0 ;  /* 0x000000ffff0f7224 */ /* 0x000fe200000e060f */
[----:B------:R-:W-:Y:S07]  /*4200*/  @P2 BRA `(.L_x_198) ;  /* 0xfffffffc00842947 */ /* 0x000fee000383ffff */
.L_x_195:
[----:B------:R-:W-:Y:S05]  /*4210*/  BSYNC.RECONVERGENT B2 ;  /* 0x0000000000027941 */ /* 0x000fea0003800200 */
.L_x_194:
[----:B------:R-:W-:-:S13]  /*4220*/  ISETP.GE.U32.AND P0, PT, R7, 0x300, PT ;  /* 0x000003000700780c */ /* 0x000fda0003f06070 */
[----:B------:R-:W-:Y:S05]  /*4230*/  @!P0 BRA `(.L_x_193) ;  /* 0x0000000400888947 */ /* 0x000fea0003800000 */
[----:B------:R-:W0:Y:S01]  /*4240*/  LDC.64 R6, c[0x0][0x380] ;  /* 0x0000e000ff067b82 */ /* 0x000e220000000a00 */
[----:B------:R-:W-:-:S07]  /*4250*/  VIADD R13, R17, 0x200 ;  /* 0x00000200110d7836 */ /* 0x000fce0000000000 */
[----:B------:R-:W1:Y:S02]  /*4260*/  LDC.64 R2, c[0x0][0x388] ;  /* 0x0000e200ff027b82 */ /* 0x000e640000000a00 */
.L_x_207:
[----:B------:R-:W-:-:S05]  /*4270*/  VIADD R15, R13, 0xfffffe00 ;  /* 0xfffffe000d0f7836 */ /* 0x000fca0000000000 */
[----:B------:R-:W-:-:S05]  /*4280*/  IADD3 R19, P0, PT, R15, R4, RZ ;  /* 0x000000040f137210 */ /* 0x000fca0007f1e0ff */
[----:B------:R-:W-:Y:S01]  /*4290*/  IMAD.X R20, RZ, RZ, R5, P0 ;  /* 0x000000ffff147224 */ /* 0x000fe200000e0605 */
[----:B0-----:R-:W-:-:S04]  /*42a0*/  LEA R14, P0, R19, R6, 0x2 ;  /* 0x00000006130e7211 */ /* 0x001fc800078010ff */
[----:B------:R-:W-:-:S05]  /*42b0*/  LEA.HI.X R15, R19, R7, R20, 0x2, P0 ;  /* 0x00000007130f7211 */ /* 0x000fca00000f1414 */
[----:B------:R-:W2:Y:S04]  /*42c0*/  LDG.E R25, desc[UR10][R14.64] ;  /* 0x0000000a0e197981 */ /* 0x000ea8000c1e1900 */
[----:B------:R0:W5:Y:S04]  /*42d0*/  LDG.E R18, desc[UR10][R14.64+0x400] ;  /* 0x0004000a0e127981 */ /* 0x000168000c1e1900 */
        /* <DEDUP_REMOVED lines=22> */
.L_x_200:
[----:B------:R-:W-:Y:S05]  /*4440*/  BSYNC.RECONVERGENT B2 ;  /* 0x0000000000027941 */ /* 0x000fea0003800200 */
.L_x_199:
[----:B-----5:R-:W-:Y:S01]  /*4450*/  FSETP.GEU.AND P0, PT, R19, R18, PT ;  /* 0x000000121300720b */ /* 0x020fe20003f0e000 */
[----:B------:R-:W-:Y:S01]  /*4460*/  BSSY.RECONVERGENT B2, `(.L_x_201) ;  /* 0x0000013000027945 */ /* 0x000fe20003800200 */
[----:B------:R-:W-:Y:S01]  /*4470*/  IADD3 R21, P1, P2, R4, R2, R21 ;  /* 0x0000000204157210 */ /* 0x000fe20007a3e015 */
[----:B------:R-:W-:Y:S02]  /*4480*/  VIADD R15, R13, 0x100 ;  /* 0x000001000d0f7836 */ /* 0x000fe40000000000 */
[----:B------:R-:W-:Y:S01]  /*4490*/  IMAD.MOV.U32 R9, RZ, RZ, R18 ;  /* 0x000000ffff097224 */ /* 0x000fe200078e0012 */
[----:B------:R-:W-:Y:S01]  /*44a0*/  IADD3.X R23, PT, PT, R5, R3, RZ, P1, P2 ;  /* 0x0000000305177210 */ /* 0x000fe20000fe44ff */
[----:B------:R-:W-:-:S04]  /*44b0*/  IMAD.MOV.U32 R8, RZ, RZ, R21 ;  /* 0x000000ffff087224 */ /* 0x000fc800078e0015 */
[----:B------:R-:W-:Y:S02]  /*44c0*/  IMAD.MOV.U32 R10, RZ, RZ, R23 ;  /* 0x000000ffff0a7224 */ /* 0x000fe400078e0017 */
        /* <DEDUP_REMOVED lines=12> */
.L_x_202:
[----:B------:R-:W-:Y:S05]  /*4590*/  BSYNC.RECONVERGENT B2 ;  /* 0x0000000000027941 */ /* 0x000fea0003800200 */
.L_x_201:
[----:B------:R-:W-:Y:S01]  /*45a0*/  FSETP.GEU.AND P0, PT, R9, R12, PT ;  /* 0x0000000c0900720b */ /* 0x000fe20003f0e000 */
[----:B------:R-:W-:Y:S01]  /*45b0*/  BSSY.RECONVERGENT B2, `(.L_x_203) ;  /* 0x0000013000027945 */ /* 0x000fe20003800200 */
[CC--:B------:R-:W-:Y:S01]  /*45c0*/  IADD3 R19, P1, P4, R4.reuse, R2.reuse, R13 ;  /* 0x0000000204137210 */ /* 0x0c0fe20007c3e00d */
[----:B------:R-:W-:Y:S01]  /*45d0*/  IMAD.MOV.U32 R14, RZ, RZ, R12 ;  /* 0x000000ffff0e7224 */ /* 0x000fe200078e000c */
[----:B------:R-:W-:Y:S02]  /*45e0*/  IADD3 R20, P2, P3, R4, R2, R15 ;  /* 0x0000000204147210 */ /* 0x000fe40007b5e00f */
        /* <DEDUP_REMOVED lines=15> */
.L_x_204:
[----:B------:R-:W-:Y:S05]  /*46e0*/  BSYNC.RECONVERGENT B2 ;  /* 0x0000000000027941 */ /* 0x000fea0003800200 */
.L_x_203:
        /* <DEDUP_REMOVED lines=18> */
.L_x_206:
[----:B------:R-:W-:Y:S05]  /*4810*/  BSYNC.RECONVERGENT B2 ;  /* 0x0000000000027941 */ /* 0x000fea0003800200 */
.L_x_205:
[C---:B------:R-:W-:Y:S02]  /*4820*/  VIADD R15, R13.reuse, 0x200 ;  /* 0x000002000d0f7836 */ /* 0x040fe40000000000 */
[----:B------:R-:W-:-:S03]  /*4830*/  VIADD R13, R13, 0x400 ;  /* 0x000004000d0d7836 */ /* 0x000fc60000000000 */
[----:B------:R-:W-:-:S13]  /*4840*/  ISETP.GE.AND P0, PT, R15, R16, PT ;  /* 0x000000100f00720c */ /* 0x000fda0003f06270 */
[----:B------:R-:W-:Y:S05]  /*4850*/  @!P0 BRA `(.L_x_207) ;  /* 0xfffffff800848947 */ /* 0x000fea000383ffff */
.L_x_193:
[----:B------:R-:W-:Y:S05]  /*4860*/  BSYNC.RECONVERGENT B1 ;  /* 0x0000000000017941 */ /* 0x000fea0003800200 */
.L_x_186:
        /* <DEDUP_REMOVED lines=31> */
.L_x_209:
[----:B------:R-:W-:Y:S05]  /*4a60*/  BSYNC.RECONVERGENT B1 ;  /* 0x0000000000017941 */ /* 0x000fea0003800200 */
.L_x_208:
        /* <DEDUP_REMOVED lines=24> */
.L_x_211:
[----:B------:R-:W-:Y:S05]  /*4bf0*/  BSYNC.RECONVERGENT B1 ;  /* 0x0000000000017941 */ /* 0x000fea0003800200 */
.L_x_210:
        /* <DEDUP_REMOVED lines=24> */
.L_x_213:
[----:B------:R-:W-:Y:S05]  /*4d80*/  BSYNC.RECONVERGENT B1 ;  /* 0x0000000000017941 */ /* 0x000fea0003800200 */
.L_x_212:
        /* <DEDUP_REMOVED lines=24> */
.L_x_215:
[----:B------:R-:W-:Y:S05]  /*4f10*/  BSYNC.RECONVERGENT B1 ;  /* 0x0000000000017941 */ /* 0x000fea0003800200 */
.L_x_214:
[----:B0-----:R0:W0:Y:S01]  /*4f20*/  SHFL.DOWN PT, R2, R3, 0x10, 0x1f ;  /* 0x0a001f0003027f89 */ /* 0x00102200000e0000 */
[----:B------:R-:W-:Y:S01]  /*4f30*/  BSSY.RECONVERGENT B1, `(.L_x_216) ;  /* 0x0000017000017945 */ /* 0x000fe20003800200 */
[----:B--2---:R-:W-:Y:S02]  /*4f40*/  IMAD.MOV.U32 R6, RZ, RZ, R3 ;  /* 0x000000ffff067224 */ /* 0x004fe400078e0003 */
[----:B------:R2:W0:Y:S01]  /*4f50*/  SHFL.DOWN PT, R9, R4, 0x10, 0x1f ;  /* 0x0a001f0004097f89 */ /* 0x00042200000e0000 */
[----:B------:R-:W-:Y:S02]  /*4f60*/  IMAD.MOV.U32 R7, RZ, RZ, R4 ;  /* 0x000000ffff077224 */ /* 0x000fe400078e0004 */
[----:B----4-:R-:W-:Y:S01]  /*4f70*/  IMAD.MOV.U32 R8, RZ, RZ, R5 ;  /* 0x000000ffff087224 */ /* 0x010fe200078e0005 */
        /* <DEDUP_REMOVED lines=18> */
.L_x_217:
[----:B------:R-:W-:Y:S05]  /*50a0*/  BSYNC.RECONVERGENT B1 ;  /* 0x0000000000017941 */ /* 0x000fea0003800200 */
.L_x_216:
        /* <DEDUP_REMOVED lines=12> */
.L_x_219:
[----:B------:R-:W-:Y:S05]  /*5170*/  BSYNC.RECONVERGENT B1 ;  /* 0x0000000000017941 */ /* 0x000fea0003800200 */
.L_x_218:
[----:B------:R-:W-:Y:S01]  /*5180*/  BAR.SYNC.DEFER_BLOCKING 0x0 ;  /* 0x0000000000007b1d */ /* 0x000fe20000010000 */
[----:B------:R-:W-:-:S13]  /*5190*/  ISETP.NE.AND P2, PT, R11, RZ, PT ;  /* 0x000000ff0b00720c */ /* 0x000fda0003f45270 */
[----:B------:R-:W-:Y:S05]  /*51a0*/  @P2 BRA `(.L_x_149) ;  /* 0x0000000800342947 */ /* 0x000fea0003800000 */
[----:B0---4-:R-:W0:Y:S01]  /*51b0*/  S2R R3, SR_CgaCtaId ;  /* 0x0000000000037919 */ /* 0x011e220000008800 */
[----:B------:R-:W-:Y:S01]  /*51c0*/  MOV R2, 0x400 ;  /* 0x0000040000027802 */ /* 0x000fe20000000f00 */
[----:B------:R-:W-:Y:S03]  /*51d0*/  BSSY.RECONVERGENT B1, `(.L_x_220) ;  /* 0x0000016000017945 */ /* 0x000fe60003800200 */
[----:B0-----:R-:W-:-:S05]  /*51e0*/  LEA R25, R3, R2, 0x18 ;  /* 0x0000000203197211 */ /* 0x001fca00078ec0ff */
[----:B------:R-:W0:Y:S04]  /*51f0*/  LDS R3, [R25+0x18] ;  /* 0x0000180019037984 */ /* 0x000e280000000800 */
[----:B--2---:R-:W2:Y:S04]  /*5200*/  LDS.64 R4, [R25+0x20] ;  /* 0x0000200019047984 */ /* 0x004ea80000000a00 */
        /* <DEDUP_REMOVED lines=18> */
.L_x_221:
[----:B------:R-:W-:Y:S05]  /*5330*/  BSYNC.RECONVERGENT B1 ;  /* 0x0000000000017941 */ /* 0x000fea0003800200 */
.L_x_220:
        /* <DEDUP_REMOVED lines=10> */
[----:B------:R0:W1:Y:S04]  /*53e0*/  LDS.64 R10, [R25+0x60] ;  /* 0x00006000190a7984 */ /* 0x0000680000000a00 */
[----:B---3--:R3:W1:Y:S04]  /*53f0*/  LDS.64 R12, [R25+0x70] ;  /* 0x00007000190c7984 */ /* 0x0086680000000a00 */
        /* <DEDUP_REMOVED lines=15> */
.L_x_223:
[----:B------:R-:W-:Y:S05]  /*54f0*/  BSYNC.RECONVERGENT B1 ;  /* 0x0000000000017941 */ /* 0x000fea0003800200 */
.L_x_222:
        /* <DEDUP_REMOVED lines=17> */
.L_x_225:
[----:B------:R-:W-:Y:S05]  /*5610*/  BSYNC.RECONVERGENT B1 ;  /* 0x0000000000017941 */ /* 0x000fea0003800200 */
.L_x_224:
        /* <DEDUP_REMOVED lines=17> */
.L_x_227:
[----:B------:R-:W-:Y:S05]  /*5730*/  BSYNC.RECONVERGENT B1 ;  /* 0x0000000000017941 */ /* 0x000fea0003800200 */
.L_x_226:
        /* <DEDUP_REMOVED lines=17> */
.L_x_229:
[----:B------:R-:W-:Y:S05]  /*5850*/  BSYNC.RECONVERGENT B1 ;  /* 0x0000000000017941 */ /* 0x000fea0003800200 */
.L_x_228:
        /* <DEDUP_REMOVED lines=17> */
.L_x_231:
[----:B------:R-:W-:Y:S05]  /*5970*/  BSYNC.RECONVERGENT B1 ;  /* 0x0000000000017941 */ /* 0x000fea0003800200 */
.L_x_230:
        /* <DEDUP_REMOVED lines=16> */
.L_x_149:
[----:B------:R-:W-:Y:S05]  /*5a80*/  BSYNC.RECONVERGENT B0 ;  /* 0x0000000000007941 */ /* 0x000fea0003800200 */
.L_x_116:
[----:B------:R-:W-:Y:S05]  /*5a90*/  @P2 EXIT ;  /* 0x000000000000294d */ /* 0x000fea0003800000 */
[----:B0-234-:R-:W0:Y:S01]  /*5aa0*/  LDC.64 R2, c[0x0][0x390] ;  /* 0x0000e400ff027b82 */ /* 0x01de220000000a00 */
[----:B------:R-:W-:Y:S02]  /*5ab0*/  IMAD.MOV.U32 R9, RZ, RZ, R8 ;  /* 0x000000ffff097224 */ /* 0x000fe400078e0008 */
[----:B------:R-:W-:Y:S02]  /*5ac0*/  IMAD.MOV.U32 R8, RZ, RZ, R7 ;  /* 0x000000ffff087224 */ /* 0x000fe400078e0007 */
[----:B0-----:R-:W-:-:S05]  /*5ad0*/  IMAD.WIDE.U32 R2, R0, 0x10, R2 ;  /* 0x0000001000027825 */ /* 0x001fca00078e0002 */
[----:B------:R-:W-:Y:S04]  /*5ae0*/  STG.E.64 desc[UR10][R2.64+0x8], R8 ;  /* 0x0000080802007986 */ /* 0x000fe8000c101b0a */
[----:B------:R-:W-:Y:S01]  /*5af0*/  STG.E desc[UR10][R2.64], R6 ;  /* 0x0000000602007986 */ /* 0x000fe2000c10190a */
[----:B------:R-:W-:Y:S05]  /*5b00*/  EXIT ;  /* 0x000000000000794d */ /* 0x000fea0003800000 */
.L_x_232:
        /* <DEDUP_REMOVED lines=15> */
.L_x_693:


//--------------------- .text._ZN6thrust24THRUST_300001_SM_1000_NS8cuda_cub4core6detail13_kernel_agentINS1_8__reduce11ReduceAgentINS0_12zip_iteratorIN4cuda3std3__45tupleIJNS0_10device_ptrIfEENS0_17counting_iteratorIlNS0_11use_defaultESF_SF_EEEEEEEPNSB_IJflEEESJ_lNS1_9__extrema9arg_max_fIflNSA_4lessIfEEEEEEJSI_SK_lSP_EEEvDpT0_ --------------------------
	.section	.text._ZN6thrust24THRUST_300001_SM_1000_NS8cuda_cub4core6detail13_kernel_agentINS1_8__reduce11ReduceAgentINS0_12zip_iteratorIN4cuda3std3__45tupleIJNS0_10device_ptrIfEENS0_17counting_iteratorIlNS0_11use_defaultESF_SF_EEEEEEEPNSB_IJflEEESJ_lNS1_9__extrema9arg_max_fIflNSA_4lessIfEEEEEEJSI_SK_lSP_EEEvDpT0_,"ax",@progbits
	.align	128
        .global         _ZN6thrust24THRUST_300001_SM_1000_NS8cuda_cub4core6detail13_kernel_agentINS1_8__reduce11ReduceAgentINS0_12zip_iteratorIN4cuda3std3__45tupleIJNS0_10device_ptrIfEENS0_17counting_iteratorIlNS0_11use_defaultESF_SF_EEEEEEEPNSB_IJflEEESJ_lNS1_9__extrema9arg_max_fIflNSA_4lessIfEEEEEEJSI_SK_lSP_EEEvDpT0_
        .type           _ZN6thrust24THRUST_300001_SM_1000_NS8cuda_cub4core6detail13_kernel_agentINS1_8__reduce11ReduceAgentINS0_12zip_iteratorIN4cuda3std3__45tupleIJNS0_10device_ptrIfEENS0_17counting_iteratorIlNS0_11use_defaultESF_SF_EEEEEEEPNSB_IJflEEESJ_lNS1_9__extrema9arg_max_fIflNSA_4lessIfEEEEEEJSI_SK_lSP_EEEvDpT0_,@function
        .size           _ZN6thrust24THRUST_300001_SM_1000_NS8cuda_cub4core6detail13_kernel_agentINS1_8__reduce11ReduceAgentINS0_12zip_iteratorIN4cuda3std3__45tupleIJNS0_10device_ptrIfEENS0_17counting_iteratorIlNS0_11use_defaultESF_SF_EEEEEEEPNSB_IJflEEESJ_lNS1_9__extrema9arg_max_fIflNSA_4lessIfEEEEEEJSI_SK_lSP_EEEvDpT0_,(.L_x_694 - _ZN6thrust24THRUST_300001_SM_1000_NS8cuda_cub4core6detail13_kernel_agentINS1_8__reduce11ReduceAgentINS0_12zip_iteratorIN4cuda3std3__45tupleIJNS0_10device_ptrIfEENS0_17counting_iteratorIlNS0_11use_defaultESF_SF_EEEEEEEPNSB_IJflEEESJ_lNS1_9__extrema9arg_max_fIflNSA_4lessIfEEEEEEJSI_SK_lSP_EEEvDpT0_)
        .other          _ZN6thrust24THRUST_300001_SM_1000_NS8cuda_cub4core6detail13_kernel_agentINS1_8__reduce11ReduceAgentINS0_12zip_iteratorIN4cuda3std3__45tupleIJNS0_10device_ptrIfEENS0_17counting_iteratorIlNS0_11use_defaultESF_SF_EEEEEEEPNSB_IJflEEESJ_lNS1_9__extrema9arg_max_fIflNSA_4lessIfEEEEEEJSI_SK_lSP_EEEvDpT0_,@"STO_CUDA_ENTRY STV_DEFAULT"
_ZN6thrust24THRUST_300001_SM_1000_NS8cuda_cub4core6detail13_kernel_agentINS1_8__reduce11ReduceAgentINS0_12zip_iteratorIN4cuda3std3__45tupleIJNS0_10device_ptrIfEENS0_17counting_iteratorIlNS0_11use_defaultESF_SF_EEEEEEEPNSB_IJflEEESJ_lNS1_9__extrema9arg_max_fIflNSA_4lessIfEEEEEEJSI_SK_lSP_EEEvDpT0_:
.text._ZN6thrust24THRUST_300001_SM_1000_NS8cuda_cub4core6detail13_kernel_agentINS1_8__reduce11ReduceAgentINS0_12zip_iteratorIN4cuda3std3__45tupleIJNS0_10device_ptrIfEENS0_17counting_iteratorIlNS0_11use_defaultESF_SF_EEEEEEEPNSB_IJflEEESJ_lNS1_9__extrema9arg_max_fIflNSA_4lessIfEEEEEEJSI_SK_lSP_EEEvDpT0_:
[----:B------:R-:W-:Y:S01]  /*0000*/  LDC R1, c[0x0][0x37c] ;  /* 0x0000df00ff017b82 */ /* 0x000fe20000000800 */
[----:B------:R-:W0:Y:S02]  /*0010*/  LDCU.64 UR4, c[0x0][0x398] ;  /* 0x00007300ff0477ac */ /* 0x000e240008000a00 */
[----:B0-----:R-:W-:-:S04]  /*0020*/  ISETP.NE.U32.AND P0, PT, RZ, UR4, PT ;  /* 0x00000004ff007c0c */ /* 0x001fc8000bf05070 */
[----:B------:R-:W-:-:S13]  /*0030*/  ISETP.NE.AND.EX P0, PT, RZ, UR5, PT, P0 ;  /* 0x00000005ff007c0c */ /* 0x000fda000bf05300 */
[----:B------:R-:W-:Y:S05]  /*0040*/  @!P0 EXIT ;  /* 0x000000000000894d */ /* 0x000fea0003800000 */
[----:B------:R-:W-:Y:S01]  /*0050*/  UISETP.GT.U32.AND UP0, UPT, UR4, 0x4ff, UPT ;  /* 0x000004ff0400788c */ /* 0x000fe2000bf04070 */
[----:B------:R-:W-:Y:S01]  /*0060*/  BSSY.RECONVERGENT B0, `(.L_x_233) ;  /* 0x0000558000007945 */ /* 0x000fe20003800200 */
[----:B------:R-:W0:Y:S02]  /*0070*/  LDCU.64 UR8, c[0x0][0x358] ;  /* 0x00006b00ff0877ac */ /* 0x000e240008000a00 */
[----:B------:R-:W-:-:S09]  /*0080*/  UISETP.GT.AND.EX UP0, UPT, UR5, URZ, UPT, UP0 ;  /* 0x000000ff0500728c */ /* 0x000fd2000bf04300 */
[----:B------:R-:W-:Y:S05]  /*0090*/  BRA.U UP0, `(.L_x_234) ;  /* 0x0000003100a87547 */ /* 0x000fea000b800000 */
[----:B------:R-:W1:Y:S01]  /*00a0*/  S2R R0, SR_TID.X ;  /* 0x0000000000007919 */ /* 0x000e620000002100 */
[----:B------:R-:W2:Y:S01]  /*00b0*/  LDCU UR5, c[0x0][0x398] ;  /* 0x00007300ff0577ac */ /* 0x000ea20008000800 */
[----:B------:R-:W-:Y:S01]  /*00c0*/  BSSY.RECONVERGENT B1, `(.L_x_235) ;  /* 0x000000d000017945 */ /* 0x000fe20003800200 */
[----:B------:R-:W-:Y:S01]  /*00d0*/  CS2R R6, SRZ ;  /* 0x0000000000067805 */ /* 0x000fe2000001ff00 */
[----:B------:R-:W-:Y:S01]  /*00e0*/  IMAD.MOV.U32 R8, RZ, RZ, RZ ;  /* 0x000000ffff087224 */ /* 0x000fe200078e00ff */
[----:B-1----:R-:W-:Y:S01]  /*00f0*/  ISETP.GE.AND P0, PT, R0, UR4, PT ;  /* 0x0000000400007c0c */ /* 0x002fe2000bf06270 */
[----:B------:R-:W-:-:S12]  /*0100*/  IMAD.MOV.U32 R9, RZ, RZ, R0 ;  /* 0x000000ffff097224 */ /* 0x000fd800078e0000 */
[----:B--2---:R-:W-:Y:S05]  /*0110*/  @P0 BRA `(.L_x_236) ;  /* 0x00000000001c0947 */ /* 0x004fea0003800000 */
[----:B------:R-:W1:Y:S01]  /*0120*/  LDC.64 R2, c[0x0][0x380] ;  /* 0x0000e000ff027b82 */ /* 0x000e620000000a00 */
[----:B------:R-:W2:Y:S01]  /*0130*/  LDCU.64 UR6, c[0x0][0x388] ;  /* 0x00007100ff0677ac */ /* 0x000ea20008000a00 */
[----:B-1----:R-:W-:-:S05]  /*0140*/  IMAD.WIDE.U32 R2, R0, 0x4, R2 ;  /* 0x0000000400027825 */ /* 0x002fca00078e0002 */
[----:B0-----:R1:W5:Y:S01]  /*0150*/  LDG.E R6, desc[UR8][R2.64] ;  /* 0x0000000802067981 */ /* 0x001362000c1e1900 */
[C---:B--2---:R-:W-:Y:S01]  /*0160*/  IADD3 R7, P0, PT, R0.reuse, UR6, RZ ;  /* 0x0000000600077c10 */ /* 0x044fe2000ff1e0ff */
[----:B------:R-:W-:-:S04]  /*0170*/  VIADD R9, R0, 0x100 ;  /* 0x0000010000097836 */ /* 0x000fc80000000000 */
[----:B------:R-:W-:-:S08]  /*0180*/  IMAD.X R8, RZ, RZ, UR7, P0 ;  /* 0x00000007ff087e24 */ /* 0x000fd000080e06ff */
.L_x_236:
[----:B0-----:R-:W-:Y:S05]  /*0190*/  BSYNC.RECONVERGENT B1 ;  /* 0x0000000000017941 */ /* 0x001fea0003800200 */
.L_x_235:
        /* <DEDUP_REMOVED lines=10> */
[----:B------:R-:W1:Y:S01]  /*0240*/  LDCU.64 UR6, c[0x0][0x388] ;  /* 0x00007100ff0677ac */ /* 0x000e620008000a00 */
[----:B------:R-:W-:-:S04]  /*0250*/  LEA.HI R4, R11, 0x1, RZ, 0x18 ;  /* 0x000000010b047811 */ /* 0x000fc800078fc0ff */
[----:B------:R-:W-:-:S05]  /*0260*/  LOP3.LUT R4, R4, 0x3, RZ, 0xc0, !PT ;  /* 0x0000000304047812 */ /* 0x000fca00078ec0ff */
[----:B------:R-:W-:Y:S01]  /*0270*/  IMAD.MOV R4, RZ, RZ, -R4 ;  /* 0x000000ffff047224 */ /* 0x000fe200078e0a04 */
[C---:B-1----:R-:W-:Y:S01]  /*0280*/  IADD3 R5, P0, PT, R9.reuse, UR6, RZ ;  /* 0x0000000609057c10 */ /* 0x042fe2000ff1e0ff */
[----:B0-----:R-:W-:-:S04]  /*0290*/  IMAD.WIDE.U32 R2, R9, 0x4, R2 ;  /* 0x0000000409027825 */ /* 0x001fc800078e0002 */
[----:B------:R-:W-:-:S08]  /*02a0*/  IMAD.X R10, RZ, RZ, UR7, P0 ;  /* 0x00000007ff0a7e24 */ /* 0x000fd000080e06ff */
.L_x_243:
[----:B------:R0:W2:Y:S01]  /*02b0*/  LDG.E R15, desc[UR8][R2.64] ;  /* 0x00000008020f7981 */ /* 0x0000a2000c1e1900 */
[----:B------:R-:W-:Y:S01]  /*02c0*/  VIADD R4, R4, 0x1 ;  /* 0x0000000104047836 */ /* 0x000fe20000000000 */
[----:B------:R-:W-:Y:S01]  /*02d0*/  BSSY.RECONVERGENT B3, `(.L_x_241) ;  /* 0x0000016000037945 */ /* 0x000fe20003800200 */
[----:B------:R-:W-:Y:S02]  /*02e0*/  IMAD.MOV.U32 R14, RZ, RZ, R7 ;  /* 0x000000ffff0e7224 */ /* 0x000fe400078e0007 */
[----:B------:R-:W-:Y:S01]  /*02f0*/  IMAD.MOV.U32 R13, RZ, RZ, R8 ;  /* 0x000000ffff0d7224 */ /* 0x000fe200078e0008 */
[----:B------:R-:W-:Y:S01]  /*0300*/  ISETP.NE.AND P2, PT, R4, RZ, PT ;  /* 0x000000ff0400720c */ /* 0x000fe20003f45270 */
[----:B-----5:R-:W-:Y:S02]  /*0310*/  IMAD.MOV.U32 R12, RZ, RZ, R6 ;  /* 0x000000ffff0c7224 */ /* 0x020fe400078e0006 */
[----:B------:R-:W-:Y:S01]  /*0320*/  IMAD.MOV.U32 R7, RZ, RZ, R5 ;  /* 0x000000ffff077224 */ /* 0x000fe200078e0005 */
[----:B0-----:R-:W-:Y:S01]  /*0330*/  IADD3 R2, P3, PT, R2, 0x400, RZ ;  /* 0x0000040002027810 */ /* 0x001fe20007f7e0ff */
        /* <DEDUP_REMOVED lines=15> */
.L_x_242:
[----:B------:R-:W-:Y:S05]  /*0430*/  BSYNC.RECONVERGENT B3 ;  /* 0x0000000000037941 */ /* 0x000fea0003800200 */
.L_x_241:
[----:B------:R-:W-:Y:S01]  /*0440*/  IADD3 R5, P0, PT, R5, 0x100, RZ ;  /* 0x0000010005057810 */ /* 0x000fe20007f1e0ff */
[----:B------:R-:W-:Y:S02]  /*0450*/  VIADD R9, R9, 0x100 ;  /* 0x0000010009097836 */ /* 0x000fe40000000000 */
[----:B------:R-:W-:Y:S02]  /*0460*/  IMAD.X R3, RZ, RZ, R3, P3 ;  /* 0x000000ffff037224 */ /* 0x000fe400018e0603 */
[----:B------:R-:W-:Y:S01]  /*0470*/  IMAD.X R10, RZ, RZ, R10, P0 ;  /* 0x000000ffff0a7224 */ /* 0x000fe200000e060a */
[----:B------:R-:W-:Y:S07]  /*0480*/  @P2 BRA `(.L_x_243) ;  /* 0xfffffffc00882947 */ /* 0x000fee000383ffff */
.L_x_240:
[----:B------:R-:W-:Y:S05]  /*0490*/  BSYNC.RECONVERGENT B2 ;  /* 0x0000000000027941 */ /* 0x000fea0003800200 */
.L_x_239:
[----:B------:R-:W-:-:S13]  /*04a0*/  ISETP.GE.U32.AND P0, PT, R11, 0x300, PT ;  /* 0x000003000b00780c */ /* 0x000fda0003f06070 */
[----:B------:R-:W-:Y:S05]  /*04b0*/  @!P0 BRA `(.L_x_238) ;  /* 0x00000004007c8947 */ /* 0x000fea0003800000 */
[----:B------:R-:W0:Y:S01]  /*04c0*/  LDC.64 R4, c[0x0][0x380] ;  /* 0x0000e000ff047b82 */ /* 0x000e220000000a00 */
[----:B------:R-:W-:-:S07]  /*04d0*/  VIADD R10, R9, 0x200 ;  /* 0x00000200090a7836 */ /* 0x000fce0000000000 */
[----:B------:R-:W1:Y:S02]  /*04e0*/  LDC.64 R2, c[0x0][0x388] ;  /* 0x0000e200ff027b82 */ /* 0x000e640000000a00 */
.L_x_252:
[----:B------:R-:W-:-:S04]  /*04f0*/  VIADD R15, R10, 0xfffffe00 ;  /* 0xfffffe000a0f7836 */ /* 0x000fc80000000000 */
[----:B0-----:R-:W-:-:S05]  /*0500*/  IMAD.WIDE R12, R15, 0x4, R4 ;  /* 0x000000040f0c7825 */ /* 0x001fca00078e0204 */
[----:B------:R-:W2:Y:S04]  /*0510*/  LDG.E R21, desc[UR8][R12.64] ;  /* 0x000000080c157981 */ /* 0x000ea8000c1e1900 */
[----:B-----5:R0:W5:Y:S04]  /*0520*/  LDG.E R23, desc[UR8][R12.64+0x400] ;  /* 0x000400080c177981 */ /* 0x020168000c1e1900 */
[----:B------:R0:W5:Y:S04]  /*0530*/  LDG.E R9, desc[UR8][R12.64+0x800] ;  /* 0x000800080c097981 */ /* 0x000168000c1e1900 */
[----:B------:R0:W5:Y:S01]  /*0540*/  LDG.E R11, desc[UR8][R12.64+0xc00] ;  /* 0x000c00080c0b7981 */ /* 0x000162000c1e1900 */
[C---:B-1----:R-:W-:Y:S01]  /*0550*/  IADD3 R18, P1, PT, R15.reuse, R2, RZ ;  /* 0x000000020f127210 */ /* 0x042fe20007f3e0ff */
[----:B------:R-:W-:Y:S03]  /*0560*/  BSSY.RECONVERGENT B2, `(.L_x_244) ;  /* 0x0000013000027945 */ /* 0x000fe60003800200 */
[----:B------:R-:W-:Y:S01]  /*0570*/  LEA.HI.X.SX32 R19, R15, R3, 0x1, P1 ;  /* 0x000000030f137211 */ /* 0x000fe200008f0eff */
[----:B------:R-:W-:-:S02]  /*0580*/  VIADD R15, R10, 0xffffff00 ;  /* 0xffffff000a0f7836 */ /* 0x000fc40000000000 */
        /* <DEDUP_REMOVED lines=16> */
.L_x_245:
[----:B------:R-:W-:Y:S05]  /*0690*/  BSYNC.RECONVERGENT B2 ;  /* 0x0000000000027941 */ /* 0x000fea0003800200 */
.L_x_244:
[----:B-----5:R-:W-:Y:S01]  /*06a0*/  FSETP.GEU.AND P0, PT, R14, R23, PT ;  /* 0x000000170e00720b */ /* 0x020fe20003f0e000 */
[----:B------:R-:W-:Y:S01]  /*06b0*/  BSSY.RECONVERGENT B2, `(.L_x_246) ;  /* 0x0000013000027945 */ /* 0x000fe20003800200 */
[C---:B------:R-:W-:Y:S01]  /*06c0*/  IADD3 R13, P1, PT, R15.reuse, R2, RZ ;  /* 0x000000020f0d7210 */ /* 0x040fe20007f3e0ff */
[----:B------:R-:W-:Y:S02]  /*06d0*/  VIADD R7, R10, 0x100 ;  /* 0x000001000a077836 */ /* 0x000fe40000000000 */
[----:B------:R-:W-:Y:S01]  /*06e0*/  IMAD.MOV.U32 R6, RZ, RZ, R23 ;  /* 0x000000ffff067224 */ /* 0x000fe200078e0017 */
[----:B------:R-:W-:Y:S01]  /*06f0*/  LEA.HI.X.SX32 R12, R15, R3, 0x1, P1 ;  /* 0x000000030f0c7211 */ /* 0x000fe200008f0eff */
        /* <DEDUP_REMOVED lines=14> */
.L_x_247:
[----:B------:R-:W-:Y:S05]  /*07e0*/  BSYNC.RECONVERGENT B2 ;  /* 0x0000000000027941 */ /* 0x000fea0003800200 */
.L_x_246:
[----:B------:R-:W-:Y:S01]  /*07f0*/  FSETP.GEU.AND P0, PT, R6, R9, PT ;  /* 0x000000090600720b */ /* 0x000fe20003f0e000 */
[----:B------:R-:W-:Y:S01]  /*0800*/  BSSY.RECONVERGENT B2, `(.L_x_248) ;  /* 0x0000013000027945 */ /* 0x000fe20003800200 */
[CC--:B------:R-:W-:Y:S01]  /*0810*/  IADD3 R17, P1, PT, R10.reuse, R2.reuse, RZ ;  /* 0x000000020a117210 */ /* 0x0c0fe20007f3e0ff */
[----:B------:R-:W-:Y:S01]  /*0820*/  IMAD.MOV.U32 R12, RZ, RZ, R9 ;  /* 0x000000ffff0c7224 */ /* 0x000fe200078e0009 */
[----:B------:R-:W-:Y:S02]  /*0830*/  IADD3 R18, P2, PT, R7, R2, RZ ;  /* 0x0000000207127210 */ /* 0x000fe40007f5e0ff */
        /* <DEDUP_REMOVED lines=15> */
.L_x_249:
[----:B------:R-:W-:Y:S05]  /*0930*/  BSYNC.RECONVERGENT B2 ;  /* 0x0000000000027941 */ /* 0x000fea0003800200 */
.L_x_248:
[----:B------:R-:W-:Y:S01]  /*0940*/  FSETP.GEU.AND P0, PT, R12, R11, PT ;  /* 0x0000000b0c00720b */ /* 0x000fe20003f0e000 */
[----:B------:R-:W-:Y:S01]  /*0950*/  BSSY.RECONVERGENT B2, `(.L_x_250) ;  /* 0x0000011000027945 */ /* 0x000fe20003800200 */
[----:B------:R-:W-:Y:S01]  /*0960*/  LEA.HI.X.SX32 R9, R7, R3, 0x1, P2 ;  /* 0x0000000307097211 */ /* 0x000fe200010f0eff */
        /* <DEDUP_REMOVED lines=15> */
.L_x_251:
[----:B------:R-:W-:Y:S05]  /*0a60*/  BSYNC.RECONVERGENT B2 ;  /* 0x0000000000027941 */ /* 0x000fea0003800200 */
.L_x_250:
[C---:B------:R-:W-:Y:S02]  /*0a70*/  VIADD R9, R10.reuse, 0x200 ;  /* 0x000002000a097836 */ /* 0x040fe40000000000 */
[----:B------:R-:W-:-:S03]  /*0a80*/  VIADD R10, R10, 0x400 ;  /* 0x000004000a0a7836 */ /* 0x000fc60000000000 */
[----:B------:R-:W-:-:S13]  /*0a90*/  ISETP.GE.AND P0, PT, R9, UR5, PT ;  /* 0x0000000509007c0c */ /* 0x000fda000bf06270 */
[----:B------:R-:W-:Y:S05]  /*0aa0*/  @!P0 BRA `(.L_x_252) ;  /* 0xfffffff800908947 */ /* 0x000fea000383ffff */
.L_x_238:
[----:B------:R-:W-:Y:S05]  /*0ab0*/  BSYNC.RECONVERGENT B1 ;  /* 0x0000000000017941 */ /* 0x000fea0003800200 */
.L_x_237:
[----:B------:R-:W0:Y:S02]  /*0ac0*/  LDCU UR6, c[0x0][0x398] ;  /* 0x00007300ff0677ac */ /* 0x000e240008000800 */
[----:B0-----:R-:W-:-:S09]  /*0ad0*/  UISETP.GE.AND UP0, UPT, UR6, 0x100, UPT ;  /* 0x000001000600788c */ /* 0x001fd2000bf06270 */
[----:B------:R-:W-:Y:S05]  /*0ae0*/  BRA.U !UP0, `(.L_x_253) ;  /* 0x00000011088c7547 */ /* 0x000fea000b800000 */
[----:B------:R-:W0:Y:S01]  /*0af0*/  S2R R11, SR_LANEID ;  /* 0x00000000000b7919 */ /* 0x000e220000000000 */
[----:B------:R-:W-:Y:S01]  /*0b00*/  BSSY.RECONVERGENT B1, `(.L_x_254) ;  /* 0x000001b000017945 */ /* 0x000fe20003800200 */
[----:B------:R-:W-:Y:S01]  /*0b10*/  IMAD.MOV.U32 R9, RZ, RZ, R7 ;  /* 0x000000ffff097224 */ /* 0x000fe200078e0007 */
[----:B-1---5:R1:W2:Y:S01]  /*0b20*/  SHFL.DOWN PT, R3, R6, 0x1, 0x1f ;  /* 0x08201f0006037f89 */ /* 0x0222a200000e0000 */
        /* <DEDUP_REMOVED lines=24> */
.L_x_255:
[----:B------:R-:W-:Y:S05]  /*0cb0*/  BSYNC.RECONVERGENT B1 ;  /* 0x0000000000017941 */ /* 0x000fea0003800200 */
.L_x_254:
[C---:B------:R-:W-:Y:S01]  /*0cc0*/  ISETP.GT.AND P5, PT, R11.reuse, 0x17, PT ;  /* 0x000000170b00780c */ /* 0x040fe20003fa4270 */
[----:B------:R0:W1:Y:S01]  /*0cd0*/  SHFL.DOWN PT, R7, R2, 0x2, 0x1f ;  /* 0x08401f0002077f89 */ /* 0x00006200000e0000 */
[C---:B------:R-:W-:Y:S01]  /*0ce0*/  ISETP.GT.AND P4, PT, R11.reuse, 0xf, PT ;  /* 0x0000000f0b00780c */ /* 0x040fe20003f84270 */
[----:B------:R-:W-:Y:S01]  /*0cf0*/  BSSY.RECONVERGENT B1, `(.L_x_256) ;  /* 0x0000018000017945 */ /* 0x000fe20003800200 */
[----:B------:R-:W-:Y:S01]  /*0d00*/  ISETP.NE.AND P2, PT, R11, RZ, PT ;  /* 0x000000ff0b00720c */ /* 0x000fe20003f45270 */
[----:B------:R0:W2:Y:S01]  /*0d10*/  SHFL.DOWN PT, R6, R9, 0x2, 0x1f ;  /* 0x08401f0009067f89 */ /* 0x0000a200000e0000 */
[----:B------:R-:W-:Y:S02]  /*0d20*/  IMAD.MOV.U32 R4, RZ, RZ, R9 ;  /* 0x000000ffff047224 */ /* 0x000fe400078e0009 */
[----:B------:R-:W-:Y:S01]  /*0d30*/  IMAD.MOV.U32 R5, RZ, RZ, R10 ;  /* 0x000000ffff057224 */ /* 0x000fe200078e000a */
[----:B------:R0:W3:Y:S01]  /*0d40*/  SHFL.DOWN PT, R11, R10, 0x2, 0x1f ;  /* 0x08401f000a0b7f89 */ /* 0x0000e200000e0000 */
[----:B------:R-:W-:Y:S01]  /*0d50*/  IMAD.MOV.U32 R3, RZ, RZ, R2 ;  /* 0x000000ffff037224 */ /* 0x000fe200078e0002 */
[----:B------:R-:W-:Y:S06]  /*0d60*/  @P1 BRA `(.L_x_257) ;  /* 0x0000000000401947 */ /* 0x000fec0003800000 */
        /* <DEDUP_REMOVED lines=16> */
.L_x_257:
[----:B------:R-:W-:Y:S05]  /*0e70*/  BSYNC.RECONVERGENT B1 ;  /* 0x0000000000017941 */ /* 0x000fea0003800200 */
.L_x_256:
[----:B------:R4:W3:Y:S01]  /*0e80*/  SHFL.DOWN PT, R8, R3, 0x4, 0x1f ;  /* 0x08801f0003087f89 */ /* 0x0008e200000e0000 */
[----:B------:R-:W-:Y:S01]  /*0e90*/  BSSY.RECONVERGENT B1, `(.L_x_258) ;  /* 0x0000017000017945 */ /* 0x000fe20003800200 */
[----:B--2---:R-:W-:Y:S02]  /*0ea0*/  IMAD.MOV.U32 R6, RZ, RZ, R4 ;  /* 0x000000ffff067224 */ /* 0x004fe400078e0004 */
[----:B0-----:R4:W0:Y:S01]  /*0eb0*/  SHFL.DOWN PT, R9, R4, 0x4, 0x1f ;  /* 0x08801f0004097f89 */ /* 0x00182200000e0000 */
[----:B-1----:R-:W-:Y:S02]  /*0ec0*/  IMAD.MOV.U32 R7, RZ, RZ, R5 ;  /* 0x000000ffff077224 */ /* 0x002fe400078e0005 */
[----:B------:R-:W-:Y:S01]  /*0ed0*/  IMAD.MOV.U32 R2, RZ, RZ, R3 ;  /* 0x000000ffff027224 */ /* 0x000fe200078e0003 */
[----:B------:R4:W1:Y:S01]  /*0ee0*/  SHFL.DOWN PT, R10, R5, 0x4, 0x1f ;  /* 0x08801f00050a7f89 */ /* 0x00086200000e0000 */
[----:B------:R-:W-:Y:S05]  /*0ef0*/  @P3 BRA `(.L_x_259) ;  /* 0x0000000000403947 */ /* 0x000fea0003800000 */
[----:B---3--:R-:W-:Y:S01]  /*0f00*/  FSETP.GEU.AND P0, PT, R3, R8, PT ;  /* 0x000000080300720b */ /* 0x008fe20003f0e000 */
        /* <DEDUP_REMOVED lines=15> */
.L_x_259:
[----:B------:R-:W-:Y:S05]  /*1000*/  BSYNC.RECONVERGENT B1 ;  /* 0x0000000000017941 */ /* 0x000fea0003800200 */
.L_x_258:
[----:B0-----:R0:W2:Y:S01]  /*1010*/  SHFL.DOWN PT, R9, R2, 0x8, 0x1f ;  /* 0x09001f0002097f89 */ /* 0x0010a200000e0000 */
[----:B------:R-:W-:Y:S01]  /*1020*/  BSSY.RECONVERGENT B1, `(.L_x_260) ;  /* 0x0000017000017945 */ /* 0x000fe20003800200 */
[----:B----4-:R-:W-:Y:S02]  /*1030*/  IMAD.MOV.U32 R4, RZ, RZ, R6 ;  /* 0x000000ffff047224 */ /* 0x010fe400078e0006 */
[----:B---3--:R0:W3:Y:S01]  /*1040*/  SHFL.DOWN PT, R11, R6, 0x8, 0x1f ;  /* 0x09001f00060b7f89 */ /* 0x0080e200000e0000 */
[----:B------:R-:W-:Y:S02]  /*1050*/  IMAD.MOV.U32 R5, RZ, RZ, R7 ;  /* 0x000000ffff057224 */ /* 0x000fe400078e0007 */
[----:B------:R-:W-:Y:S01]  /*1060*/  IMAD.MOV.U32 R3, RZ, RZ, R2 ;  /* 0x000000ffff037224 */ /* 0x000fe200078e0002 */
[----:B------:R0:W4:Y:S01]  /*1070*/  SHFL.DOWN PT, R8, R7, 0x8, 0x1f ;  /* 0x09001f0007087f89 */ /* 0x00012200000e0000 */
[----:B------:R-:W-:Y:S05]  /*1080*/  @P5 BRA `(.L_x_261) ;  /* 0x0000000000405947 */ /* 0x000fea0003800000 */
[----:B--2---:R-:W-:Y:S01]  /*1090*/  FSETP.GEU.AND P0, PT, R2, R9, PT ;  /* 0x000000090200720b */ /* 0x004fe20003f0e000 */
        /* <DEDUP_REMOVED lines=15> */
.L_x_261:
[----:B------:R-:W-:Y:S05]  /*1190*/  BSYNC.RECONVERGENT B1 ;  /* 0x0000000000017941 */ /* 0x000fea0003800200 */
.L_x_260:
[----:B0-----:R0:W0:Y:S01]  /*11a0*/  SHFL.DOWN PT, R2, R3, 0x10, 0x1f ;  /* 0x0a001f0003027f89 */ /* 0x00102200000e0000 */
[----:B------:R-:W-:Y:S01]  /*11b0*/  BSSY.RECONVERGENT B1, `(.L_x_262) ;  /* 0x0000017000017945 */ /* 0x000fe20003800200 */
[----:B------:R-:W-:Y:S02]  /*11c0*/  IMAD.MOV.U32 R7, RZ, RZ, R4 ;  /* 0x000000ffff077224 */ /* 0x000fe400078e0004 */
[----:B--2---:R2:W0:Y:S01]  /*11d0*/  SHFL.DOWN PT, R9, R4, 0x10, 0x1f ;  /* 0x0a001f0004097f89 */ /* 0x00442200000e0000 */
[----:B------:R-:W-:Y:S02]  /*11e0*/  IMAD.MOV.U32 R6, RZ, RZ, R5 ;  /* 0x000000ffff067224 */ /* 0x000fe400078e0005 */
[----:B----4-:R-:W-:Y:S01]  /*11f0*/  IMAD.MOV.U32 R8, RZ, RZ, R3 ;  /* 0x000000ffff087224 */ /* 0x010fe200078e0003 */
        /* <DEDUP_REMOVED lines=18> */
.L_x_263:
[----:B------:R-:W-:Y:S05]  /*1320*/  BSYNC.RECONVERGENT B1 ;  /* 0x0000000000017941 */ /* 0x000fea0003800200 */
.L_x_262:
        /* <DEDUP_REMOVED lines=12> */
.L_x_265:
[----:B------:R-:W-:Y:S05]  /*13f0*/  BSYNC.RECONVERGENT B1 ;  /* 0x0000000000017941 */ /* 0x000fea0003800200 */
.L_x_264:
        /* <DEDUP_REMOVED lines=27> */
.L_x_268:
[----:B------:R-:W-:Y:S05]  /*15b0*/  BSYNC.RECONVERGENT B1 ;  /* 0x0000000000017941 */ /* 0x000fea0003800200 */
.L_x_267:
        /* <DEDUP_REMOVED lines=9> */
[----:B---3--:R3:W1:Y:S04]  /*1650*/  LDS.64 R10, [R24+0x50] ;  /* 0x00005000180a7984 */ /* 0x0086680000000a00 */
        /* <DEDUP_REMOVED lines=17> */
.L_x_270:
[----:B------:R-:W-:Y:S05]  /*1770*/  BSYNC.RECONVERGENT B1 ;  /* 0x0000000000017941 */ /* 0x000fea0003800200 */
.L_x_269:
        /* <DEDUP_REMOVED lines=17> */
.L_x_272:
[----:B------:R-:W-:Y:S05]  /*1890*/  BSYNC.RECONVERGENT B1 ;  /* 0x0000000000017941 */ /* 0x000fea0003800200 */
.L_x_271:
        /* <DEDUP_REMOVED lines=17> */
.L_x_274:
[----:B------:R-:W-:Y:S05]  /*19b0*/  BSYNC.RECONVERGENT B1 ;  /* 0x0000000000017941 */ /* 0x000fea0003800200 */
.L_x_273:
        /* <DEDUP_REMOVED lines=17> */
.L_x_276:
[----:B------:R-:W-:Y:S05]  /*1ad0*/  BSYNC.RECONVERGENT B1 ;  /* 0x0000000000017941 */ /* 0x000fea0003800200 */
.L_x_275:
        /* <DEDUP_REMOVED lines=17> */
.L_x_278:
[----:B------:R-:W-:Y:S05]  /*1bf0*/  BSYNC.RECONVERGENT B1 ;  /* 0x0000000000017941 */ /* 0x000fea0003800200 */
.L_x_277:
        /* <DEDUP_REMOVED lines=18> */
.L_x_253:
[----:B------:R-:W0:Y:S01]  /*1d20*/  S2R R12, SR_LANEID ;  /* 0x00000000000c7919 */ /* 0x000e220000000000 */
[----:B-1----:R-:W-:Y:S01]  /*1d30*/  LOP3.LUT R2, R0, 0x3e0, RZ, 0xc0, !PT ;  /* 0x000003e000027812 */ /* 0x002fe200078ec0ff */
[----:B------:R-:W-:Y:S01]  /*1d40*/  BSSY.RECONVERGENT B1, `(.L_x_279) ;  /* 0x0000027000017945 */ /* 0x000fe20003800200 */
[----:B------:R-:W-:Y:S02]  /*1d50*/  IMAD.MOV.U32 R14, RZ, RZ, R7 ;  /* 0x000000ffff0e7224 */ /* 0x000fe400078e0007 */
[----:B------:R-:W-:Y:S02]  /*1d60*/  IMAD.MOV.U32 R16, RZ, RZ, R8 ;  /* 0x000000ffff107224 */ /* 0x000fe400078e0008 */
[----:B------:R-:W-:Y:S01]  /*1d70*/  VIADD R3, R2, 0x20 ;  /* 0x0000002002037836 */ /* 0x000fe20000000000 */
[----:B------:R-:W-:-:S04]  /*1d80*/  LOP3.LUT R2, RZ, R2, RZ, 0x33, !PT ;  /* 0x00000002ff027212 */ /* 0x000fc800078e33ff */
[----:B------:R-:W-:Y:S01]  /*1d90*/  ISETP.GT.AND P0, PT, R3, UR6, PT ;  /* 0x0000000603007c0c */ /* 0x000fe2000bf04270 */
[----:B------:R-:W-:-:S05]  /*1da0*/  VIADD R2, R2, UR6 ;  /* 0x0000000602027c36 */ /* 0x000fca0008000000 */
[----:B------:R-:W-:-:S05]  /*1db0*/  SEL R3, R2, 0x1f, P0 ;  /* 0x0000001f02037807 */ /* 0x000fca0000000000 */
[----:B-----5:R1:W2:Y:S04]  /*1dc0*/  SHFL.DOWN PT, R5, R6, 0x1, R3 ;  /* 0x0820000006057989 */ /* 0x0202a800000e0003 */
[----:B------:R1:W3:Y:S01]  /*1dd0*/  SHFL.DOWN PT, R9, R8, 0x1, R3 ;  /* 0x0820000008097989 */ /* 0x0002e200000e0003 */
[CC--:B0-----:R-:W-:Y:S01]  /*1de0*/  ISETP.GE.AND P0, PT, R12.reuse, R3.reuse, PT ;  /* 0x000000030c00720c */ /* 0x0c1fe20003f06270 */
[C---:B------:R-:W-:Y:S01]  /*1df0*/  VIADD R4, R12.reuse, 0x4 ;  /* 0x000000040c047836 */ /* 0x040fe20000000000 */
[C---:B------:R-:W-:Y:S01]  /*1e00*/  ISETP.NE.AND P2, PT, R12.reuse, RZ, PT ;  /* 0x000000ff0c00720c */ /* 0x040fe20003f45270 */
[C---:B------:R-:W-:Y:S02]  /*1e10*/  VIADD R2, R12.reuse, 0x2 ;  /* 0x000000020c027836 */ /* 0x040fe40000000000 */
[----:B------:R-:W-:Y:S01]  /*1e20*/  VIADD R10, R12, 0x8 ;  /* 0x000000080c0a7836 */ /* 0x000fe20000000000 */
[-C--:B------:R-:W-:Y:S01]  /*1e30*/  ISETP.GT.AND P5, PT, R4, R3.reuse, PT ;  /* 0x000000030400720c */ /* 0x080fe20003fa4270 */
[----:B------:R-:W-:Y:S01]  /*1e40*/  VIADD R12, R12, 0x10 ;  /* 0x000000100c0c7836 */ /* 0x000fe20000000000 */
[----:B------:R1:W0:Y:S01]  /*1e50*/  SHFL.DOWN PT, R4, R7, 0x1, R3 ;  /* 0x0820000007047989 */ /* 0x00022200000e0003 */
[-C--:B------:R-:W-:Y:S01]  /*1e60*/  ISETP.GT.AND P1, PT, R2, R3.reuse, PT ;  /* 0x000000030200720c */ /* 0x080fe20003f24270 */
[----:B------:R-:W-:Y:S01]  /*1e70*/  IMAD.MOV.U32 R2, RZ, RZ, R6 ;  /* 0x000000ffff027224 */ /* 0x000fe200078e0006 */
[----:B------:R-:W-:-:S02]  /*1e80*/  ISETP.GT.AND P4, PT, R10, R3, PT ;  /* 0x000000030a00720c */ /* 0x000fc40003f84270 */
[----:B------:R-:W-:Y:S01]  /*1e90*/  ISETP.GT.AND P3, PT, R12, R3, PT ;  /* 0x000000030c00720c */ /* 0x000fe20003f64270 */
[----:B------:R-:W-:-:S12]  /*1ea0*/  @P0 BRA `(.L_x_280) ;  /* 0x0000000000400947 */ /* 0x000fd80003800000 */
[----:B--2---:R-:W-:Y:S01]  /*1eb0*/  FSETP.GEU.AND P0, PT, R6, R5, PT ;  /* 0x000000050600720b */ /* 0x004fe20003f0e000 */
[----:B------:R-:W-:Y:S02]  /*1ec0*/  IMAD.MOV.U32 R2, RZ, RZ, R5 ;  /* 0x000000ffff027224 */ /* 0x000fe400078e0005 */
[----:B0-----:R-:W-:Y:S02]  /*1ed0*/  IMAD.MOV.U32 R14, RZ, RZ, R4 ;  /* 0x000000ffff0e7224 */ /* 0x001fe400078e0004 */
        /* <DEDUP_REMOVED lines=13> */
.L_x_280:
[----:B------:R-:W-:Y:S05]  /*1fb0*/  BSYNC.RECONVERGENT B1 ;  /* 0x0000000000017941 */ /* 0x000fea0003800200 */
.L_x_279:
[----:B--2---:R2:W4:Y:S01]  /*1fc0*/  SHFL.DOWN PT, R5, R2, 0x2, R3 ;  /* 0x0840000002057989 */ /* 0x00452200000e0003 */
[----:B------:R-:W-:Y:S01]  /*1fd0*/  BSSY.RECONVERGENT B1, `(.L_x_281) ;  /* 0x0000017000017945 */ /* 0x000fe20003800200 */
[----:B0-----:R-:W-:Y:S02]  /*1fe0*/  IMAD.MOV.U32 R4, RZ, RZ, R2 ;  /* 0x000000ffff047224 */ /* 0x001fe400078e0002 */
[----:B-1----:R2:W0:Y:S01]  /*1ff0*/  SHFL.DOWN PT, R7, R14, 0x2, R3 ;  /* 0x084000000e077989 */ /* 0x00242200000e0003 */
[----:B------:R-:W-:Y:S02]  /*2000*/  IMAD.MOV.U32 R10, RZ, RZ, R14 ;  /* 0x000000ffff0a7224 */ /* 0x000fe400078e000e */
[----:B------:R-:W-:Y:S01]  /*2010*/  IMAD.MOV.U32 R12, RZ, RZ, R16 ;  /* 0x000000ffff0c7224 */ /* 0x000fe200078e0010 */
[----:B---3--:R2:W1:Y:S01]  /*2020*/  SHFL.DOWN PT, R9, R16, 0x2, R3 ;  /* 0x0840000010097989 */ /* 0x00846200000e0003 */
        /* <DEDUP_REMOVED lines=17> */
.L_x_282:
[----:B------:R-:W-:Y:S05]  /*2140*/  BSYNC.RECONVERGENT B1 ;  /* 0x0000000000017941 */ /* 0x000fea0003800200 */
.L_x_281:
[----:B----4-:R3:W4:Y:S01]  /*2150*/  SHFL.DOWN PT, R5, R4, 0x4, R3 ;  /* 0x0880000004057989 */ /* 0x01072200000e0003 */
[----:B------:R-:W-:Y:S01]  /*2160*/  BSSY.RECONVERGENT B1, `(.L_x_283) ;  /* 0x0000017000017945 */ /* 0x000fe20003800200 */
[----:B--2---:R-:W-:Y:S02]  /*2170*/  IMAD.MOV.U32 R2, RZ, RZ, R4 ;  /* 0x000000ffff027224 */ /* 0x004fe400078e0004 */
[----:B0-----:R3:W0:Y:S01]  /*2180*/  SHFL.DOWN PT, R7, R10, 0x4, R3 ;  /* 0x088000000a077989 */ /* 0x00162200000e0003 */
[----:B------:R-:W-:Y:S02]  /*2190*/  IMAD.MOV.U32 R6, RZ, RZ, R10 ;  /* 0x000000ffff067224 */ /* 0x000fe400078e000a */
[----:B------:R-:W-:Y:S01]  /*21a0*/  IMAD.MOV.U32 R8, RZ, RZ, R12 ;  /* 0x000000ffff087224 */ /* 0x000fe200078e000c */
[----:B-1----:R3:W1:Y:S01]  /*21b0*/  SHFL.DOWN PT, R9, R12, 0x4, R3 ;  /* 0x088000000c097989 */ /* 0x00266200000e0003 */
        /* <DEDUP_REMOVED lines=17> */
.L_x_284:
[----:B------:R-:W-:Y:S05]  /*22d0*/  BSYNC.RECONVERGENT B1 ;  /* 0x0000000000017941 */ /* 0x000fea0003800200 */
.L_x_283:
[----:B----4-:R2:W4:Y:S01]  /*22e0*/  SHFL.DOWN PT, R5, R2, 0x8, R3 ;  /* 0x0900000002057989 */ /* 0x01052200000e0003 */
[----:B------:R-:W-:Y:S01]  /*22f0*/  BSSY.RECONVERGENT B1, `(.L_x_285) ;  /* 0x0000017000017945 */ /* 0x000fe20003800200 */
[----:B---3--:R-:W-:Y:S02]  /*2300*/  IMAD.MOV.U32 R4, RZ, RZ, R2 ;  /* 0x000000ffff047224 */ /* 0x008fe400078e0002 */
        /* <DEDUP_REMOVED lines=21> */
.L_x_286:
[----:B------:R-:W-:Y:S05]  /*2460*/  BSYNC.RECONVERGENT B1 ;  /* 0x0000000000017941 */ /* 0x000fea0003800200 */
.L_x_285:
[----:B----4-:R3:W4:Y:S01]  /*2470*/  SHFL.DOWN PT, R5, R4, 0x10, R3 ;  /* 0x0a00000004057989 */ /* 0x01072200000e0003 */
[----:B------:R-:W-:Y:S01]  /*2480*/  BSSY.RECONVERGENT B1, `(.L_x_287) ;  /* 0x0000017000017945 */ /* 0x000fe20003800200 */
[----:B--2---:R-:W-:Y:S02]  /*2490*/  IMAD.MOV.U32 R8, RZ, RZ, R4 ;  /* 0x000000ffff087224 */ /* 0x004fe400078e0004 */
[----:B-1----:R3:W1:Y:S01]  /*24a0*/  SHFL.DOWN PT, R9, R10, 0x10, R3 ;  /* 0x0a0000000a097989 */ /* 0x00266200000e0003 */
        /* <DEDUP_REMOVED lines=20> */
.L_x_288:
[----:B------:R-:W-:Y:S05]  /*25f0*/  BSYNC.RECONVERGENT B1 ;  /* 0x0000000000017941 */ /* 0x000fea0003800200 */
.L_x_287:
        /* <DEDUP_REMOVED lines=12> */
.L_x_290:
[----:B------:R-:W-:Y:S05]  /*26c0*/  BSYNC.RECONVERGENT B1 ;  /* 0x0000000000017941 */ /* 0x000fea0003800200 */
.L_x_289:
[----:B------:R-:W-:Y:S01]  /*26d0*/  BAR.SYNC.DEFER_BLOCKING 0x0 ;  /* 0x0000000000007b1d */ /* 0x000fe20000010000 */
[----:B------:R-:W-:-:S13]  /*26e0*/  ISETP.NE.AND P1, PT, R0, RZ, PT ;  /* 0x000000ff0000720c */ /* 0x000fda0003f25270 */
[----:B------:R-:W-:Y:S05]  /*26f0*/  @P1 BRA `(.L_x_266) ;  /* 0x0000002c00b81947 */ /* 0x000fea0003800000 */
[----:B------:R-:W-:Y:S01]  /*2700*/  UISETP.GE.AND UP0, UPT, UR6, 0x21, UPT ;  /* 0x000000210600788c */ /* 0x000fe2000bf06270 */
[----:B------:R-:W-:Y:S02]  /*2710*/  IMAD.MOV.U32 R0, RZ, RZ, R8 ;  /* 0x000000ffff007224 */ /* 0x000fe400078e0008 */
[----:B-1----:R-:W-:Y:S02]  /*2720*/  IMAD.MOV.U32 R9, RZ, RZ, R7 ;  /* 0x000000ffff097224 */ /* 0x002fe400078e0007 */
[----:B---3--:R-:W-:-:S04]  /*2730*/  IMAD.MOV.U32 R10, RZ, RZ, R6 ;  /* 0x000000ffff0a7224 */ /* 0x008fc800078e0006 */
[----:B------:R-:W-:Y:S05]  /*2740*/  BRA.U !UP0, `(.L_x_291) ;  /* 0x00000001085c7547 */ /* 0x000fea000b800000 */
[----:B------:R-:W1:Y:S01]  /*2750*/  S2UR UR5, SR_CgaCtaId ;  /* 0x00000000000579c3 */ /* 0x000e620000008800 */
[----:B------:R-:W-:Y:S01]  /*2760*/  UMOV UR4, 0x400 ;  /* 0x0000040000047882 */ /* 0x000fe20000000000 */
[----:B------:R-:W-:Y:S01]  /*2770*/  BSSY.RECONVERGENT B1, `(.L_x_291) ;  /* 0x0000014000017945 */ /* 0x000fe20003800200 */
[----:B-1----:R-:W-:-:S09]  /*2780*/  ULEA UR4, UR5, UR4, 0x18 ;  /* 0x0000000405047291 */ /* 0x002fd2000f8ec0ff */
[----:B--2---:R-:W1:Y:S04]  /*2790*/  LDS R3, [UR4+0x18] ;  /* 0x00001804ff037984 */ /* 0x004e680008000800 */
[----:B----4-:R-:W2:Y:S01]  /*27a0*/  LDS.64 R4, [UR4+0x20] ;  /* 0x00002004ff047984 */ /* 0x010ea20008000a00 */
[----:B-1----:R-:W-:Y:S01]  /*27b0*/  FSETP.GEU.AND P0, PT, R8, R3, PT ;  /* 0x000000030800720b */ /* 0x002fe20003f0e000 */
        /* <DEDUP_REMOVED lines=15> */
.L_x_292:
[----:B------:R-:W-:Y:S05]  /*28b0*/  BSYNC.RECONVERGENT B1 ;  /* 0x0000000000017941 */ /* 0x000fea0003800200 */
.L_x_291:
[----:B------:R-:W-:Y:S01]  /*28c0*/  UISETP.GE.AND UP0, UPT, UR6, 0x41, UPT ;  /* 0x000000410600788c */ /* 0x000fe2000bf06270 */
[----:B--2---:R-:W-:Y:S02]  /*28d0*/  IMAD.MOV.U32 R2, RZ, RZ, R0 ;  /* 0x000000ffff027224 */ /* 0x004fe400078e0000 */
[----:B----4-:R-:W-:Y:S02]  /*28e0*/  IMAD.MOV.U32 R5, RZ, RZ, R9 ;  /* 0x000000ffff057224 */ /* 0x010fe400078e0009 */
[----:B------:R-:W-:-:S04]  /*28f0*/  IMAD.MOV.U32 R4, RZ, RZ, R10 ;  /* 0x000000ffff047224 */ /* 0x000fc800078e000a */
[----:B------:R-:W-:Y:S05]  /*2900*/  BRA.U !UP0, `(.L_x_293) ;  /* 0x00000001085c7547 */ /* 0x000fea000b800000 */
[----:B------:R-:W1:Y:S01]  /*2910*/  S2UR UR5, SR_CgaCtaId ;  /* 0x00000000000579c3 */ /* 0x000e620000008800 */
[----:B------:R-:W-:Y:S01]  /*2920*/  UMOV UR4, 0x400 ;  /* 0x0000040000047882 */ /* 0x000fe20000000000 */
[----:B------:R-:W-:Y:S01]  /*2930*/  BSSY.RECONVERGENT B1, `(.L_x_293) ;  /* 0x0000014000017945 */ /* 0x000fe20003800200 */
[----:B-1----:R-:W-:-:S09]  /*2940*/  ULEA UR4, UR5, UR4, 0x18 ;  /* 0x0000000405047291 */ /* 0x002fd2000f8ec0ff */
[----:B------:R-:W1:Y:S04]  /*2950*/  LDS R3, [UR4+0x28] ;  /* 0x00002804ff037984 */ /* 0x000e680008000800 */
[----:B------:R-:W2:Y:S01]  /*2960*/  LDS.64 R6, [UR4+0x30] ;  /* 0x00003004ff067984 */ /* 0x000ea20008000a00 */
        /* <DEDUP_REMOVED lines=16> */
.L_x_294:
[----:B------:R-:W-:Y:S05]  /*2a70*/  BSYNC.RECONVERGENT B1 ;  /* 0x0000000000017941 */ /* 0x000fea0003800200 */
.L_x_293:
[----:B------:R-:W-:Y:S01]  /*2a80*/  UISETP.GE.AND UP0, UPT, UR6, 0x61, UPT ;  /* 0x000000610600788c */ /* 0x000fe2000bf06270 */
[----:B------:R-:W-:Y:S02]  /*2a90*/  IMAD.MOV.U32 R0, RZ, RZ, R2 ;  /* 0x000000ffff007224 */ /* 0x000fe400078e0002 */
[----:B------:R-:W-:Y:S02]  /*2aa0*/  IMAD.MOV.U32 R7, RZ, RZ, R5 ;  /* 0x000000ffff077224 */ /* 0x000fe400078e0005 */
        /* <DEDUP_REMOVED lines=24> */
.L_x_296:
[----:B------:R-:W-:Y:S05]  /*2c30*/  BSYNC.RECONVERGENT B1 ;  /* 0x0000000000017941 */ /* 0x000fea0003800200 */
.L_x_295:
        /* <DEDUP_REMOVED lines=27> */
.L_x_298:
[----:B------:R-:W-:Y:S05]  /*2df0*/  BSYNC.RECONVERGENT B1 ;  /* 0x0000000000017941 */ /* 0x000fea0003800200 */
.L_x_297:
        /* <DEDUP_REMOVED lines=27> */
.L_x_300:
[----:B------:R-:W-:Y:S05]  /*2fb0*/  BSYNC.RECONVERGENT B1 ;  /* 0x0000000000017941 */ /* 0x000fea0003800200 */
.L_x_299:
        /* <DEDUP_REMOVED lines=27> */
.L_x_302:
[----:B------:R-:W-:Y:S05]  /*3170*/  BSYNC.RECONVERGENT B1 ;  /* 0x0000000000017941 */ /* 0x000fea0003800200 */
.L_x_301:
[----:B------:R-:W-:Y:S01]  /*3180*/  UISETP.GE.AND UP0, UPT, UR6, 0xe1, UPT ;  /* 0x000000e10600788c */ /* 0x000fe2000bf06270 */
[----:B------:R-:W-:Y:S02]  /*3190*/  IMAD.MOV.U32 R8, RZ, RZ, R2 ;  /* 0x000000ffff087224 */ /* 0x000fe400078e0002 */
[----:B------:R-:W-:Y:S02]  /*31a0*/  IMAD.MOV.U32 R7, RZ, RZ, R5 ;  /* 0x000000ffff077224 */ /* 0x000fe400078e0005 */
[----:B------:R-:W-:-:S04]  /*31b0*/  IMAD.MOV.U32 R6, RZ, RZ, R4 ;  /* 0x000000ffff067224 */ /* 0x000fc800078e0004 */
[----:B------:R-:W-:Y:S05]  /*31c0*/  BRA.U !UP0, `(.L_x_266) ;  /* 0x0000002508047547 */ /* 0x000fea000b800000 */
[----:B------:R-:W1:Y:S01]  /*31d0*/  S2UR UR5, SR_CgaCtaId ;  /* 0x00000000000579c3 */ /* 0x000e620000008800 */
[----:B------:R-:W-:Y:S02]  /*31e0*/  UMOV UR4, 0x400 ;  /* 0x0000040000047882 */ /* 0x000fe40000000000 */
[----:B-1----:R-:W-:-:S09]  /*31f0*/  ULEA UR4, UR5, UR4, 0x18 ;  /* 0x0000000405047291 */ /* 0x002fd2000f8ec0ff */
[----:B------:R-:W1:Y:S04]  /*3200*/  LDS R3, [UR4+0x78] ;  /* 0x00007804ff037984 */ /* 0x000e680008000800 */
[----:B0-----:R-:W0:Y:S01]  /*3210*/  LDS.64 R10, [UR4+0x80] ;  /* 0x00008004ff0a7984 */ /* 0x001e220008000a00 */
[----:B-1----:R-:W-:Y:S01]  /*3220*/  FSETP.GEU.AND P0, PT, R2, R3, PT ;  /* 0x000000030200720b */ /* 0x002fe20003f0e000 */
[----:B------:R-:W-:Y:S02]  /*3230*/  IMAD.MOV.U32 R8, RZ, RZ, R3 ;  /* 0x000000ffff087224 */ /* 0x000fe400078e0003 */
[----:B0-----:R-:W-:Y:S02]  /*3240*/  IMAD.MOV.U32 R7, RZ, RZ, R10 ;  /* 0x000000ffff077224 */ /* 0x001fe400078e000a */
        /* <DEDUP_REMOVED lines=15> */
.L_x_234:
[----:B------:R-:W1:Y:S01]  /*3340*/  S2R R0, SR_TID.X ;  /* 0x0000000000007919 */ /* 0x000e620000002100 */
[----:B------:R-:W1:Y:S01]  /*3350*/  LDC.64 R2, c[0x0][0x380] ;  /* 0x0000e000ff027b82 */ /* 0x000e620000000a00 */
[----:B------:R-:W2:Y:S01]  /*3360*/  LDCU.64 UR6, c[0x0][0x388] ;  /* 0x00007100ff0677ac */ /* 0x000ea20008000a00 */
[----:B-1----:R-:W-:-:S05]  /*3370*/  IMAD.WIDE.U32 R2, R0, 0x4, R2 ;  /* 0x0000000400027825 */ /* 0x002fca00078e0002 */
[----:B0-----:R-:W3:Y:S04]  /*3380*/  LDG.E R5, desc[UR8][R2.64] ;  /* 0x0000000802057981 */ /* 0x001ee8000c1e1900 */
[----:B------:R-:W3:Y:S04]  /*3390*/  LDG.E R6, desc[UR8][R2.64+0x400] ;  /* 0x0004000802067981 */ /* 0x000ee8000c1e1900 */
[----:B------:R-:W4:Y:S04]  /*33a0*/  LDG.E R7, desc[UR8][R2.64+0x800] ;  /* 0x0008000802077981 */ /* 0x000f28000c1e1900 */
[----:B------:R-:W5:Y:S04]  /*33b0*/  LDG.E R8, desc[UR8][R2.64+0xc00] ;  /* 0x000c000802087981 */ /* 0x000f68000c1e1900 */
[----:B------:R-:W2:Y:S01]  /*33c0*/  LDG.E R4, desc[UR8][R2.64+0x1000] ;  /* 0x0010000802047981 */ /* 0x000ea2000c1e1900 */
[----:B------:R-:W-:Y:S01]  /*33d0*/  UISETP.GE.U32.AND UP0, UPT, UR4, 0xa00, UPT ;  /* 0x00000a000400788c */ /* 0x000fe2000bf06070 */
[----:B------:R-:W-:-:S03]  /*33e0*/  IMAD.MOV.U32 R10, RZ, RZ, RZ ;  /* 0x000000ffff0a7224 */ /* 0x000fc600078e00ff */
[----:B------:R-:W-:Y:S01]  /*33f0*/  UISETP.GE.U32.AND.EX UP0, UPT, UR5, URZ, UPT, UP0 ;  /* 0x000000ff0500728c */ /* 0x000fe2000bf06100 */
[----:B---3--:R-:W-:-:S04]  /*3400*/  FSETP.GEU.AND P0, PT, R5, R6, PT ;  /* 0x000000060500720b */ /* 0x008fc80003f0e000 */
[----:B------:R-:W-:Y:S01]  /*3410*/  FSEL R6, R5, R6, P0 ;  /* 0x0000000605067208 */ /* 0x000fe20000000000 */
[----:B------:R-:W-:-:S03]  /*3420*/  VIADD R5, R0, 0x100 ;  /* 0x0000010000057836 */ /* 0x000fc60000000000 */
[----:B----4-:R-:W-:-:S04]  /*3430*/  FSETP.GEU.AND P2, PT, R6, R7, PT ;  /* 0x000000070600720b */ /* 0x010fc80003f4e000 */
[----:B------:R-:W-:-:S04]  /*3440*/  FSEL R7, R6, R7, P2 ;  /* 0x0000000706077208 */ /* 0x000fc80001000000 */
[----:B-----5:R-:W-:-:S04]  /*3450*/  FSETP.GEU.AND P3, PT, R7, R8, PT ;  /* 0x000000080700720b */ /* 0x020fc80003f6e000 */
[----:B------:R-:W-:Y:S01]  /*3460*/  FSEL R7, R7, R8, P3 ;  /* 0x0000000807077208 */ /* 0x000fe20001800000 */
[C---:B------:R-:W-:Y:S01]  /*3470*/  VIADD R8, R0.reuse, 0x200 ;  /* 0x0000020000087836 */ /* 0x040fe20000000000 */
[C---:B------:R-:W-:Y:S02]  /*3480*/  @P2 SEL R8, R0.reuse, R5, P0 ;  /* 0x0000000500082207 */ /* 0x040fe40000000000 */
[----:B--2---:R-:W-:Y:S02]  /*3490*/  FSETP.GEU.AND P1, PT, R7, R4, PT ;  /* 0x000000040700720b */ /* 0x004fe40003f2e000 */
[----:B------:R-:W-:-:S03]  /*34a0*/  LOP3.LUT R5, R0, 0x400, RZ, 0xfc, !PT ;  /* 0x0000040000057812 */ /* 0x000fc600078efcff */
[----:B------:R-:W-:-:S08]  /*34b0*/  @!P3 VIADD R8, R0, 0x300 ;  /* 0x000003000008b836 */ /* 0x000fd00000000000 */
[C---:B------:R-:W-:Y:S02]  /*34c0*/  @P1 ISETP.GE.U32.AND P0, PT, R8.reuse, R5, PT ;  /* 0x000000050800120c */ /* 0x040fe40003f06070 */
[----:B------:R-:W-:Y:S02]  /*34d0*/  IADD3 R5, P2, PT, R5, UR6, RZ ;  /* 0x0000000605057c10 */ /* 0x000fe4000ff5e0ff */
[----:B------:R-:W-:Y:S02]  /*34e0*/  @P1 IADD3 R8, P3, PT, R8, UR6, RZ ;  /* 0x0000000608081c10 */ /* 0x000fe4000ff7e0ff */
[----:B------:R-:W-:Y:S01]  /*34f0*/  @P1 ISETP.GE.U32.AND.EX P0, PT, RZ, RZ, PT, P0 ;  /* 0x000000ffff00120c */ /* 0x000fe20003f06100 */
[----:B------:R-:W-:Y:S02]  /*3500*/  IMAD.X R6, RZ, RZ, UR7, P2 ;  /* 0x00000007ff067e24 */ /* 0x000fe400090e06ff */
[----:B------:R-:W-:Y:S01]  /*3510*/  @P1 IMAD.X R9, RZ, RZ, UR7, P3 ;  /* 0x00000007ff091e24 */ /* 0x000fe200098e06ff */
[----:B------:R-:W-:-:S04]  /*3520*/  @P1 FSETP.LT.OR P0, PT, R4, R7, !P0 ;  /* 0x000000070400120b */ /* 0x000fc80004701400 */
[----:B------:R-:W-:Y:S01]  /*3530*/  @P1 FSEL R4, R7, R4, P0 ;  /* 0x0000000407041208 */ /* 0x000fe20000000000 */
[----:B------:R-:W-:Y:S01]  /*3540*/  IMAD.MOV.U32 R7, RZ, RZ, 0x500 ;  /* 0x00000500ff077424 */ /* 0x000fe200078e00ff */
[----:B------:R-:W-:Y:S02]  /*3550*/  @P1 SEL R5, R8, R5, P0 ;  /* 0x0000000508051207 */ /* 0x000fe40000000000 */
[----:B------:R-:W-:Y:S01]  /*3560*/  @P1 SEL R6, R9, R6, P0 ;  /* 0x0000000609061207 */ /* 0x000fe20000000000 */
[----:B------:R-:W-:Y:S06]  /*3570*/  BRA.U !UP0, `(.L_x_303) ;  /* 0x00000005081c7547 */ /* 0x000fec000b800000 */
[----:B------:R-:W-:Y:S01]  /*3580*/  IMAD.MOV.U32 R7, RZ, RZ, R4 ;  /* 0x000000ffff077224 */ /* 0x000fe200078e0004 */
[----:B------:R-:W0:Y:S01]  /*3590*/  LDCU.64 UR6, c[0x0][0x388] ;  /* 0x00007100ff0677ac */ /* 0x000e220008000a00 */
[----:B------:R-:W-:Y:S02]  /*35a0*/  IMAD.MOV.U32 R15, RZ, RZ, 0x500 ;  /* 0x00000500ff0f7424 */ /* 0x000fe400078e00ff */
[----:B------:R-:W-:Y:S01]  /*35b0*/  IMAD.MOV.U32 R16, RZ, RZ, RZ ;  /* 0x000000ffff107224 */ /* 0x000fe200078e00ff */
[----:B------:R-:W1:Y:S01]  /*35c0*/  LDCU.64 UR4, c[0x0][0x398] ;  /* 0x00007300ff0477ac */ /* 0x000e620008000a00 */
[----:B------:R-:W-:-:S05]  /*35d0*/  NOP ;  /* 0x0000000000007918 */ /* 0x000fca0000000000 */
.L_x_304:
[----:B------:R-:W-:-:S04]  /*35e0*/  LEA R8, P0, R15, R2, 0x2 ;  /* 0x000000020f087211 */ /* 0x000fc800078010ff */
[----:B------:R-:W-:-:S05]  /*35f0*/  LEA.HI.X R9, R15, R3, R16, 0x2, P0 ;  /* 0x000000030f097211 */ /* 0x000fca00000f1410 */
[----:B------:R-:W2:Y:S04]  /*3600*/  LDG.E R10, desc[UR8][R8.64] ;  /* 0x00000008080a7981 */ /* 0x000ea8000c1e1900 */
[----:B------:R-:W3:Y:S04]  /*3610*/  LDG.E R11, desc[UR8][R8.64+0x400] ;  /* 0x00040008080b7981 */ /* 0x000ee8000c1e1900 */
[----:B------:R-:W4:Y:S04]  /*3620*/  LDG.E R12, desc[UR8][R8.64+0x800] ;  /* 0x00080008080c7981 */ /* 0x000f28000c1e1900 */
[----:B------:R-:W5:Y:S04]  /*3630*/  LDG.E R13, desc[UR8][R8.64+0xc00] ;  /* 0x000c0008080d7981 */ /* 0x000f68000c1e1900 */
[----:B------:R1:W5:Y:S01]  /*3640*/  LDG.E R4, desc[UR8][R8.64+0x1000] ;  /* 0x0010000808047981 */ /* 0x000362000c1e1900 */
[----:B0-----:R-:W-:-:S04]  /*3650*/  IADD3 R18, P0, P2, R15, UR6, R0 ;  /* 0x000000060f127c10 */ /* 0x001fc8000fa1e000 */
[----:B------:R-:W-:Y:S01]  /*3660*/  IADD3.X R17, PT, PT, R16, UR7, RZ, P0, P2 ;  /* 0x0000000710117c10 */ /* 0x000fe200087e44ff */
[----:B-1----:R-:W-:Y:S01]  /*3670*/  IMAD.MOV.U32 R8, RZ, RZ, R18 ;  /* 0x000000ffff087224 */ /* 0x002fe200078e0012 */
[----:B------:R-:W-:-:S03]  /*3680*/  IADD3 R9, P4, PT, R15, 0xa00, RZ ;  /* 0x00000a000f097810 */ /* 0x000fc60007f9e0ff */
[----:B------:R-:W-:Y:S01]  /*3690*/  IMAD.MOV.U32 R14, RZ, RZ, R17 ;  /* 0x000000ffff0e7224 */ /* 0x000fe200078e0011 */
        /* <DEDUP_REMOVED lines=9> */
[----:B------:R-:W-:Y:S02]  /*3730*/  @P1 SEL R14, R6, R17, P0 ;  /* 0x00000011060e1207 */ /* 0x000fe40000000000 */
[----:B------:R-:W-:-:S07]  /*3740*/  IADD3 R6, P3, PT, R18, 0x200, RZ ;  /* 0x0000020012067810 */ /* 0x000fce0007f7e0ff */
[----:B------:R-:W-:-:S04]  /*3750*/  @P2 ISETP.GE.U32.AND P0, PT, R8, R7, PT ;  /* 0x000000070800220c */ /* 0x000fc80003f06070 */
[----:B------:R-:W-:-:S04]  /*3760*/  @P2 ISETP.GE.AND.EX P0, PT, R14, R5, PT, P0 ;  /* 0x000000050e00220c */ /* 0x000fc80003f06300 */
[----:B------:R-:W-:-:S04]  /*3770*/  @P2 FSETP.LT.OR P0, PT, R11, R10, !P0 ;  /* 0x0000000a0b00220b */ /* 0x000fc80004701400 */
[----:B------:R-:W-:Y:S02]  /*3780*/  @P2 FSEL R11, R10, R11, P0 ;  /* 0x0000000b0a0b2208 */ /* 0x000fe40000000000 */
[----:B------:R-:W-:Y:S01]  /*3790*/  @P2 SEL R7, R8, R7, P0 ;  /* 0x0000000708072207 */ /* 0x000fe20000000000 */
[----:B------:R-:W-:Y:S01]  /*37a0*/  IMAD.X R8, RZ, RZ, R17, P3 ;  /* 0x000000ffff087224 */ /* 0x000fe200018e0611 */
[----:B----4-:R-:W-:Y:S02]  /*37b0*/  FSETP.GEU.AND P1, PT, R11, R12, PT ;  /* 0x0000000c0b00720b */ /* 0x010fe40003f2e000 */
[----:B------:R-:W-:Y:S02]  /*37c0*/  @P2 SEL R5, R14, R5, P0 ;  /* 0x000000050e052207 */ /* 0x000fe40000000000 */
[----:B------:R-:W-:-:S09]  /*37d0*/  IADD3 R14, P2, PT, R18, 0x300, RZ ;  /* 0x00000300120e7810 */ /* 0x000fd20007f5e0ff */
[----:B------:R-:W-:-:S04]  /*37e0*/  @P1 ISETP.GE.U32.AND P0, PT, R7, R6, PT ;  /* 0x000000060700120c */ /* 0x000fc80003f06070 */
[----:B------:R-:W-:-:S04]  /*37f0*/  @P1 ISETP.GE.AND.EX P0, PT, R5, R8, PT, P0 ;  /* 0x000000080500120c */ /* 0x000fc80003f06300 */
[----:B------:R-:W-:-:S04]  /*3800*/  @P1 FSETP.LT.OR P0, PT, R12, R11, !P0 ;  /* 0x0000000b0c00120b */ /* 0x000fc80004701400 */
[----:B------:R-:W-:Y:S02]  /*3810*/  @P1 FSEL R12, R11, R12, P0 ;  /* 0x0000000c0b0c1208 */ /* 0x000fe40000000000 */
[----:B------:R-:W-:Y:S01]  /*3820*/  @P1 SEL R6, R7, R6, P0 ;  /* 0x0000000607061207 */ /* 0x000fe20000000000 */
[----:B------:R-:W-:Y:S01]  /*3830*/  IMAD.X R7, RZ, RZ, R17, P2 ;  /* 0x000000ffff077224 */ /* 0x000fe200010e0611 */
[----:B-----5:R-:W-:Y:S02]  /*3840*/  FSETP.GEU.AND P3, PT, R12, R13, PT ;  /* 0x0000000d0c00720b */ /* 0x020fe40003f6e000 */
        /* <DEDUP_REMOVED lines=8> */
[----:B------:R-:W-:Y:S02]  /*38d0*/  FSETP.GEU.AND P2, PT, R13, R4, PT ;  /* 0x000000040d00720b */ /* 0x000fe40003f4e000 */
[----:B------:R-:W-:Y:S01]  /*38e0*/  ISETP.GT.U32.AND P1, PT, R9, UR4, PT ;  /* 0x0000000409007c0c */ /* 0x000fe2000bf24070 */
[----:B------:R-:W-:Y:S01]  /*38f0*/  IMAD.X R9, RZ, RZ, R16, P4 ;  /* 0x000000ffff097224 */ /* 0x000fe200020e0610 */
[----:B------:R-:W-:Y:S02]  /*3900*/  @P3 SEL R7, R8, R7, P0 ;  /* 0x0000000708073207 */ /* 0x000fe40000000000 */
[----:B------:R-:W-:-:S02]  /*3910*/  IADD3 R8, P3, PT, R15, 0x500, RZ ;  /* 0x000005000f087810 */ /* 0x000fc40007f7e0ff */
[----:B------:R-:W-:-:S03]  /*3920*/  ISETP.GT.AND.EX P1, PT, R9, UR5, PT, P1 ;  /* 0x0000000509007c0c */ /* 0x000fc6000bf24310 */
[----:B------:R-:W-:Y:S02]  /*3930*/  IMAD.X R10, RZ, RZ, R16, P3 ;  /* 0x000000ffff0a7224 */ /* 0x000fe400018e0610 */
[----:B------:R-:W-:Y:S01]  /*3940*/  @P2 ISETP.GE.U32.AND P0, PT, R14, R5, PT ;  /* 0x000000050e00220c */ /* 0x000fe20003f06070 */
[----:B------:R-:W-:Y:S02]  /*3950*/  IMAD.MOV.U32 R15, RZ, RZ, R8 ;  /* 0x000000ffff0f7224 */ /* 0x000fe400078e0008 */
[----:B------:R-:W-:Y:S01]  /*3960*/  IMAD.MOV.U32 R16, RZ, RZ, R10 ;  /* 0x000000ffff107224 */ /* 0x000fe200078e000a */
[----:B------:R-:W-:-:S04]  /*3970*/  @P2 ISETP.GE.AND.EX P0, PT, R7, R6, PT, P0 ;  /* 0x000000060700220c */ /* 0x000fc80003f06300 */
[----:B------:R-:W-:-:S04]  /*3980*/  @P2 FSETP.LT.OR P0, PT, R4, R13, !P0 ;  /* 0x0000000d0400220b */ /* 0x000fc80004701400 */
[----:B------:R-:W-:Y:S02]  /*3990*/  @P2 FSEL R4, R13, R4, P0 ;  /* 0x000000040d042208 */ /* 0x000fe40000000000 */
[----:B------:R-:W-:Y:S02]  /*39a0*/  @P2 SEL R6, R7, R6, P0 ;  /* 0x0000000607062207 */ /* 0x000fe40000000000 */
[----:B------:R-:W-:Y:S01]  /*39b0*/  @P2 SEL R5, R14, R5, P0 ;  /* 0x000000050e052207 */ /* 0x000fe20000000000 */
[----:B------:R-:W-:Y:S01]  /*39c0*/  IMAD.MOV.U32 R7, RZ, RZ, R4 ;  /* 0x000000ffff077224 */ /* 0x000fe200078e0004 */
[----:B------:R-:W-:Y:S06]  /*39d0*/  @!P1 BRA `(.L_x_304) ;  /* 0xfffffffc00009947 */ /* 0x000fec000383ffff */
[----:B------:R-:W-:-:S07]  /*39e0*/  IMAD.MOV.U32 R7, RZ, RZ, R8 ;  /* 0x000000ffff077224 */ /* 0x000fce00078e0008 */
.L_x_303:
        /* <DEDUP_REMOVED lines=8> */
[----:B------:R-:W-:Y:S01]  /*3a70*/  BSSY.RECONVERGENT B2, `(.L_x_307) ;  /* 0x0000030000027945 */ /* 0x000fe20003800200 */
[----:B------:R-:W-:Y:S02]  /*3a80*/  IMAD.MOV.U32 R12, RZ, RZ, R0 ;  /* 0x000000ffff0c7224 */ /* 0x000fe400078e0000 */
[----:B------:R-:W-:-:S04]  /*3a90*/  IADD3 R15, PT, PT, -R7, UR4, R2 ;  /* 0x00000004070f7c10 */ /* 0x000fc8000fffe102 */
[----:B------:R-:W-:-:S04]  /*3aa0*/  LOP3.LUT R2, R15, 0x300, RZ, 0xc0, !PT ;  /* 0x000003000f027812 */ /* 0x000fc800078ec0ff */
[----:B------:R-:W-:-:S13]  /*3ab0*/  ISETP.NE.AND P0, PT, R2, 0x300, PT ;  /* 0x000003000200780c */ /* 0x000fda0003f05270 */
[----:B------:R-:W-:Y:S05]  /*3ac0*/  @!P0 BRA `(.L_x_308) ;  /* 0x0000000000a88947 */ /* 0x000fea0003800000 */
[----:B------:R-:W0:Y:S01]  /*3ad0*/  LDCU.64 UR10, c[0x0][0x380] ;  /* 0x00007000ff0a77ac */ /* 0x000e220008000a00 */
[----:B------:R-:W-:Y:S01]  /*3ae0*/  IADD3 R3, P0, PT, R0, R7, RZ ;  /* 0x0000000700037210 */ /* 0x000fe20007f1e0ff */
[----:B------:R-:W-:Y:S01]  /*3af0*/  IMAD.MOV.U32 R12, RZ, RZ, R0 ;  /* 0x000000ffff0c7224 */ /* 0x000fe200078e0000 */
[----:B------:R-:W-:-:S03]  /*3b00*/  LEA.HI R2, R15, 0x1, RZ, 0x18 ;  /* 0x000000010f027811 */ /* 0x000fc600078fc0ff */
[----:B------:R-:W-:Y:S01]  /*3b10*/  IMAD.X R14, RZ, RZ, R10, P0 ;  /* 0x000000ffff0e7224 */ /* 0x000fe200000e060a */
[----:B------:R-:W-:Y:S02]  /*3b20*/  LOP3.LUT R2, R2, 0x3, RZ, 0xc0, !PT ;  /* 0x0000000302027812 */ /* 0x000fe400078ec0ff */
[----:B------:R-:W-:-:S03]  /*3b30*/  IADD3 R13, P0, PT, R3, UR6, RZ ;  /* 0x00000006030d7c10 */ /* 0x000fc6000ff1e0ff */
[----:B------:R-:W-:Y:S01]  /*3b40*/  IMAD.MOV R8, RZ, RZ, -R2 ;  /* 0x000000ffff087224 */ /* 0x000fe200078e0a02 */
[----:B0-----:R-:W-:-:S04]  /*3b50*/  LEA R9, P1, R3, UR10, 0x2 ;  /* 0x0000000a03097c11 */ /* 0x001fc8000f8210ff */
[----:B------:R-:W-:Y:S02]  /*3b60*/  LEA.HI.X R3, R3, UR11, R14, 0x2, P1 ;  /* 0x0000000b03037c11 */ /* 0x000fe400088f140e */
[----:B------:R-:W-:-:S07]  /*3b70*/  IADD3.X R14, PT, PT, R14, UR7, RZ, P0, !PT ;  /* 0x000000070e0e7c10 */ /* 0x000fce00087fe4ff */
.L_x_311:
        /* <DEDUP_REMOVED lines=25> */
.L_x_310:
[----:B------:R-:W-:Y:S05]  /*3d10*/  BSYNC.RECONVERGENT B3 ;  /* 0x0000000000037941 */ /* 0x000fea0003800200 */
.L_x_309:
[----:B------:R-:W-:Y:S01]  /*3d20*/  IADD3 R13, P0, PT, R13, 0x100, RZ ;  /* 0x000001000d0d7810 */ /* 0x000fe20007f1e0ff */
[----:B------:R-:W-:Y:S02]  /*3d30*/  VIADD R12, R12, 0x100 ;  /* 0x000001000c0c7836 */ /* 0x000fe40000000000 */
[----:B------:R-:W-:Y:S02]  /*3d40*/  IMAD.X R3, RZ, RZ, R3, P3 ;  /* 0x000000ffff037224 */ /* 0x000fe400018e0603 */
[----:B------:R-:W-:Y:S01]  /*3d50*/  IMAD.X R14, RZ, RZ, R14, P0 ;  /* 0x000000ffff0e7224 */ /* 0x000fe200000e060e */
[----:B------:R-:W-:Y:S07]  /*3d60*/  @P2 BRA `(.L_x_311) ;  /* 0xfffffffc00842947 */ /* 0x000fee000383ffff */
.L_x_308:
[----:B------:R-:W-:Y:S05]  /*3d70*/  BSYNC.RECONVERGENT B2 ;  /* 0x0000000000027941 */ /* 0x000fea0003800200 */
.L_x_307:
[----:B------:R-:W-:-:S13]  /*3d80*/  ISETP.GE.U32.AND P0, PT, R15, 0x300, PT ;  /* 0x000003000f00780c */ /* 0x000fda0003f06070 */
[----:B------:R-:W-:Y:S05]  /*3d90*/  @!P0 BRA `(.L_x_306) ;  /* 0x0000000400888947 */ /* 0x000fea0003800000 */
[----:B------:R-:W0:Y:S01]  /*3da0*/  LDC.64 R2, c[0x0][0x380] ;  /* 0x0000e000ff027b82 */ /* 0x000e220000000a00 */
[----:B------:R-:W-:-:S07]  /*3db0*/  VIADD R12, R12, 0x200 ;  /* 0x000002000c0c7836 */ /* 0x000fce0000000000 */
[----:B------:R-:W1:Y:S02]  /*3dc0*/  LDC.64 R8, c[0x0][0x388] ;  /* 0x0000e200ff087b82 */ /* 0x000e640000000a00 */
.L_x_320:
        /* <DEDUP_REMOVED lines=29> */
.L_x_313:
[----:B------:R-:W-:Y:S05]  /*3fa0*/  BSYNC.RECONVERGENT B2 ;  /* 0x0000000000027941 */ /* 0x000fea0003800200 */
.L_x_312:
        /* <DEDUP_REMOVED lines=20> */
.L_x_315:
[----:B------:R-:W-:Y:S05]  /*40f0*/  BSYNC.RECONVERGENT B2 ;  /* 0x0000000000027941 */ /* 0x000fea0003800200 */
.L_x_314:
        /* <DEDUP_REMOVED lines=20> */
.L_x_317:
[----:B------:R-:W-:Y:S05]  /*4240*/  BSYNC.RECONVERGENT B2 ;  /* 0x0000000000027941 */ /* 0x000fea0003800200 */
.L_x_316:
        /* <DEDUP_REMOVED lines=18> */
.L_x_319:
[----:B------:R-:W-:Y:S05]  /*4370*/  BSYNC.RECONVERGENT B2 ;  /* 0x0000000000027941 */ /* 0x000fea0003800200 */
.L_x_318:
[C---:B------:R-:W-:Y:S02]  /*4380*/  VIADD R14, R12.reuse, 0x200 ;  /* 0x000002000c0e7836 */ /* 0x040fe40000000000 */
[----:B------:R-:W-:-:S03]  /*4390*/  VIADD R12, R12, 0x400 ;  /* 0x000004000c0c7836 */ /* 0x000fc60000000000 */
[----:B------:R-:W-:-:S13]  /*43a0*/  ISETP.GE.AND P0, PT, R14, R11, PT ;  /* 0x0000000b0e00720c */ /* 0x000fda0003f06270 */
[----:B------:R-:W-:Y:S05]  /*43b0*/  @!P0 BRA `(.L_x_320) ;  /* 0xfffffff800848947 */ /* 0x000fea000383ffff */
.L_x_306:
[----:B------:R-:W-:Y:S05]  /*43c0*/  BSYNC.RECONVERGENT B1 ;  /* 0x0000000000017941 */ /* 0x000fea0003800200 */
.L_x_305:
        /* <DEDUP_REMOVED lines=31> */
.L_x_322:
[----:B------:R-:W-:Y:S05]  /*45c0*/  BSYNC.RECONVERGENT B1 ;  /* 0x0000000000017941 */ /* 0x000fea0003800200 */
.L_x_321:
        /* <DEDUP_REMOVED lines=24> */
.L_x_324:
[----:B------:R-:W-:Y:S05]  /*4750*/  BSYNC.RECONVERGENT B1 ;  /* 0x0000000000017941 */ /* 0x000fea0003800200 */
.L_x_323:
[----:B0-----:R0:W4:Y:S01]  /*4760*/  SHFL.DOWN PT, R8, R3, 0x4, 0x1f ;  /* 0x08801f0003087f89 */ /* 0x00112200000e0000 */
[----:B------:R-:W-:Y:S01]  /*4770*/  BSSY.RECONVERGENT B1, `(.L_x_325) ;  /* 0x0000017000017945 */ /* 0x000fe20003800200 */
[----:B------:R-:W-:Y:S02]  /*4780*/  IMAD.MOV.U32 R2, RZ, RZ, R3 ;  /* 0x000000ffff027224 */ /* 0x000fe400078e0003 */
[----:B-1----:R0:W1:Y:S01]  /*4790*/  SHFL.DOWN PT, R9, R4, 0x4, 0x1f ;  /* 0x08801f0004097f89 */ /* 0x00206200000e0000 */
[----:B--2---:R-:W-:Y:S02]  /*47a0*/  IMAD.MOV.U32 R6, RZ, RZ, R4 ;  /* 0x000000ffff067224 */ /* 0x004fe400078e0004 */
[----:B------:R-:W-:Y:S01]  /*47b0*/  IMAD.MOV.U32 R7, RZ, RZ, R5 ;  /* 0x000000ffff077224 */ /* 0x000fe200078e0005 */
[----:B------:R0:W2:Y:S01]  /*47c0*/  SHFL.DOWN PT, R10, R5, 0x4, 0x1f ;  /* 0x08801f00050a7f89 */ /* 0x0000a200000e0000 */
[----:B------:R-:W-:Y:S05]  /*47d0*/  @P5 BRA `(.L_x_326) ;  /* 0x0000000000405947 */ /* 0x000fea0003800000 */
[----:B----4-:R-:W-:Y:S01]  /*47e0*/  FSETP.GEU.AND P0, PT, R3, R8, PT ;  /* 0x000000080300720b */ /* 0x010fe20003f0e000 */
[----:B------:R-:W-:Y:S02]  /*47f0*/  IMAD.MOV.U32 R2, RZ, RZ, R8 ;  /* 0x000000ffff027224 */ /* 0x000fe400078e0008 */
[----:B-1----:R-:W-:Y:S02]  /*4800*/  IMAD.MOV.U32 R6, RZ, RZ, R9 ;  /* 0x000000ffff067224 */ /* 0x002fe400078e0009 */
[----:B--2---:R-:W-:-:S08]  /*4810*/  IMAD.MOV.U32 R7, RZ, RZ, R10 ;  /* 0x000000ffff077224 */ /* 0x004fd000078e000a */
        /* <DEDUP_REMOVED lines=12> */
.L_x_326:
[----:B------:R-:W-:Y:S05]  /*48e0*/  BSYNC.RECONVERGENT B1 ;  /* 0x0000000000017941 */ /* 0x000fea0003800200 */
.L_x_325:
[----:B-1----:R1:W1:Y:S01]  /*48f0*/  SHFL.DOWN PT, R9, R2, 0x8, 0x1f ;  /* 0x09001f0002097f89 */ /* 0x00226200000e0000 */
[----:B------:R-:W-:Y:S01]  /*4900*/  BSSY.RECONVERGENT B1, `(.L_x_327) ;  /* 0x0000017000017945 */ /* 0x000fe20003800200 */
[----:B0-----:R-:W-:Y:S02]  /*4910*/  IMAD.MOV.U32 R3, RZ, RZ, R2 ;  /* 0x000000ffff037224 */ /* 0x001fe400078e0002 */
[----:B---3--:R0:W3:Y:S01]  /*4920*/  SHFL.DOWN PT, R11, R6, 0x8, 0x1f ;  /* 0x09001f00060b7f89 */ /* 0x0080e200000e0000 */
[----:B------:R-:W-:Y:S02]  /*4930*/  IMAD.MOV.U32 R4, RZ, RZ, R6 ;  /* 0x000000ffff047224 */ /* 0x000fe400078e0006 */
[----:B------:R-:W-:Y:S01]  /*4940*/  IMAD.MOV.U32 R5, RZ, RZ, R7 ;  /* 0x000000ffff057224 */ /* 0x000fe200078e0007 */
[----:B----4-:R0:W4:Y:S01]  /*4950*/  SHFL.DOWN PT, R8, R7, 0x8, 0x1f ;  /* 0x09001f0007087f89 */ /* 0x01012200000e0000 */
[----:B------:R-:W-:Y:S05]  /*4960*/  @P4 BRA `(.L_x_328) ;  /* 0x0000000000404947 */ /* 0x000fea0003800000 */
[----:B-1----:R-:W-:Y:S01]  /*4970*/  FSETP.GEU.AND P0, PT, R2, R9, PT ;  /* 0x000000090200720b */ /* 0x002fe20003f0e000 */
        /* <DEDUP_REMOVED lines=15> */
.L_x_328:
[----:B------:R-:W-:Y:S05]  /*4a70*/  BSYNC.RECONVERGENT B1 ;  /* 0x0000000000017941 */ /* 0x000fea0003800200 */
.L_x_327:
[----:B-1----:R1:W1:Y:S01]  /*4a80*/  SHFL.DOWN PT, R2, R3, 0x10, 0x1f ;  /* 0x0a001f0003027f89 */ /* 0x00226200000e0000 */
[----:B------:R-:W-:Y:S01]  /*4a90*/  BSSY.RECONVERGENT B1, `(.L_x_329) ;  /* 0x0000017000017945 */ /* 0x000fe20003800200 */
[----:B----4-:R-:W-:Y:S02]  /*4aa0*/  IMAD.MOV.U32 R8, RZ, RZ, R3 ;  /* 0x000000ffff087224 */ /* 0x010fe400078e0003 */
[----:B------:R4:W1:Y:S01]  /*4ab0*/  SHFL.DOWN PT, R9, R4, 0x10, 0x1f ;  /* 0x0a001f0004097f89 */ /* 0x00086200000e0000 */
[----:B0-----:R-:W-:Y:S02]  /*4ac0*/  IMAD.MOV.U32 R7, RZ, RZ, R4 ;  /* 0x000000ffff077224 */ /* 0x001fe400078e0004 */
[----:B------:R-:W-:Y:S01]  /*4ad0*/  IMAD.MOV.U32 R6, RZ, RZ, R5 ;  /* 0x000000ffff067224 */ /* 0x000fe200078e0005 */
[----:B--2---:R4:W0:Y:S01]  /*4ae0*/  SHFL.DOWN PT, R10, R5, 0x10, 0x1f ;  /* 0x0a001f00050a7f89 */ /* 0x00482200000e0000 */
[----:B------:R-:W-:Y:S05]  /*4af0*/  @P3 BRA `(.L_x_330) ;  /* 0x0000000000403947 */ /* 0x000fea0003800000 */
[----:B-1----:R-:W-:Y:S01]  /*4b00*/  FSETP.GEU.AND P0, PT, R3, R2, PT ;  /* 0x000000020300720b */ /* 0x002fe20003f0e000 */
        /* <DEDUP_REMOVED lines=15> */
.L_x_330:
[----:B------:R-:W-:Y:S05]  /*4c00*/  BSYNC.RECONVERGENT B1 ;  /* 0x0000000000017941 */ /* 0x000fea0003800200 */
.L_x_329:
[----:B------:R-:W-:Y:S04]  /*4c10*/  BSSY.RECONVERGENT B1, `(.L_x_331) ;  /* 0x000000c000017945 */ /* 0x000fe80003800200 */
[----:B------:R-:W-:Y:S05]  /*4c20*/  @P2 BRA `(.L_x_332) ;  /* 0x0000000000282947 */ /* 0x000fea0003800000 */
[----:B----4-:R-:W2:Y:S01]  /*4c30*/  S2R R4, SR_CgaCtaId ;  /* 0x0000000000047919 */ /* 0x010ea20000008800 */
[----:B-1----:R-:W-:Y:S02]  /*4c40*/  MOV R3, 0x400 ;  /* 0x0000040000037802 */ /* 0x002fe40000000f00 */
        /* <DEDUP_REMOVED lines=8> */
.L_x_332:
[----:B------:R-:W-:Y:S05]  /*4cd0*/  BSYNC.RECONVERGENT B1 ;  /* 0x0000000000017941 */ /* 0x000fea0003800200 */
.L_x_331:
[----:B------:R-:W-:Y:S01]  /*4ce0*/  BAR.SYNC.DEFER_BLOCKING 0x0 ;  /* 0x0000000000007b1d */ /* 0x000fe20000010000 */
[----:B------:R-:W-:-:S13]  /*4cf0*/  ISETP.NE.AND P1, PT, R0, RZ, PT ;  /* 0x000000ff0000720c */ /* 0x000fda0003f25270 */
[----:B------:R-:W-:Y:S05]  /*4d00*/  @P1 BRA `(.L_x_266) ;  /* 0x0000000800341947 */ /* 0x000fea0003800000 */
[----:B-12---:R-:W1:Y:S01]  /*4d10*/  S2R R3, SR_CgaCtaId ;  /* 0x0000000000037919 */ /* 0x006e620000008800 */
[----:B------:R-:W-:Y:S01]  /*4d20*/  MOV R0, 0x400 ;  /* 0x0000040000007802 */ /* 0x000fe20000000f00 */
[----:B------:R-:W-:Y:S03]  /*4d30*/  BSSY.RECONVERGENT B1, `(.L_x_333) ;  /* 0x0000016000017945 */ /* 0x000fe60003800200 */
[----:B-1----:R-:W-:-:S05]  /*4d40*/  LEA R24, R3, R0, 0x18 ;  /* 0x0000000003187211 */ /* 0x002fca00078ec0ff */
[----:B------:R-:W1:Y:S04]  /*4d50*/  LDS R3, [R24+0x18] ;  /* 0x0000180018037984 */ /* 0x000e680000000800 */
[----:B----4-:R-:W2:Y:S04]  /*4d60*/  LDS.64 R4, [R24+0x20] ;  /* 0x0000200018047984 */ /* 0x010ea80000000a00 */
[----:B------:R4:W0:Y:S04]  /*4d70*/  LDS R18, [R24+0x28] ;  /* 0x0000280018127984 */ /* 0x0008280000000800 */
[----:B------:R4:W0:Y:S01]  /*4d80*/  LDS R16, [R24+0x38] ;  /* 0x0000380018107984 */ /* 0x0008220000000800 */
[----:B-1----:R-:W-:Y:S01]  /*4d90*/  FSETP.GEU.AND P0, PT, R8, R3, PT ;  /* 0x000000030800720b */ /* 0x002fe20003f0e000 */
[----:B------:R-:W-:-:S02]  /*4da0*/  IMAD.MOV.U32 R19, RZ, RZ, R3 ;  /* 0x000000ffff137224 */ /* 0x000fc400078e0003 */
[----:B--2---:R-:W-:Y:S02]  /*4db0*/  IMAD.MOV.U32 R21, RZ, RZ, R4 ;  /* 0x000000ffff157224 */ /* 0x004fe400078e0004 */
[----:B------:R-:W-:-:S08]  /*4dc0*/  IMAD.MOV.U32 R20, RZ, RZ, R5 ;  /* 0x000000ffff147224 */ /* 0x000fd000078e0005 */
[----:B0---4-:R-:W-:Y:S05]  /*4dd0*/  @!P0 BRA `(.L_x_334) ;  /* 0x00000000002c8947 */ /* 0x011fea0003800000 */
        /* <DEDUP_REMOVED lines=11> */
.L_x_334:
[----:B------:R-:W-:Y:S05]  /*4e90*/  BSYNC.RECONVERGENT B1 ;  /* 0x0000000000017941 */ /* 0x000fea0003800200 */
.L_x_333:
        /* <DEDUP_REMOVED lines=27> */
.L_x_336:
[----:B------:R-:W-:Y:S05]  /*5050*/  BSYNC.RECONVERGENT B1 ;  /* 0x0000000000017941 */ /* 0x000fea0003800200 */
.L_x_335:
        /* <DEDUP_REMOVED lines=17> */
.L_x_338:
[----:B------:R-:W-:Y:S05]  /*5170*/  BSYNC.RECONVERGENT B1 ;  /* 0x0000000000017941 */ /* 0x000fea0003800200 */
.L_x_337:
        /* <DEDUP_REMOVED lines=17> */
.L_x_340:
[----:B------:R-:W-:Y:S05]  /*5290*/  BSYNC.RECONVERGENT B1 ;  /* 0x0000000000017941 */ /* 0x000fea0003800200 */
.L_x_339:
        /* <DEDUP_REMOVED lines=17> */
.L_x_342:
[----:B------:R-:W-:Y:S05]  /*53b0*/  BSYNC.RECONVERGENT B1 ;  /* 0x0000000000017941 */ /* 0x000fea0003800200 */
.L_x_341:
        /* <DEDUP_REMOVED lines=17> */
.L_x_344:
[----:B------:R-:W-:Y:S05]  /*54d0*/  BSYNC.RECONVERGENT B1 ;  /* 0x0000000000017941 */ /* 0x000fea0003800200 */
.L_x_343:
        /* <DEDUP_REMOVED lines=16> */
.L_x_266:
[----:B------:R-:W-:Y:S05]  /*55e0*/  BSYNC.RECONVERGENT B0 ;  /* 0x0000000000007941 */ /* 0x000fea0003800200 */
.L_x_233:
[----:B------:R-:W-:Y:S05]  /*55f0*/  @P1 EXIT ;  /* 0x000000000000194d */ /* 0x000fea0003800000 */
[----:B01234-:R-:W0:Y:S01]  /*5600*/  LDC.64 R2, c[0x0][0x390] ;  /* 0x0000e400ff027b82 */ /* 0x01fe220000000a00 */
[----:B------:R-:W-:-:S04]  /*5610*/  LOP3.LUT R7, R7, R6, RZ, 0x3c, !PT ;  /* 0x0000000607077212 */ /* 0x000fc800078e3cff */
[----:B------:R-:W-:-:S04]  /*5620*/  LOP3.LUT R6, R7, R6, RZ, 0x3c, !PT ;  /* 0x0000000607067212 */ /* 0x000fc800078e3cff */
[----:B------:R-:W-:-:S05]  /*5630*/  LOP3.LUT R7, R7, R6, RZ, 0x3c, !PT ;  /* 0x0000000607077212 */ /* 0x000fca00078e3cff */
[----:B0-----:R-:W-:Y:S04]  /*5640*/  STG.E.64 desc[UR8][R2.64+0x8], R6 ;  /* 0x0000080602007986 */ /* 0x001fe8000c101b08 */
[----:B------:R-:W-:Y:S01]  /*5650*/  STG.E desc[UR8][R2.64], R8 ;  /* 0x0000000802007986 */ /* 0x000fe2000c101908 */
[----:B------:R-:W-:Y:S05]  /*5660*/  EXIT ;  /* 0x000000000000794d */ /* 0x000fea0003800000 */
.L_x_345:
        /* <DEDUP_REMOVED lines=9> */
.L_x_694:


//--------------------- .text._ZN6thrust24THRUST_300001_SM_1000_NS8cuda_cub4core6detail13_kernel_agentINS1_8__reduce11ReduceAgentIPN4cuda3std3__45tupleIJflEEESC_SB_iNS1_9__extrema9arg_max_fIflNS9_4lessIfEEEEEEJSC_SC_iSH_EEEvDpT0_ --------------------------
	.section	.text._ZN6thrust24THRUST_300001_SM_1000_NS8cuda_cub4core6detail13_kernel_agentINS1_8__reduce11ReduceAgentIPN4cuda3std3__45tupleIJflEEESC_SB_iNS1_9__extrema9arg_max_fIflNS9_4lessIfEEEEEEJSC_SC_iSH_EEEvDpT0_,"ax",@progbits
	.align	128
        .global         _ZN6thrust24THRUST_300001_SM_1000_NS8cuda_cub4core6detail13_kernel_agentINS1_8__reduce11ReduceAgentIPN4cuda3std3__45tupleIJflEEESC_SB_iNS1_9__extrema9arg_max_fIflNS9_4lessIfEEEEEEJSC_SC_iSH_EEEvDpT0_
        .type           _ZN6thrust24THRUST_300001_SM_1000_NS8cuda_cub4core6detail13_kernel_agentINS1_8__reduce11ReduceAgentIPN4cuda3std3__45tupleIJflEEESC_SB_iNS1_9__extrema9arg_max_fIflNS9_4lessIfEEEEEEJSC_SC_iSH_EEEvDpT0_,@function
        .size           _ZN6thrust24THRUST_300001_SM_1000_NS8cuda_cub4core6detail13_kernel_agentINS1_8__reduce11ReduceAgentIPN4cuda3std3__45tupleIJflEEESC_SB_iNS1_9__extrema9arg_max_fIflNS9_4lessIfEEEEEEJSC_SC_iSH_EEEvDpT0_,(.L_x_695 - _ZN6thrust24THRUST_300001_SM_1000_NS8cuda_cub4core6detail13_kernel_agentINS1_8__reduce11ReduceAgentIPN4cuda3std3__45tupleIJflEEESC_SB_iNS1_9__extrema9arg_max_fIflNS9_4lessIfEEEEEEJSC_SC_iSH_EEEvDpT0_)
        .other          _ZN6thrust24THRUST_300001_SM_1000_NS8cuda_cub4core6detail13_kernel_agentINS1_8__reduce11ReduceAgentIPN4cuda3std3__45tupleIJflEEESC_SB_iNS1_9__extrema9arg_max_fIflNS9_4lessIfEEEEEEJSC_SC_iSH_EEEvDpT0_,@"STO_CUDA_ENTRY STV_DEFAULT"
_ZN6thrust24THRUST_300001_SM_1000_NS8cuda_cub4core6detail13_kernel_agentINS1_8__reduce11ReduceAgentIPN4cuda3std3__45tupleIJflEEESC_SB_iNS1_9__extrema9arg_max_fIflNS9_4lessIfEEEEEEJSC_SC_iSH_EEEvDpT0_:
.text._ZN6thrust24THRUST_300001_SM_1000_NS8cuda_cub4core6detail13_kernel_agentINS1_8__reduce11ReduceAgentIPN4cuda3std3__45tupleIJflEEESC_SB_iNS1_9__extrema9arg_max_fIflNS9_4lessIfEEEEEEJSC_SC_iSH_EEEvDpT0_:
        /* <DEDUP_REMOVED lines=21> */
.L_x_349:
[----:B0-----:R-:W-:Y:S05]  /*0150*/  BSYNC.RECONVERGENT B1 ;  /* 0x0000000000017941 */ /* 0x001fea0003800200 */
.L_x_348:
        /* <DEDUP_REMOVED lines=15> */
.L_x_356:
        /* <DEDUP_REMOVED lines=28> */
.L_x_355:
[----:B------:R-:W-:Y:S05]  /*0410*/  BSYNC.RECONVERGENT B3 ;  /* 0x0000000000037941 */ /* 0x000fea0003800200 */
.L_x_354:
[----:B------:R-:W-:Y:S02]  /*0420*/  IMAD.X R7, RZ, RZ, R7, P3 ;  /* 0x000000ffff077224 */ /* 0x000fe400018e0607 */
[----:B------:R-:W-:Y:S01]  /*0430*/  VIADD R5, R5, 0x100 ;  /* 0x0000010005057836 */ /* 0x000fe20000000000 */
[----:B------:R-:W-:Y:S06]  /*0440*/  @P2 BRA `(.L_x_356) ;  /* 0xfffffffc00802947 */ /* 0x000fec000383ffff */
.L_x_353:
[----:B------:R-:W-:Y:S05]  /*0450*/  BSYNC.RECONVERGENT B2 ;  /* 0x0000000000027941 */ /* 0x000fea0003800200 */
.L_x_352:
[----:B------:R-:W0:Y:S01]  /*0460*/  LDC.64 R8, c[0x0][0x380] ;  /* 0x0000e000ff087b82 */ /* 0x000e220000000a00 */
[----:B------:R-:W-:-:S13]  /*0470*/  ISETP.GE.U32.AND P0, PT, R12, 0x300, PT ;  /* 0x000003000c00780c */ /* 0x000fda0003f06070 */
[----:B------:R-:W-:Y:S05]  /*0480*/  @!P0 BRA `(.L_x_351) ;  /* 0x0000000400588947 */ /* 0x000fea0003800000 */
.L_x_365:
        /* <DEDUP_REMOVED lines=26> */
.L_x_358:
[----:B------:R-:W-:Y:S05]  /*0630*/  BSYNC.RECONVERGENT B2 ;  /* 0x0000000000027941 */ /* 0x000fea0003800200 */
.L_x_357:
        /* <DEDUP_REMOVED lines=17> */
.L_x_360:
[----:B------:R-:W-:Y:S05]  /*0750*/  BSYNC.RECONVERGENT B2 ;  /* 0x0000000000027941 */ /* 0x000fea0003800200 */
.L_x_359:
        /* <DEDUP_REMOVED lines=17> */
.L_x_362:
[----:B------:R-:W-:Y:S05]  /*0870*/  BSYNC.RECONVERGENT B2 ;  /* 0x0000000000027941 */ /* 0x000fea0003800200 */
.L_x_361:
        /* <DEDUP_REMOVED lines=19> */
.L_x_364:
[----:B------:R-:W-:Y:S05]  /*09b0*/  BSYNC.RECONVERGENT B2 ;  /* 0x0000000000027941 */ /* 0x000fea0003800200 */
.L_x_363:
[----:B------:R-:W-:-:S05]  /*09c0*/  VIADD R5, R5, 0x400 ;  /* 0x0000040005057836 */ /* 0x000fca0000000000 */
[----:B------:R-:W-:-:S13]  /*09d0*/  ISETP.GE.AND P0, PT, R5, UR5, PT ;  /* 0x0000000505007c0c */ /* 0x000fda000bf06270 */
[----:B------:R-:W-:Y:S05]  /*09e0*/  @!P0 BRA `(.L_x_365) ;  /* 0xfffffff800a88947 */ /* 0x000fea000383ffff */
.L_x_351:
[----:B------:R-:W-:Y:S05]  /*09f0*/  BSYNC.RECONVERGENT B1 ;  /* 0x0000000000017941 */ /* 0x000fea0003800200 */
.L_x_350:
        /* <DEDUP_REMOVED lines=31> */
.L_x_368:
[----:B------:R-:W-:Y:S05]  /*0bf0*/  BSYNC.RECONVERGENT B1 ;  /* 0x0000000000017941 */ /* 0x000fea0003800200 */
.L_x_367:
        /* <DEDUP_REMOVED lines=27> */
.L_x_370:
[----:B------:R-:W-:Y:S05]  /*0db0*/  BSYNC.RECONVERGENT B1 ;  /* 0x0000000000017941 */ /* 0x000fea0003800200 */
.L_x_369:
        /* <DEDUP_REMOVED lines=24> */
.L_x_372:
[----:B------:R-:W-:Y:S05]  /*0f40*/  BSYNC.RECONVERGENT B1 ;  /* 0x0000000000017941 */ /* 0x000fea0003800200 */
.L_x_371:
        /* <DEDUP_REMOVED lines=24> */
.L_x_374:
[----:B------:R-:W-:Y:S05]  /*10d0*/  BSYNC.RECONVERGENT B1 ;  /* 0x0000000000017941 */ /* 0x000fea0003800200 */
.L_x_373:
        /* <DEDUP_REMOVED lines=24> */
.L_x_376:
[----:B------:R-:W-:Y:S05]  /*1260*/  BSYNC.RECONVERGENT B1 ;  /* 0x0000000000017941 */ /* 0x000fea0003800200 */
.L_x_375:
        /* <DEDUP_REMOVED lines=12> */
.L_x_378:
[----:B------:R-:W-:Y:S05]  /*1330*/  BSYNC.RECONVERGENT B1 ;  /* 0x0000000000017941 */ /* 0x000fea0003800200 */
.L_x_377:
        /* <DEDUP_REMOVED lines=27> */
.L_x_381:
[----:B------:R-:W-:Y:S05]  /*14f0*/  BSYNC.RECONVERGENT B1 ;  /* 0x0000000000017941 */ /* 0x000fea0003800200 */
.L_x_380:
        /* <DEDUP_REMOVED lines=27> */
.L_x_383:
[----:B------:R-:W-:Y:S05]  /*16b0*/  BSYNC.RECONVERGENT B1 ;  /* 0x0000000000017941 */ /* 0x000fea0003800200 */
.L_x_382:
        /* <DEDUP_REMOVED lines=17> */
.L_x_385:
[----:B------:R-:W-:Y:S05]  /*17d0*/  BSYNC.RECONVERGENT B1 ;  /* 0x0000000000017941 */ /* 0x000fea0003800200 */
.L_x_384:
        /* <DEDUP_REMOVED lines=17> */
.L_x_387:
[----:B------:R-:W-:Y:S05]  /*18f0*/  BSYNC.RECONVERGENT B1 ;  /* 0x0000000000017941 */ /* 0x000fea0003800200 */
.L_x_386:
        /* <DEDUP_REMOVED lines=17> */
.L_x_389:
[----:B------:R-:W-:Y:S05]  /*1a10*/  BSYNC.RECONVERGENT B1 ;  /* 0x0000000000017941 */ /* 0x000fea0003800200 */
.L_x_388:
        /* <DEDUP_REMOVED lines=17> */
.L_x_391:
[----:B------:R-:W-:Y:S05]  /*1b30*/  BSYNC.RECONVERGENT B1 ;  /* 0x0000000000017941 */ /* 0x000fea0003800200 */
.L_x_390:
        /* <DEDUP_REMOVED lines=18> */
.L_x_366:
        /* <DEDUP_REMOVED lines=40> */
.L_x_393:
[----:B------:R-:W-:Y:S05]  /*1ee0*/  BSYNC.RECONVERGENT B1 ;  /* 0x0000000000017941 */ /* 0x000fea0003800200 */
.L_x_392:
        /* <DEDUP_REMOVED lines=25> */
.L_x_395:
[----:B------:R-:W-:Y:S05]  /*2080*/  BSYNC.RECONVERGENT B1 ;  /* 0x0000000000017941 */ /* 0x000fea0003800200 */
.L_x_394:
        /* <DEDUP_REMOVED lines=24> */
.L_x_397:
[----:B------:R-:W-:Y:S05]  /*2210*/  BSYNC.RECONVERGENT B1 ;  /* 0x0000000000017941 */ /* 0x000fea0003800200 */
.L_x_396:
        /* <DEDUP_REMOVED lines=24> */
.L_x_399:
[----:B------:R-:W-:Y:S05]  /*23a0*/  BSYNC.RECONVERGENT B1 ;  /* 0x0000000000017941 */ /* 0x000fea0003800200 */
.L_x_398:
        /* <DEDUP_REMOVED lines=24> */
.L_x_401:
[----:B------:R-:W-:Y:S05]  /*2530*/  BSYNC.RECONVERGENT B1 ;  /* 0x0000000000017941 */ /* 0x000fea0003800200 */
.L_x_400:
        /* <DEDUP_REMOVED lines=12> */
.L_x_403:
[----:B------:R-:W-:Y:S05]  /*2600*/  BSYNC.RECONVERGENT B1 ;  /* 0x0000000000017941 */ /* 0x000fea0003800200 */
.L_x_402:
        /* <DEDUP_REMOVED lines=30> */
.L_x_405:
[----:B------:R-:W-:Y:S05]  /*27f0*/  BSYNC.RECONVERGENT B1 ;  /* 0x0000000000017941 */ /* 0x000fea0003800200 */
.L_x_404:
        /* <DEDUP_REMOVED lines=27> */
.L_x_407:
[----:B------:R-:W-:Y:S05]  /*29b0*/  BSYNC.RECONVERGENT B1 ;  /* 0x0000000000017941 */ /* 0x000fea0003800200 */
.L_x_406:
        /* <DEDUP_REMOVED lines=27> */
.L_x_409:
[----:B------:R-:W-:Y:S05]  /*2b70*/  BSYNC.RECONVERGENT B1 ;  /* 0x0000000000017941 */ /* 0x000fea0003800200 */
.L_x_408:
        /* <DEDUP_REMOVED lines=27> */
.L_x_411:
[----:B------:R-:W-:Y:S05]  /*2d30*/  BSYNC.RECONVERGENT B1 ;  /* 0x0000000000017941 */ /* 0x000fea0003800200 */
.L_x_410:
        /* <DEDUP_REMOVED lines=27> */
.L_x_413:
[----:B------:R-:W-:Y:S05]  /*2ef0*/  BSYNC.RECONVERGENT B1 ;  /* 0x0000000000017941 */ /* 0x000fea0003800200 */
.L_x_412:
        /* <DEDUP_REMOVED lines=27> */
.L_x_415:
[----:B------:R-:W-:Y:S05]  /*30b0*/  BSYNC.RECONVERGENT B1 ;  /* 0x0000000000017941 */ /* 0x000fea0003800200 */
.L_x_414:
        /* <DEDUP_REMOVED lines=28> */
.L_x_347:
        /* <DEDUP_REMOVED lines=12> */
[----:B------:R-:W5:Y:S01]  /*3340*/  LDG.E.64.CONSTANT R2, desc[UR6][R6.64+0x4008] ;  /* 0x0040080606027981 */ /* 0x000f62000c1e9b00 */
[----:B------:R-:W-:Y:S01]  /*3350*/  UISETP.GE.U32.AND UP0, UPT, UR4, 0xa00, UPT ;  /* 0x00000a000400788c */ /* 0x000fe2000bf06070 */
[----:B------:R-:W-:Y:S01]  /*3360*/  IMAD.MOV.U32 R19, RZ, RZ, 0x500 ;  /* 0x00000500ff137424 */ /* 0x000fe200078e00ff */
        /* <DEDUP_REMOVED lines=29> */
[----:B------:R-:W0:Y:S01]  /*3540*/  LDC.64 R6, c[0x0][0x380] ;  /* 0x0000e000ff067b82 */ /* 0x000e220000000a00 */
[----:B------:R-:W-:Y:S01]  /*3550*/  IMAD.MOV.U32 R23, RZ, RZ, R2 ;  /* 0x000000ffff177224 */ /* 0x000fe200078e0002 */
[----:B------:R-:W1:Y:S01]  /*3560*/  LDCU UR4, c[0x0][0x390] ;  /* 0x00007200ff0477ac */ /* 0x000e620008000800 */
[----:B------:R-:W-:Y:S02]  /*3570*/  IMAD.MOV.U32 R24, RZ, RZ, R3 ;  /* 0x000000ffff187224 */ /* 0x000fe400078e0003 */
[----:B------:R-:W-:Y:S02]  /*3580*/  IMAD.MOV.U32 R18, RZ, RZ, R4 ;  /* 0x000000ffff127224 */ /* 0x000fe400078e0004 */
[----:B------:R-:W-:-:S07]  /*3590*/  IMAD.MOV.U32 R5, RZ, RZ, 0x500 ;  /* 0x00000500ff057424 */ /* 0x000fce00078e00ff */
.L_x_417:
[----:B------:R-:W-:-:S04]  /*35a0*/  IMAD.IADD R17, R0, 0x1, R5 ;  /* 0x0000000100117824 */ /* 0x000fc800078e0205 */
[----:B0-----:R-:W-:-:S05]  /*35b0*/  IMAD.WIDE.U32 R16, R17, 0x10, R6 ;  /* 0x0000001011107825 */ /* 0x001fca00078e0006 */
        /* <DEDUP_REMOVED lines=36> */
[----:B------:R-:W-:Y:S01]  /*3800*/  @P2 SEL R14, R8, R14, P0 ;  /* 0x0000000e080e2207 */ /* 0x000fe20000000000 */
[C---:B------:R-:W-:Y:S01]  /*3810*/  VIADD R8, R5.reuse, 0xa00 ;  /* 0x00000a0005087836 */ /* 0x040fe20000000000 */
[----:B------:R-:W-:Y:S01]  /*3820*/  FSETP.GEU.AND P1, PT, R22, R4, PT ;  /* 0x000000041600720b */ /* 0x000fe20003f2e000 */
[----:B------:R-:W-:Y:S01]  /*3830*/  VIADD R5, R5, 0x500 ;  /* 0x0000050005057836 */ /* 0x000fe20000000000 */
[----:B------:R-:W-:Y:S02]  /*3840*/  @P2 SEL R15, R9, R15, P0 ;  /* 0x0000000f090f2207 */ /* 0x000fe40000000000 */
[----:B-1----:R-:W-:-:S09]  /*3850*/  ISETP.GT.AND P2, PT, R8, UR4, PT ;  /* 0x0000000408007c0c */ /* 0x002fd2000bf44270 */
[----:B------:R-:W-:-:S04]  /*3860*/  @P1 ISETP.GE.U32.AND P0, PT, R14, R2, PT ;  /* 0x000000020e00120c */ /* 0x000fc80003f06070 */
[----:B------:R-:W-:-:S04]  /*3870*/  @P1 ISETP.GE.AND.EX P0, PT, R15, R3, PT, P0 ;  /* 0x000000030f00120c */ /* 0x000fc80003f06300 */
[----:B------:R-:W-:-:S04]  /*3880*/  @P1 FSETP.LT.OR P0, PT, R4, R22, !P0 ;  /* 0x000000160400120b */ /* 0x000fc80004701400 */
[----:B------:R-:W-:Y:S02]  /*3890*/  @P1 FSEL R4, R22, R4, P0 ;  /* 0x0000000416041208 */ /* 0x000fe40000000000 */
[----:B------:R-:W-:Y:S02]  /*38a0*/  @P1 SEL R2, R14, R2, P0 ;  /* 0x000000020e021207 */ /* 0x000fe40000000000 */
[----:B------:R-:W-:Y:S01]  /*38b0*/  @P1 SEL R3, R15, R3, P0 ;  /* 0x000000030f031207 */ /* 0x000fe20000000000 */
[----:B------:R-:W-:Y:S02]  /*38c0*/  IMAD.MOV.U32 R18, RZ, RZ, R4 ;  /* 0x000000ffff127224 */ /* 0x000fe400078e0004 */
[----:B------:R-:W-:Y:S02]  /*38d0*/  IMAD.MOV.U32 R23, RZ, RZ, R2 ;  /* 0x000000ffff177224 */ /* 0x000fe400078e0002 */
[----:B------:R-:W-:Y:S01]  /*38e0*/  IMAD.MOV.U32 R24, RZ, RZ, R3 ;  /* 0x000000ffff187224 */ /* 0x000fe200078e0003 */
[----:B------:R-:W-:Y:S06]  /*38f0*/  @!P2 BRA `(.L_x_417) ;  /* 0xfffffffc0028a947 */ /* 0x000fec000383ffff */
[----:B------:R-:W-:-:S07]  /*3900*/  IMAD.MOV.U32 R19, RZ, RZ, R5 ;  /* 0x000000ffff137224 */ /* 0x000fce00078e0005 */
.L_x_416:
[----:B------:R-:W-:-:S13]  /*3910*/  ISETP.GE.AND P0, PT, R19, UR4, PT ;  /* 0x0000000413007c0c */ /* 0x000fda000bf06270 */
        /* <DEDUP_REMOVED lines=12> */
[----:B------:R-:W0:Y:S01]  /*39e0*/  LDC.64 R6, c[0x0][0x380] ;  /* 0x0000e000ff067b82 */ /* 0x000e220000000a00 */
[----:B------:R-:W-:Y:S01]  /*39f0*/  LEA.HI R8, R14, 0x1, RZ, 0x18 ;  /* 0x000000010e087811 */ /* 0x000fe200078fc0ff */
[----:B------:R-:W-:Y:S02]  /*3a00*/  IMAD.IADD R13, R0, 0x1, R19 ;  /* 0x00000001000d7824 */ /* 0x000fe400078e0213 */
[----:B------:R-:W-:Y:S01]  /*3a10*/  IMAD.MOV.U32 R18, RZ, RZ, R0 ;  /* 0x000000ffff127224 */ /* 0x000fe200078e0000 */
[----:B------:R-:W-:-:S05]  /*3a20*/  LOP3.LUT R8, R8, 0x3, RZ, 0xc0, !PT ;  /* 0x0000000308087812 */ /* 0x000fca00078ec0ff */
[----:B------:R-:W-:-:S07]  /*3a30*/  IMAD.MOV R12, RZ, RZ, -R8 ;  /* 0x000000ffff0c7224 */ /* 0x000fce00078e0a08 */
.L_x_424:
[----:B0-----:R-:W-:-:S05]  /*3a40*/  IMAD.WIDE.U32 R10, R13, 0x10, R6 ;  /* 0x000000100d0a7825 */ /* 0x001fca00078e0006 */
[----:B------:R-:W2:Y:S04]  /*3a50*/  LDG.E.CONSTANT R16, desc[UR6][R10.64] ;  /* 0x000000060a107981 */ /* 0x000ea8000c1e9900 */
[----:B------:R-:W3:Y:S01]  /*3a60*/  LDG.E.64.CONSTANT R8, desc[UR6][R10.64+0x8] ;  /* 0x000008060a087981 */ /* 0x000ee2000c1e9b00 */
[----:B------:R-:W-:Y:S01]  /*3a70*/  VIADD R12, R12, 0x1 ;  /* 0x000000010c0c7836 */ /* 0x000fe20000000000 */
[----:B------:R-:W-:Y:S01]  /*3a80*/  BSSY.RECONVERGENT B3, `(.L_x_422) ;  /* 0x0000015000037945 */ /* 0x000fe20003800200 */
[----:B------:R-:W-:Y:S02]  /*3a90*/  IMAD.MOV.U32 R17, RZ, RZ, R2 ;  /* 0x000000ffff117224 */ /* 0x000fe400078e0002 */
        /* <DEDUP_REMOVED lines=19> */
.L_x_423:
[----:B------:R-:W-:Y:S05]  /*3bd0*/  BSYNC.RECONVERGENT B3 ;  /* 0x0000000000037941 */ /* 0x000fea0003800200 */
.L_x_422:
[----:B------:R-:W-:Y:S02]  /*3be0*/  VIADD R18, R18, 0x100 ;  /* 0x0000010012127836 */ /* 0x000fe40000000000 */
[----:B------:R-:W-:Y:S01]  /*3bf0*/  VIADD R13, R13, 0x100 ;  /* 0x000001000d0d7836 */ /* 0x000fe20000000000 */
[----:B------:R-:W-:Y:S06]  /*3c00*/  @P3 BRA `(.L_x_424) ;  /* 0xfffffffc008c3947 */ /* 0x000fec000383ffff */
.L_x_421:
[----:B------:R-:W-:Y:S05]  /*3c10*/  BSYNC.RECONVERGENT B2 ;  /* 0x0000000000027941 */ /* 0x000fea0003800200 */
.L_x_420:
[----:B------:R-:W-:-:S13]  /*3c20*/  ISETP.GE.U32.AND P0, PT, R14, 0x300, PT ;  /* 0x000003000e00780c */ /* 0x000fda0003f06070 */
[----:B------:R-:W-:Y:S05]  /*3c30*/  @!P0 BRA `(.L_x_419) ;  /* 0x0000000400888947 */ /* 0x000fea0003800000 */
[----:B------:R-:W0:Y:S01]  /*3c40*/  LDCU.64 UR8, c[0x0][0x380] ;  /* 0x00007000ff0877ac */ /* 0x000e220008000a00 */
[----:B------:R-:W1:Y:S01]  /*3c50*/  LDC.64 R6, c[0x0][0x380] ;  /* 0x0000e000ff067b82 */ /* 0x000e620000000a00 */
[C---:B------:R-:W-:Y:S01]  /*3c60*/  IADD3 R13, P0, PT, R18.reuse, R19, RZ ;  /* 0x00000013120d7210 */ /* 0x040fe20007f1e0ff */
[----:B------:R-:W-:-:S04]  /*3c70*/  IMAD.IADD R19, R18, 0x1, R19 ;  /* 0x0000000112137824 */ /* 0x000fc800078e0213 */
[----:B------:R-:W-:Y:S01]  /*3c80*/  IMAD.X R8, RZ, RZ, RZ, P0 ;  /* 0x000000ffff087224 */ /* 0x000fe200000e06ff */
[----:B0-----:R-:W-:-:S04]  /*3c90*/  LEA R12, P1, R13, UR8, 0x4 ;  /* 0x000000080d0c7c11 */ /* 0x001fc8000f8220ff */
[----:B------:R-:W-:Y:S02]  /*3ca0*/  IADD3 R12, P0, PT, R12, 0x3008, RZ ;  /* 0x000030080c0c7810 */ /* 0x000fe40007f1e0ff */
[----:B------:R-:W-:-:S05]  /*3cb0*/  LEA.HI.X R13, R13, UR9, R8, 0x4, P1 ;  /* 0x000000090d0d7c11 */ /* 0x000fca00088f2408 */
[----:B------:R-:W-:-:S07]  /*3cc0*/  IMAD.X R13, RZ, RZ, R13, P0 ;  /* 0x000000ffff0d7224 */ /* 0x000fce00000e060d */
.L_x_433:
[----:B-1----:R-:W-:-:S05]  /*3cd0*/  IMAD.WIDE.U32 R10, R19, 0x10, R6 ;  /* 0x00000010130a7825 */ /* 0x002fca00078e0006 */
[----:B------:R-:W2:Y:S04]  /*3ce0*/  LDG.E.CONSTANT R23, desc[UR6][R10.64] ;  /* 0x000000060a177981 */ /* 0x000ea8000c1e9900 */
[----:B------:R0:W3:Y:S02]  /*3cf0*/  LDG.E.64.CONSTANT R8, desc[UR6][R10.64+0x8] ;  /* 0x000008060a087981 */ /* 0x0000e4000c1e9b00 */
[----:B0-----:R-:W-:Y:S02]  /*3d00*/  IMAD.MOV.U32 R10, RZ, RZ, R12 ;  /* 0x000000ffff0a7224 */ /* 0x001fe400078e000c */
[----:B------:R-:W-:-:S05]  /*3d10*/  IMAD.MOV.U32 R11, RZ, RZ, R13 ;  /* 0x000000ffff0b7224 */ /* 0x000fca00078e000d */
        /* <DEDUP_REMOVED lines=16> */
[CC--:B------:R-:W-:Y:S02]  /*3e20*/  @P2 ISETP.LT.U32.AND P1, PT, R2.reuse, R8.reuse, PT ;  /* 0x000000080200220c */ /* 0x0c0fe40003f21070 */
[CC--:B------:R-:W-:Y:S02]  /*3e30*/  @P2 ISETP.GE.U32.AND P0, PT, R2.reuse, R8.reuse, PT ;  /* 0x000000080200220c */ /* 0x0c0fe40003f06070 */
[CC--:B------:R-:W-:Y:S02]  /*3e40*/  @P2 ISETP.LT.AND.EX P1, PT, R3.reuse, R9.reuse, PT, P1 ;  /* 0x000000090300220c */ /* 0x0c0fe40003f21310 */
[CC--:B------:R-:W-:Y:S02]  /*3e50*/  @P2 ISETP.GE.AND.EX P0, PT, R3.reuse, R9.reuse, PT, P0 ;  /* 0x000000090300220c */ /* 0x0c0fe40003f06300 */
[----:B------:R-:W-:Y:S02]  /*3e60*/  @P2 SEL R27, R2, R8, P1 ;  /* 0x00000008021b2207 */ /* 0x000fe40000800000 */
[----:B------:R-:W-:-:S02]  /*3e70*/  @P2 SEL R29, R3, R9, P1 ;  /* 0x00000009031d2207 */ /* 0x000fc40000800000 */
[----:B------:R-:W-:-:S07]  /*3e80*/  @P2 FSEL R22, R4, R23, !P0 ;  /* 0x0000001704162208 */ /* 0x000fce0004000000 */
.L_x_426:
[----:B------:R-:W-:Y:S05]  /*3e90*/  BSYNC.RECONVERGENT B2 ;  /* 0x0000000000027941 */ /* 0x000fea0003800200 */
.L_x_425:
        /* <DEDUP_REMOVED lines=17> */
.L_x_428:
[----:B------:R-:W-:Y:S05]  /*3fb0*/  BSYNC.RECONVERGENT B2 ;  /* 0x0000000000027941 */ /* 0x000fea0003800200 */
.L_x_427:
        /* <DEDUP_REMOVED lines=17> */
.L_x_430:
[----:B------:R-:W-:Y:S05]  /*40d0*/  BSYNC.RECONVERGENT B2 ;  /* 0x0000000000027941 */ /* 0x000fea0003800200 */
.L_x_429:
        /* <DEDUP_REMOVED lines=17> */
.L_x_432:
[----:B------:R-:W-:Y:S05]  /*41f0*/  BSYNC.RECONVERGENT B2 ;  /* 0x0000000000027941 */ /* 0x000fea0003800200 */
.L_x_431:
[----:B------:R-:W-:Y:S01]  /*4200*/  VIADD R18, R18, 0x400 ;  /* 0x0000040012127836 */ /* 0x000fe20000000000 */
[----:B------:R-:W-:Y:S01]  /*4210*/  IADD3 R12, P1, PT, R10, 0x4000, RZ ;  /* 0x000040000a0c7810 */ /* 0x000fe20007f3e0ff */
[----:B------:R-:W-:-:S03]  /*4220*/  VIADD R19, R19, 0x400 ;  /* 0x0000040013137836 */ /* 0x000fc60000000000 */
[----:B------:R-:W-:Y:S01]  /*4230*/  ISETP.GE.AND P0, PT, R18, R5, PT ;  /* 0x000000051200720c */ /* 0x000fe20003f06270 */
[----:B------:R-:W-:-:S12]  /*4240*/  IMAD.X R13, RZ, RZ, R11, P1 ;  /* 0x000000ffff0d7224 */ /* 0x000fd800008e060b */
[----:B------:R-:W-:Y:S05]  /*4250*/  @!P0 BRA `(.L_x_433) ;  /* 0xfffffff8009c8947 */ /* 0x000fea000383ffff */
.L_x_419:
[----:B------:R-:W-:Y:S05]  /*4260*/  BSYNC.RECONVERGENT B1 ;  /* 0x0000000000017941 */ /* 0x000fea0003800200 */
.L_x_418:
        /* <DEDUP_REMOVED lines=31> */
.L_x_435:
[----:B------:R-:W-:Y:S05]  /*4460*/  BSYNC.RECONVERGENT B1 ;  /* 0x0000000000017941 */ /* 0x000fea0003800200 */
.L_x_434:
        /* <DEDUP_REMOVED lines=24> */
.L_x_437:
[----:B------:R-:W-:Y:S05]  /*45f0*/  BSYNC.RECONVERGENT B1 ;  /* 0x0000000000017941 */ /* 0x000fea0003800200 */
.L_x_436:
[----:B0-----:R0:W4:Y:S01]  /*4600*/  SHFL.DOWN PT, R5, R2, 0x4, 0x1f ;  /* 0x08801f0002057f89 */ /* 0x00112200000e0000 */
[----:B------:R-:W-:Y:S01]  /*4610*/  BSSY.RECONVERGENT B1, `(.L_x_438) ;  /* 0x0000017000017945 */ /* 0x000fe20003800200 */
[----:B--2---:R-:W-:Y:S02]  /*4620*/  IMAD.MOV.U32 R3, RZ, RZ, R2 ;  /* 0x000000ffff037224 */ /* 0x004fe400078e0002 */
[----:B------:R0:W2:Y:S01]  /*4630*/  SHFL.DOWN PT, R9, R4, 0x4, 0x1f ;  /* 0x08801f0004097f89 */ /* 0x0000a200000e0000 */
[----:B------:R-:W-:Y:S02]  /*4640*/  IMAD.MOV.U32 R6, RZ, RZ, R4 ;  /* 0x000000ffff067224 */ /* 0x000fe400078e0004 */
[----:B------:R-:W-:Y:S01]  /*4650*/  IMAD.MOV.U32 R7, RZ, RZ, R8 ;  /* 0x000000ffff077224 */ /* 0x000fe200078e0008 */
[----:B------:R0:W0:Y:S01]  /*4660*/  SHFL.DOWN PT, R11, R8, 0x4, 0x1f ;  /* 0x08801f00080b7f89 */ /* 0x00002200000e0000 */
[----:B------:R-:W-:Y:S05]  /*4670*/  @P5 BRA `(.L_x_439) ;  /* 0x0000000000405947 */ /* 0x000fea0003800000 */
[----:B----4-:R-:W-:Y:S01]  /*4680*/  FSETP.GEU.AND P0, PT, R2, R5, PT ;  /* 0x000000050200720b */ /* 0x010fe20003f0e000 */
[----:B------:R-:W-:Y:S02]  /*4690*/  IMAD.MOV.U32 R3, RZ, RZ, R5 ;  /* 0x000000ffff037224 */ /* 0x000fe400078e0005 */
[----:B--2---:R-:W-:Y:S02]  /*46a0*/  IMAD.MOV.U32 R6, RZ, RZ, R9 ;  /* 0x000000ffff067224 */ /* 0x004fe400078e0009 */
        /* <DEDUP_REMOVED lines=13> */
.L_x_439:
[----:B------:R-:W-:Y:S05]  /*4780*/  BSYNC.RECONVERGENT B1 ;  /* 0x0000000000017941 */ /* 0x000fea0003800200 */
.L_x_438:
        /* <DEDUP_REMOVED lines=24> */
.L_x_441:
[----:B------:R-:W-:Y:S05]  /*4910*/  BSYNC.RECONVERGENT B1 ;  /* 0x0000000000017941 */ /* 0x000fea0003800200 */
.L_x_440:
[----:B0-----:R0:W4:Y:S01]  /*4920*/  SHFL.DOWN PT, R3, R2, 0x10, 0x1f ;  /* 0x0a001f0002037f89 */ /* 0x00112200000e0000 */
[----:B------:R-:W-:Y:S01]  /*4930*/  BSSY.RECONVERGENT B1, `(.L_x_442) ;  /* 0x0000017000017945 */ /* 0x000fe20003800200 */
[----:B------:R-:W-:Y:S02]  /*4940*/  IMAD.MOV.U32 R8, RZ, RZ, R2 ;  /* 0x000000ffff087224 */ /* 0x000fe400078e0002 */
[----:B------:R0:W0:Y:S01]  /*4950*/  SHFL.DOWN PT, R9, R4, 0x10, 0x1f ;  /* 0x0a001f0004097f89 */ /* 0x00002200000e0000 */
[----:B--2---:R-:W-:Y:S02]  /*4960*/  IMAD.MOV.U32 R7, RZ, RZ, R4 ;  /* 0x000000ffff077224 */ /* 0x004fe400078e0004 */
[----:B------:R-:W-:Y:S01]  /*4970*/  IMAD.MOV.U32 R6, RZ, RZ, R5 ;  /* 0x000000ffff067224 */ /* 0x000fe200078e0005 */
[----:B-1----:R1:W2:Y:S01]  /*4980*/  SHFL.DOWN PT, R10, R5, 0x10, 0x1f ;  /* 0x0a001f00050a7f89 */ /* 0x0022a200000e0000 */
[----:B------:R-:W-:Y:S05]  /*4990*/  @P3 BRA `(.L_x_443) ;  /* 0x0000000000403947 */ /* 0x000fea0003800000 */
[----:B----4-:R-:W-:Y:S01]  /*49a0*/  FSETP.GEU.AND P0, PT, R2, R3, PT ;  /* 0x000000030200720b */ /* 0x010fe20003f0e000 */
[----:B------:R-:W-:Y:S02]  /*49b0*/  IMAD.MOV.U32 R8, RZ, RZ, R3 ;  /* 0x000000ffff087224 */ /* 0x000fe400078e0003 */
[----:B0-----:R-:W-:Y:S02]  /*49c0*/  IMAD.MOV.U32 R7, RZ, RZ, R9 ;  /* 0x000000ffff077224 */ /* 0x001fe400078e0009 */
[----:B--2---:R-:W-:-:S08]  /*49d0*/  IMAD.MOV.U32 R6, RZ, RZ, R10 ;  /* 0x000000ffff067224 */ /* 0x004fd000078e000a */
        /* <DEDUP_REMOVED lines=12> */
.L_x_443:
[----:B------:R-:W-:Y:S05]  /*4aa0*/  BSYNC.RECONVERGENT B1 ;  /* 0x0000000000017941 */ /* 0x000fea0003800200 */
.L_x_442:
[----:B------:R-:W-:Y:S04]  /*4ab0*/  BSSY.RECONVERGENT B1, `(.L_x_444) ;  /* 0x000000c000017945 */ /* 0x000fe80003800200 */
[----:B------:R-:W-:Y:S05]  /*4ac0*/  @P2 BRA `(.L_x_445) ;  /* 0x0000000000282947 */ /* 0x000fea0003800000 */
[----:B0-----:R-:W0:Y:S01]  /*4ad0*/  S2R R4, SR_CgaCtaId ;  /* 0x0000000000047919 */ /* 0x001e220000008800 */
[----:B----4-:R-:W-:Y:S02]  /*4ae0*/  MOV R3, 0x400 ;  /* 0x0000040000037802 */ /* 0x010fe40000000f00 */
[----:B------:R-:W-:-:S04]  /*4af0*/  SHF.R.U32.HI R2, RZ, 0x1, R0 ;  /* 0x00000001ff027819 */ /* 0x000fc80000011600 */
[----:B------:R-:W-:Y:S02]  /*4b00*/  LOP3.LUT R2, R2, 0x1f0, RZ, 0xc0, !PT ;  /* 0x000001f002027812 */ /* 0x000fe400078ec0ff */
[----:B0-----:R-:W-:-:S05]  /*4b10*/  LEA R3, R4, R3, 0x18 ;  /* 0x0000000304037211 */ /* 0x001fca00078ec0ff */
[----:B-1----:R-:W-:Y:S02]  /*4b20*/  IMAD.IADD R5, R2, 0x1, R3 ;  /* 0x0000000102057824 */ /* 0x002fe400078e0203 */
[----:B------:R-:W-:Y:S02]  /*4b30*/  IMAD.MOV.U32 R2, RZ, RZ, R7 ;  /* 0x000000ffff027224 */ /* 0x000fe400078e0007 */
[----:B------:R-:W-:Y:S01]  /*4b40*/  IMAD.MOV.U32 R3, RZ, RZ, R6 ;  /* 0x000000ffff037224 */ /* 0x000fe200078e0006 */
[----:B------:R0:W-:Y:S04]  /*4b50*/  STS [R5+0x8], R8 ;  /* 0x0000080805007388 */ /* 0x0001e80000000800 */
[----:B------:R0:W-:Y:S02]  /*4b60*/  STS.64 [R5+0x10], R2 ;  /* 0x0000100205007388 */ /* 0x0001e40000000a00 */
.L_x_445:
[----:B------:R-:W-:Y:S05]  /*4b70*/  BSYNC.RECONVERGENT B1 ;  /* 0x0000000000017941 */ /* 0x000fea0003800200 */
.L_x_444:
        /* <DEDUP_REMOVED lines=8> */
[----:B-1----:R-:W1:Y:S04]  /*4c00*/  LDS.64 R4, [R24+0x20] ;  /* 0x0000200018047984 */ /* 0x002e680000000a00 */
[----:B------:R4:W2:Y:S04]  /*4c10*/  LDS R18, [R24+0x28] ;  /* 0x0000280018127984 */ /* 0x0008a80000000800 */
[----:B------:R4:W2:Y:S01]  /*4c20*/  LDS R16, [R24+0x38] ;  /* 0x0000380018107984 */ /* 0x0008a20000000800 */
[----:B0-----:R-:W-:Y:S01]  /*4c30*/  FSETP.GEU.AND P0, PT, R8, R3, PT ;  /* 0x000000030800720b */ /* 0x001fe20003f0e000 */
[----:B------:R-:W-:-:S02]  /*4c40*/  IMAD.MOV.U32 R19, RZ, RZ, R3 ;  /* 0x000000ffff137224 */ /* 0x000fc400078e0003 */
[----:B-1----:R-:W-:Y:S02]  /*4c50*/  IMAD.MOV.U32 R21, RZ, RZ, R4 ;  /* 0x000000ffff157224 */ /* 0x002fe400078e0004 */
[----:B------:R-:W-:-:S08]  /*4c60*/  IMAD.MOV.U32 R20, RZ, RZ, R5 ;  /* 0x000000ffff147224 */ /* 0x000fd000078e0005 */
[----:B--2-4-:R-:W-:Y:S05]  /*4c70*/  @!P0 BRA `(.L_x_447) ;  /* 0x00000000002c8947 */ /* 0x014fea0003800000 */
        /* <DEDUP_REMOVED lines=11> */
.L_x_447:
[----:B------:R-:W-:Y:S05]  /*4d30*/  BSYNC.RECONVERGENT B1 ;  /* 0x0000000000017941 */ /* 0x000fea0003800200 */
.L_x_446:
        /* <DEDUP_REMOVED lines=27> */
.L_x_449:
[----:B------:R-:W-:Y:S05]  /*4ef0*/  BSYNC.RECONVERGENT B1 ;  /* 0x0000000000017941 */ /* 0x000fea0003800200 */
.L_x_448:
        /* <DEDUP_REMOVED lines=17> */
.L_x_451:
[----:B------:R-:W-:Y:S05]  /*5010*/  BSYNC.RECONVERGENT B1 ;  /* 0x0000000000017941 */ /* 0x000fea0003800200 */
.L_x_450:
        /* <DEDUP_REMOVED lines=17> */
.L_x_453:
[----:B------:R-:W-:Y:S05]  /*5130*/  BSYNC.RECONVERGENT B1 ;  /* 0x0000000000017941 */ /* 0x000fea0003800200 */
.L_x_452:
        /* <DEDUP_REMOVED lines=17> */
.L_x_455:
[----:B------:R-:W-:Y:S05]  /*5250*/  BSYNC.RECONVERGENT B1 ;  /* 0x0000000000017941 */ /* 0x000fea0003800200 */
.L_x_454:
        /* <DEDUP_REMOVED lines=17> */
.L_x_457:
[----:B------:R-:W-:Y:S05]  /*5370*/  BSYNC.RECONVERGENT B1 ;  /* 0x0000000000017941 */ /* 0x000fea0003800200 */
.L_x_456:
        /* <DEDUP_REMOVED lines=16> */
.L_x_379:
[----:B------:R-:W-:Y:S05]  /*5480*/  BSYNC.RECONVERGENT B0 ;  /* 0x0000000000007941 */ /* 0x000fea0003800200 */
.L_x_346:
        /* <DEDUP_REMOVED lines=8> */
.L_x_458:
        /* <DEDUP_REMOVED lines=15> */
.L_x_695:


//--------------------- .text._ZN6thrust24THRUST_300001_SM_1000_NS8cuda_cub4core6detail13_kernel_agentINS1_8__reduce10DrainAgentIiEEJN3cub18CUB_300001_SM_10009GridQueueIjEEiEEEvDpT0_ --------------------------
	.section	.text._ZN6thrust24THRUST_300001_SM_1000_NS8cuda_cub4core6detail13_kernel_agentINS1_8__reduce10DrainAgentIiEEJN3cub18CUB_300001_SM_10009GridQueueIjEEiEEEvDpT0_,"ax",@progbits
	.align	128
        .global         _ZN6thrust24THRUST_300001_SM_1000_NS8cuda_cub4core6detail13_kernel_agentINS1_8__reduce10DrainAgentIiEEJN3cub18CUB_300001_SM_10009GridQueueIjEEiEEEvDpT0_
        .type           _ZN6thrust24THRUST_300001_SM_1000_NS8cuda_cub4core6detail13_kernel_agentINS1_8__reduce10DrainAgentIiEEJN3cub18CUB_300001_SM_10009GridQueueIjEEiEEEvDpT0_,@function
        .size           _ZN6thrust24THRUST_300001_SM_1000_NS8cuda_cub4core6detail13_kernel_agentINS1_8__reduce10DrainAgentIiEEJN3cub18CUB_300001_SM_10009GridQueueIjEEiEEEvDpT0_,(.L_x_696 - _ZN6thrust24THRUST_300001_SM_1000_NS8cuda_cub4core6detail13_kernel_agentINS1_8__reduce10DrainAgentIiEEJN3cub18CUB_300001_SM_10009GridQueueIjEEiEEEvDpT0_)
        .other          _ZN6thrust24THRUST_300001_SM_1000_NS8cuda_cub4core6detail13_kernel_agentINS1_8__reduce10DrainAgentIiEEJN3cub18CUB_300001_SM_10009GridQueueIjEEiEEEvDpT0_,@"STO_CUDA_ENTRY STV_DEFAULT"
_ZN6thrust24THRUST_300001_SM_1000_NS8cuda_cub4core6detail13_kernel_agentINS1_8__reduce10DrainAgentIiEEJN3cub18CUB_300001_SM_10009GridQueueIjEEiEEEvDpT0_:
.text._ZN6thrust24THRUST_300001_SM_1000_NS8cuda_cub4core6detail13_kernel_agentINS1_8__reduce10DrainAgentIiEEJN3cub18CUB_300001_SM_10009GridQueueIjEEiEEEvDpT0_:
[----:B------:R-:W-:Y:S08]  /*0000*/  LDC R1, c[0x0][0x37c] ;  /* 0x0000df00ff017b82 */ /* 0x000ff00000000800 */
[----:B------:R-:W0:Y:S01]  /*0010*/  LDC.64 R2, c[0x0][0x380] ;  /* 0x0000e000ff027b82 */ /* 0x000e220000000a00 */
[----:B------:R-:W0:Y:S07]  /*0020*/  LDCU.64 UR4, c[0x0][0x358] ;  /* 0x00006b00ff0477ac */ /* 0x000e2e0008000a00 */
[----:B------:R-:W1:Y:S01]  /*0030*/  LDC R5, c[0x0][0x388] ;  /* 0x0000e200ff057b82 */ /* 0x000e620000000800 */
[----:B0-----:R-:W-:Y:S04]  /*0040*/  STG.E desc[UR4][R2.64+0x4], RZ ;  /* 0x000004ff02007986 */ /* 0x001fe8000c101904 */
[----:B-1----:R-:W-:Y:S01]  /*0050*/  STG.E desc[UR4][R2.64], R5 ;  /* 0x0000000502007986 */ /* 0x002fe2000c101904 */
[----:B------:R-:W-:Y:S05]  /*0060*/  EXIT ;  /* 0x000000000000794d */ /* 0x000fea0003800000 */
.L_x_459:
        /* <DEDUP_REMOVED lines=9> */
.L_x_696:


//--------------------- .text._ZN6thrust24THRUST_300001_SM_1000_NS8cuda_cub4core6detail13_kernel_agentINS1_8__reduce11ReduceAgentINS0_12zip_iteratorIN4cuda3std3__45tupleIJNS0_10device_ptrIfEENS0_17counting_iteratorIlNS0_11use_defaultESF_SF_EEEEEEEPNSB_IJflEEESJ_iNS1_9__extrema9arg_max_fIflNSA_4lessIfEEEEEEJSI_SK_iN3cub18CUB_300001_SM_100013GridEvenShareIiEENSS_9GridQueueIjEESP_EEEvDpT0_ --------------------------
	.section	.text._ZN6thrust24THRUST_300001_SM_1000_NS8cuda_cub4core6detail13_kernel_agentINS1_8__reduce11ReduceAgentINS0_12zip_iteratorIN4cuda3std3__45tupleIJNS0_10device_ptrIfEENS0_17counting_iteratorIlNS0_11use_defaultESF_SF_EEEEEEEPNSB_IJflEEESJ_iNS1_9__extrema9arg_max_fIflNSA_4lessIfEEEEEEJSI_SK_iN3cub18CUB_300001_SM_100013GridEvenShareIiEENSS_9GridQueueIjEESP_EEEvDpT0_,"ax",@progbits
	.align	128
        .global         _ZN6thrust24THRUST_300001_SM_1000_NS8cuda_cub4core6detail13_kernel_agentINS1_8__reduce11ReduceAgentINS0_12zip_iteratorIN4cuda3std3__45tupleIJNS0_10device_ptrIfEENS0_17counting_iteratorIlNS0_11use_defaultESF_SF_EEEEEEEPNSB_IJflEEESJ_iNS1_9__extrema9arg_max_fIflNSA_4lessIfEEEEEEJSI_SK_iN3cub18CUB_300001_SM_100013GridEvenShareIiEENSS_9GridQueueIjEESP_EEEvDpT0_
        .type           _ZN6thrust24THRUST_300001_SM_1000_NS8cuda_cub4core6detail13_kernel_agentINS1_8__reduce11ReduceAgentINS0_12zip_iteratorIN4cuda3std3__45tupleIJNS0_10device_ptrIfEENS0_17counting_iteratorIlNS0_11use_defaultESF_SF_EEEEEEEPNSB_IJflEEESJ_iNS1_9__extrema9arg_max_fIflNSA_4lessIfEEEEEEJSI_SK_iN3cub18CUB_300001_SM_100013GridEvenShareIiEENSS_9GridQueueIjEESP_EEEvDpT0_,@function
        .size           _ZN6thrust24THRUST_300001_SM_1000_NS8cuda_cub4core6detail13_kernel_agentINS1_8__reduce11ReduceAgentINS0_12zip_iteratorIN4cuda3std3__45tupleIJNS0_10device_ptrIfEENS0_17counting_iteratorIlNS0_11use_defaultESF_SF_EEEEEEEPNSB_IJflEEESJ_iNS1_9__extrema9arg_max_fIflNSA_4lessIfEEEEEEJSI_SK_iN3cub18CUB_300001_SM_100013GridEvenShareIiEENSS_9GridQueueIjEESP_EEEvDpT0_,(.L_x_697 - _ZN6thrust24THRUST_300001_SM_1000_NS8cuda_cub4core6detail13_kernel_agentINS1_8__reduce11ReduceAgentINS0_12zip_iteratorIN4cuda3std3__45tupleIJNS0_10device_ptrIfEENS0_17counting_iteratorIlNS0_11use_defaultESF_SF_EEEEEEEPNSB_IJflEEESJ_iNS1_9__extrema9arg_max_fIflNSA_4lessIfEEEEEEJSI_SK_iN3cub18CUB_300001_SM_100013GridEvenShareIiEENSS_9GridQueueIjEESP_EEEvDpT0_)
        .other          _ZN6thrust24THRUST_300001_SM_1000_NS8cuda_cub4core6detail13_kernel_agentINS1_8__reduce11ReduceAgentINS0_12zip_iteratorIN4cuda3std3__45tupleIJNS0_10device_ptrIfEENS0_17counting_iteratorIlNS0_11use_defaultESF_SF_EEEEEEEPNSB_IJflEEESJ_iNS1_9__extrema9arg_max_fIflNSA_4lessIfEEEEEEJSI_SK_iN3cub18CUB_300001_SM_100013GridEvenShareIiEENSS_9GridQueueIjEESP_EEEvDpT0_,@"STO_CUDA_ENTRY STV_DEFAULT"
_ZN6thrust24THRUST_300001_SM_1000_NS8cuda_cub4core6detail13_kernel_agentINS1_8__reduce11ReduceAgentINS0_12zip_iteratorIN4cuda3std3__45tupleIJNS0_10device_ptrIfEENS0_17counting_iteratorIlNS0_11use_defaultESF_SF_EEEEEEEPNSB_IJflEEESJ_iNS1_9__extrema9arg_max_fIflNSA_4lessIfEEEEEEJSI_SK_iN3cub18CUB_300001_SM_100013GridEvenShareIiEENSS_9GridQueueIjEESP_EEEvDpT0_:
.text._ZN6thrust24THRUST_300001_SM_1000_NS8cuda_cub4core6detail13_kernel_agentINS1_8__reduce11ReduceAgentINS0_12zip_iteratorIN4cuda3std3__45tupleIJNS0_10device_ptrIfEENS0_17counting_iteratorIlNS0_11use_defaultESF_SF_EEEEEEEPNSB_IJflEEESJ_iNS1_9__extrema9arg_max_fIflNSA_4lessIfEEEEEEJSI_SK_iN3cub18CUB_300001_SM_100013GridEvenShareIiEENSS_9GridQueueIjEESP_EEEvDpT0_:
[----:B------:R-:W-:Y:S01]  /*0000*/  LDC R1, c[0x0][0x37c] ;  /* 0x0000df00ff017b82 */ /* 0x000fe20000000800 */
[----:B------:R-:W0:Y:S01]  /*0010*/  S2R R0, SR_CTAID.X ;  /* 0x0000000000007919 */ /* 0x000e220000002500 */
[----:B------:R-:W1:Y:S01]  /*0020*/  LDCU UR4, c[0x0][0x398] ;  /* 0x00007300ff0477ac */ /* 0x000e620008000800 */
[----:B------:R-:W-:Y:S01]  /*0030*/  BSSY.RECONVERGENT B0, `(.L_x_460) ;  /* 0x0000586000007945 */ /* 0x000fe20003800200 */
[----:B------:R-:W2:Y:S01]  /*0040*/  LDCU UR6, c[0x0][0x370] ;  /* 0x00006e00ff0677ac */ /* 0x000ea20008000800 */
[----:B------:R-:W3:Y:S01]  /*0050*/  LDCU.64 UR10, c[0x0][0x358] ;  /* 0x00006b00ff0a77ac */ /* 0x000ee20008000a00 */
[----:B-1----:R-:W-:Y:S01]  /*0060*/  IMAD.U32 R4, RZ, RZ, UR4 ;  /* 0x00000004ff047e24 */ /* 0x002fe2000f8e00ff */
[----:B--2---:R-:W-:Y:S01]  /*0070*/  UIMAD UR6, UR6, 0x500, URZ ;  /* 0x00000500060678a4 */ /* 0x004fe2000f8e02ff */
[----:B0-----:R-:W-:-:S04]  /*0080*/  IMAD R5, R0, 0x500, RZ ;  /* 0x0000050000057824 */ /* 0x001fc800078e02ff */
[----:B------:R-:W-:-:S05]  /*0090*/  VIADD R3, R5, 0x500 ;  /* 0x0000050005037836 */ /* 0x000fca0000000000 */
[----:B------:R-:W-:-:S13]  /*00a0*/  ISETP.GT.AND P0, PT, R3, R4, PT ;  /* 0x000000040300720c */ /* 0x000fda0003f04270 */
[----:B---3--:R-:W-:Y:S05]  /*00b0*/  @!P0 BRA `(.L_x_461) ;  /* 0x0000003000b48947 */ /* 0x008fea0003800000 */
[----:B------:R-:W0:Y:S01]  /*00c0*/  S2R R2, SR_TID.X ;  /* 0x0000000000027919 */ /* 0x000e220000002100 */
[----:B------:R-:W-:Y:S01]  /*00d0*/  IMAD.IADD R3, R4, 0x1, -R5 ;  /* 0x0000000104037824 */ /* 0x000fe200078e0a05 */
[----:B------:R-:W1:Y:S01]  /*00e0*/  LDCU.64 UR6, c[0x0][0x388] ;  /* 0x00007100ff0677ac */ /* 0x000e620008000a00 */
[----:B------:R-:W-:Y:S01]  /*00f0*/  BSSY.RECONVERGENT B1, `(.L_x_462) ;  /* 0x000000f000017945 */ /* 0x000fe20003800200 */
[----:B------:R-:W-:Y:S01]  /*0100*/  CS2R R6, SRZ ;  /* 0x0000000000067805 */ /* 0x000fe2000001ff00 */
[----:B------:R-:W-:Y:S01]  /*0110*/  IMAD.MOV.U32 R8, RZ, RZ, RZ ;  /* 0x000000ffff087224 */ /* 0x000fe200078e00ff */
[----:B------:R-:W2:Y:S01]  /*0120*/  LDCU.64 UR8, c[0x0][0x388] ;  /* 0x00007100ff0877ac */ /* 0x000ea20008000a00 */
[----:B0-----:R-:W-:Y:S01]  /*0130*/  ISETP.GE.AND P0, PT, R2, R3, PT ;  /* 0x000000030200720c */ /* 0x001fe20003f06270 */
[----:B------:R-:W-:-:S12]  /*0140*/  IMAD.MOV.U32 R10, RZ, RZ, R2 ;  /* 0x000000ffff0a7224 */ /* 0x000fd800078e0002 */
[----:B-12---:R-:W-:Y:S05]  /*0150*/  @P0 BRA `(.L_x_463) ;  /* 0x0000000000200947 */ /* 0x006fea0003800000 */
[----:B------:R-:W0:Y:S01]  /*0160*/  LDC.64 R12, c[0x0][0x380] ;  /* 0x0000e000ff0c7b82 */ /* 0x000e220000000a00 */
[----:B------:R-:W-:Y:S01]  /*0170*/  IMAD.IADD R9, R5, 0x1, R2 ;  /* 0x0000000105097824 */ /* 0x000fe200078e0202 */
[----:B------:R-:W1:Y:S03]  /*0180*/  LDCU.64 UR4, c[0x0][0x388] ;  /* 0x00007100ff0477ac */ /* 0x000e660008000a00 */
[----:B0-----:R-:W-:-:S05]  /*0190*/  IMAD.WIDE R12, R9, 0x4, R12 ;  /* 0x00000004090c7825 */ /* 0x001fca00078e020c */
[----:B------:R0:W5:Y:S01]  /*01a0*/  LDG.E R7, desc[UR10][R12.64] ;  /* 0x0000000a0c077981 */ /* 0x000162000c1e1900 */
[----:B-1----:R-:W-:Y:S01]  /*01b0*/  IADD3 R6, P0, PT, R9, UR4, RZ ;  /* 0x0000000409067c10 */ /* 0x002fe2000ff1e0ff */
[----:B------:R-:W-:-:S03]  /*01c0*/  VIADD R10, R2, 0x100 ;  /* 0x00000100020a7836 */ /* 0x000fc60000000000 */
[----:B------:R-:W-:-:S09]  /*01d0*/  LEA.HI.X.SX32 R8, R9, UR5, 0x1, P0 ;  /* 0x0000000509087c11 */ /* 0x000fd200080f0eff */
.L_x_463:
[----:B------:R-:W-:Y:S05]  /*01e0*/  BSYNC.RECONVERGENT B1 ;  /* 0x0000000000017941 */ /* 0x000fea0003800200 */
.L_x_462:
[----:B------:R-:W-:Y:S01]  /*01f0*/  ISETP.GE.AND P0, PT, R10, R3, PT ;  /* 0x000000030a00720c */ /* 0x000fe20003f06270 */
[----:B------:R-:W-:-:S12]  /*0200*/  BSSY.RECONVERGENT B1, `(.L_x_464) ;  /* 0x0000091000017945 */ /* 0x000fd80003800200 */
[----:B------:R-:W-:Y:S05]  /*0210*/  @P0 BRA `(.L_x_465) ;  /* 0x00000008003c0947 */ /* 0x000fea0003800000 */
[----:B------:R-:W-:Y:S01]  /*0220*/  LOP3.LUT R9, RZ, R10, RZ, 0x33, !PT ;  /* 0x0000000aff097212 */ /* 0x000fe200078e33ff */
[----:B------:R-:W-:Y:S03]  /*0230*/  BSSY.RECONVERGENT B2, `(.L_x_466) ;  /* 0x0000028000027945 */ /* 0x000fe60003800200 */
[----:B------:R-:W-:-:S04]  /*0240*/  IADD3 R11, PT, PT, -R5, R4, R9 ;  /* 0x00000004050b7210 */ /* 0x000fc80007ffe109 */
[----:B------:R-:W-:-:S04]  /*0250*/  LOP3.LUT R4, R11, 0x300, RZ, 0xc0, !PT ;  /* 0x000003000b047812 */ /* 0x000fc800078ec0ff */
[----:B------:R-:W-:-:S13]  /*0260*/  ISETP.NE.AND P0, PT, R4, 0x300, PT ;  /* 0x000003000400780c */ /* 0x000fda0003f05270 */
[----:B------:R-:W-:Y:S05]  /*0270*/  @!P0 BRA `(.L_x_467) ;  /* 0x00000000008c8947 */ /* 0x000fea0003800000 */
[----:B0-----:R-:W0:Y:S01]  /*0280*/  LDC.64 R12, c[0x0][0x380] ;  /* 0x0000e000ff0c7b82 */ /* 0x001e220000000a00 */
[----:B------:R-:W-:Y:S01]  /*0290*/  LEA.HI R4, R11, 0x1, RZ, 0x18 ;  /* 0x000000010b047811 */ /* 0x000fe200078fc0ff */
[----:B------:R-:W-:-:S03]  /*02a0*/  IMAD.IADD R9, R5, 0x1, R10 ;  /* 0x0000000105097824 */ /* 0x000fc600078e020a */
[----:B------:R-:W-:-:S05]  /*02b0*/  LOP3.LUT R4, R4, 0x3, RZ, 0xc0, !PT ;  /* 0x0000000304047812 */ /* 0x000fca00078ec0ff */
[----:B------:R-:W-:-:S07]  /*02c0*/  IMAD.MOV R4, RZ, RZ, -R4 ;  /* 0x000000ffff047224 */ /* 0x000fce00078e0a04 */
.L_x_470:
[----:B0-----:R-:W-:-:S06]  /*02d0*/  IMAD.WIDE R14, R9, 0x4, R12 ;  /* 0x00000004090e7825 */ /* 0x001fcc00078e020c */
[----:B------:R-:W2:Y:S01]  /*02e0*/  LDG.E R15, desc[UR10][R14.64] ;  /* 0x0000000a0e0f7981 */ /* 0x000ea2000c1e1900 */
[C---:B------:R-:W-:Y:S01]  /*02f0*/  IADD3 R20, P1, PT, R9.reuse, UR6, RZ ;  /* 0x0000000609147c10 */ /* 0x040fe2000ff3e0ff */
[----:B------:R-:W-:Y:S01]  /*0300*/  VIADD R4, R4, 0x1 ;  /* 0x0000000104047836 */ /* 0x000fe20000000000 */
[----:B------:R-:W-:Y:S01]  /*0310*/  BSSY.RECONVERGENT B3, `(.L_x_468) ;  /* 0x0000016000037945 */ /* 0x000fe20003800200 */
[----:B------:R-:W-:Y:S01]  /*0320*/  IMAD.MOV.U32 R17, RZ, RZ, R6 ;  /* 0x000000ffff117224 */ /* 0x000fe200078e0006 */
[----:B------:R-:W-:Y:S01]  /*0330*/  LEA.HI.X.SX32 R19, R9, UR7, 0x1, P1 ;  /* 0x0000000709137c11 */ /* 0x000fe200088f0eff */
[----:B------:R-:W-:Y:S01]  /*0340*/  IMAD.MOV.U32 R18, RZ, RZ, R8 ;  /* 0x000000ffff127224 */ /* 0x000fe200078e0008 */
[----:B------:R-:W-:Y:S01]  /*0350*/  ISETP.NE.AND P2, PT, R4, RZ, PT ;  /* 0x000000ff0400720c */ /* 0x000fe20003f45270 */
[----:B-----5:R-:W-:Y:S02]  /*0360*/  IMAD.MOV.U32 R16, RZ, RZ, R7 ;  /* 0x000000ffff107224 */ /* 0x020fe400078e0007 */
[----:B------:R-:W-:-:S02]  /*0370*/  IMAD.MOV.U32 R6, RZ, RZ, R20 ;  /* 0x000000ffff067224 */ /* 0x000fc400078e0014 */
        /* <DEDUP_REMOVED lines=15> */
.L_x_469:
[----:B------:R-:W-:Y:S05]  /*0470*/  BSYNC.RECONVERGENT B3 ;  /* 0x0000000000037941 */ /* 0x000fea0003800200 */
.L_x_468:
[----:B------:R-:W-:Y:S02]  /*0480*/  VIADD R10, R10, 0x100 ;  /* 0x000001000a0a7836 */ /* 0x000fe40000000000 */
[----:B------:R-:W-:Y:S01]  /*0490*/  VIADD R9, R9, 0x100 ;  /* 0x0000010009097836 */ /* 0x000fe20000000000 */
[----:B------:R-:W-:Y:S06]  /*04a0*/  @P2 BRA `(.L_x_470) ;  /* 0xfffffffc00882947 */ /* 0x000fec000383ffff */
.L_x_467:
[----:B------:R-:W-:Y:S05]  /*04b0*/  BSYNC.RECONVERGENT B2 ;  /* 0x0000000000027941 */ /* 0x000fea0003800200 */
.L_x_466:
[----:B------:R-:W-:-:S13]  /*04c0*/  ISETP.GE.U32.AND P0, PT, R11, 0x300, PT ;  /* 0x000003000b00780c */ /* 0x000fda0003f06070 */
[----:B------:R-:W-:Y:S05]  /*04d0*/  @!P0 BRA `(.L_x_465) ;  /* 0x00000004008c8947 */ /* 0x000fea0003800000 */
[----:B0-----:R-:W0:Y:S01]  /*04e0*/  LDC.64 R12, c[0x0][0x380] ;  /* 0x0000e000ff0c7b82 */ /* 0x001e220000000a00 */
[----:B------:R-:W-:-:S04]  /*04f0*/  IMAD.IADD R9, R5, 0x1, R10 ;  /* 0x0000000105097824 */ /* 0x000fc800078e020a */
[C---:B------:R-:W-:Y:S02]  /*0500*/  VIADD R19, R9.reuse, 0x100 ;  /* 0x0000010009137836 */ /* 0x040fe40000000000 */
[C---:B------:R-:W-:Y:S02]  /*0510*/  VIADD R18, R9.reuse, 0x200 ;  /* 0x0000020009127836 */ /* 0x040fe40000000000 */
[----:B------:R-:W-:Y:S01]  /*0520*/  VIADD R20, R9, 0x300 ;  /* 0x0000030009147836 */ /* 0x000fe20000000000 */
[----:B0-----:R-:W-:-:S05]  /*0530*/  IADD3 R4, P0, PT, R12, 0x800, RZ ;  /* 0x000008000c047810 */ /* 0x001fca0007f1e0ff */
[----:B------:R-:W-:-:S08]  /*0540*/  IMAD.X R5, RZ, RZ, R13, P0 ;  /* 0x000000ffff057224 */ /* 0x000fd000000e060d */
.L_x_479:
[----:B------:R-:W-:-:S05]  /*0550*/  IMAD.WIDE R14, R9, 0x4, R4 ;  /* 0x00000004090e7825 */ /* 0x000fca00078e0204 */
[----:B------:R-:W2:Y:S04]  /*0560*/  LDG.E R22, desc[UR10][R14.64+-0x800] ;  /* 0xfff8000a0e167981 */ /* 0x000ea8000c1e1900 */
[----:B-----5:R0:W5:Y:S04]  /*0570*/  LDG.E R24, desc[UR10][R14.64+-0x400] ;  /* 0xfffc000a0e187981 */ /* 0x020168000c1e1900 */
[----:B------:R0:W5:Y:S04]  /*0580*/  LDG.E R11, desc[UR10][R14.64] ;  /* 0x0000000a0e0b7981 */ /* 0x000168000c1e1900 */
[----:B------:R0:W5:Y:S01]  /*0590*/  LDG.E R12, desc[UR10][R14.64+0x400] ;  /* 0x0004000a0e0c7981 */ /* 0x000162000c1e1900 */
[C---:B------:R-:W-:Y:S01]  /*05a0*/  IADD3 R21, P1, PT, R9.reuse, UR8, RZ ;  /* 0x0000000809157c10 */ /* 0x040fe2000ff3e0ff */
[----:B------:R-:W-:Y:S03]  /*05b0*/  BSSY.RECONVERGENT B2, `(.L_x_471) ;  /* 0x0000012000027945 */ /* 0x000fe60003800200 */
[----:B------:R-:W-:Y:S01]  /*05c0*/  LEA.HI.X.SX32 R23, R9, UR9, 0x1, P1 ;  /* 0x0000000909177c11 */ /* 0x000fe200088f0eff */
[----:B------:R-:W-:-:S04]  /*05d0*/  IMAD.MOV.U32 R16, RZ, RZ, R21 ;  /* 0x000000ffff107224 */ /* 0x000fc800078e0015 */
        /* <DEDUP_REMOVED lines=15> */
.L_x_472:
[----:B------:R-:W-:Y:S05]  /*06d0*/  BSYNC.RECONVERGENT B2 ;  /* 0x0000000000027941 */ /* 0x000fea0003800200 */
.L_x_471:
[----:B-----5:R-:W-:Y:S01]  /*06e0*/  FSETP.GEU.AND P0, PT, R13, R24, PT ;  /* 0x000000180d00720b */ /* 0x020fe20003f0e000 */
[----:B------:R-:W-:Y:S01]  /*06f0*/  BSSY.RECONVERGENT B2, `(.L_x_473) ;  /* 0x0000012000027945 */ /* 0x000fe20003800200 */
[----:B------:R-:W-:Y:S01]  /*0700*/  IADD3 R15, P1, PT, R19, UR8, RZ ;  /* 0x00000008130f7c10 */ /* 0x000fe2000ff3e0ff */
[----:B------:R-:W-:-:S03]  /*0710*/  IMAD.MOV.U32 R6, RZ, RZ, R24 ;  /* 0x000000ffff067224 */ /* 0x000fc600078e0018 */
[----:B------:R-:W-:Y:S01]  /*0720*/  LEA.HI.X.SX32 R14, R19, UR9, 0x1, P1 ;  /* 0x00000009130e7c11 */ /* 0x000fe200088f0eff */
        /* <DEDUP_REMOVED lines=14> */
.L_x_474:
[----:B------:R-:W-:Y:S05]  /*0810*/  BSYNC.RECONVERGENT B2 ;  /* 0x0000000000027941 */ /* 0x000fea0003800200 */
.L_x_473:
[----:B------:R-:W-:Y:S01]  /*0820*/  FSETP.GEU.AND P0, PT, R6, R11, PT ;  /* 0x0000000b0600720b */ /* 0x000fe20003f0e000 */
[----:B------:R-:W-:Y:S01]  /*0830*/  BSSY.RECONVERGENT B2, `(.L_x_475) ;  /* 0x0000013000027945 */ /* 0x000fe20003800200 */
[----:B------:R-:W-:Y:S01]  /*0840*/  IADD3 R16, P1, PT, R18, UR8, RZ ;  /* 0x0000000812107c10 */ /* 0x000fe2000ff3e0ff */
[----:B------:R-:W-:Y:S01]  /*0850*/  IMAD.MOV.U32 R13, RZ, RZ, R11 ;  /* 0x000000ffff0d7224 */ /* 0x000fe200078e000b */
[----:B------:R-:W-:Y:S02]  /*0860*/  IADD3 R21, P2, PT, R20, UR8, RZ ;  /* 0x0000000814157c10 */ /* 0x000fe4000ff5e0ff */
        /* <DEDUP_REMOVED lines=15> */
.L_x_476:
[----:B------:R-:W-:Y:S05]  /*0960*/  BSYNC.RECONVERGENT B2 ;  /* 0x0000000000027941 */ /* 0x000fea0003800200 */
.L_x_475:
[----:B------:R-:W-:Y:S01]  /*0970*/  FSETP.GEU.AND P0, PT, R13, R12, PT ;  /* 0x0000000c0d00720b */ /* 0x000fe20003f0e000 */
[----:B------:R-:W-:Y:S01]  /*0980*/  BSSY.RECONVERGENT B2, `(.L_x_477) ;  /* 0x0000011000027945 */ /* 0x000fe20003800200 */
[----:B------:R-:W-:Y:S01]  /*0990*/  LEA.HI.X.SX32 R16, R20, UR9, 0x1, P2 ;  /* 0x0000000914107c11 */ /* 0x000fe200090f0eff */
        /* <DEDUP_REMOVED lines=15> */
.L_x_478:
[----:B------:R-:W-:Y:S05]  /*0a90*/  BSYNC.RECONVERGENT B2 ;  /* 0x0000000000027941 */ /* 0x000fea0003800200 */
.L_x_477:
[----:B------:R-:W-:Y:S02]  /*0aa0*/  VIADD R10, R10, 0x400 ;  /* 0x000004000a0a7836 */ /* 0x000fe40000000000 */
[----:B------:R-:W-:Y:S02]  /*0ab0*/  VIADD R19, R19, 0x400 ;  /* 0x0000040013137836 */ /* 0x000fe40000000000 */
[----:B------:R-:W-:Y:S01]  /*0ac0*/  VIADD R18, R18, 0x400 ;  /* 0x0000040012127836 */ /* 0x000fe20000000000 */
[----:B------:R-:W-:Y:S01]  /*0ad0*/  ISETP.GE.AND P0, PT, R10, R3, PT ;  /* 0x000000030a00720c */ /* 0x000fe20003f06270 */
[----:B------:R-:W-:Y:S02]  /*0ae0*/  VIADD R20, R20, 0x400 ;  /* 0x0000040014147836 */ /* 0x000fe40000000000 */
[----:B------:R-:W-:-:S10]  /*0af0*/  VIADD R9, R9, 0x400 ;  /* 0x0000040009097836 */ /* 0x000fd40000000000 */
[----:B------:R-:W-:Y:S05]  /*0b00*/  @!P0 BRA `(.L_x_479) ;  /* 0xfffffff800908947 */ /* 0x000fea000383ffff */
.L_x_465:
[----:B------:R-:W-:Y:S05]  /*0b10*/  BSYNC.RECONVERGENT B1 ;  /* 0x0000000000017941 */ /* 0x000fea0003800200 */
.L_x_464:
[----:B------:R-:W-:-:S13]  /*0b20*/  ISETP.GE.AND P0, PT, R3, 0x100, PT ;  /* 0x000001000300780c */ /* 0x000fda0003f06270 */
[----:B------:R-:W-:Y:S05]  /*0b30*/  @!P0 BRA `(.L_x_480) ;  /* 0x00000010008c8947 */ /* 0x000fea0003800000 */
[----:B0-----:R-:W0:Y:S01]  /*0b40*/  S2R R12, SR_LANEID ;  /* 0x00000000000c7919 */ /* 0x001e220000000000 */
[----:B------:R-:W-:Y:S01]  /*0b50*/  BSSY.RECONVERGENT B1, `(.L_x_481) ;  /* 0x000001b000017945 */ /* 0x000fe20003800200 */
[----:B------:R-:W-:Y:S01]  /*0b60*/  IMAD.MOV.U32 R9, RZ, RZ, R6 ;  /* 0x000000ffff097224 */ /* 0x000fe200078e0006 */
[----:B-----5:R1:W2:Y:S01]  /*0b70*/  SHFL.DOWN PT, R4, R7, 0x1, 0x1f ;  /* 0x08201f0007047f89 */ /* 0x0202a200000e0000 */
        /* <DEDUP_REMOVED lines=24> */
.L_x_482:
[----:B------:R-:W-:Y:S05]  /*0d00*/  BSYNC.RECONVERGENT B1 ;  /* 0x0000000000017941 */ /* 0x000fea0003800200 */
.L_x_481:
        /* <DEDUP_REMOVED lines=12> */
[----:B---3--:R-:W-:Y:S02]  /*0dd0*/  IMAD.MOV.U32 R5, RZ, RZ, R12 ;  /* 0x000000ffff057224 */ /* 0x008fe400078e000c */
[----:B--2---:R-:W-:Y:S02]  /*0de0*/  IMAD.MOV.U32 R8, RZ, RZ, R7 ;  /* 0x000000ffff087224 */ /* 0x004fe400078e0007 */
        /* <DEDUP_REMOVED lines=13> */
.L_x_484:
[----:B------:R-:W-:Y:S05]  /*0ec0*/  BSYNC.RECONVERGENT B1 ;  /* 0x0000000000017941 */ /* 0x000fea0003800200 */
.L_x_483:
[----:B0-----:R0:W4:Y:S01]  /*0ed0*/  SHFL.DOWN PT, R9, R4, 0x4, 0x1f ;  /* 0x08801f0004097f89 */ /* 0x00112200000e0000 */
[----:B------:R-:W-:Y:S01]  /*0ee0*/  BSSY.RECONVERGENT B1, `(.L_x_485) ;  /* 0x0000017000017945 */ /* 0x000fe20003800200 */
[----:B-1----:R-:W-:Y:S02]  /*0ef0*/  IMAD.MOV.U32 R6, RZ, RZ, R5 ;  /* 0x000000ffff067224 */ /* 0x002fe400078e0005 */
[----:B------:R0:W1:Y:S01]  /*0f00*/  SHFL.DOWN PT, R10, R5, 0x4, 0x1f ;  /* 0x08801f00050a7f89 */ /* 0x00006200000e0000 */
[----:B--2---:R-:W-:Y:S02]  /*0f10*/  IMAD.MOV.U32 R7, RZ, RZ, R8 ;  /* 0x000000ffff077224 */ /* 0x004fe400078e0008 */
[----:B------:R-:W-:Y:S01]  /*0f20*/  IMAD.MOV.U32 R3, RZ, RZ, R4 ;  /* 0x000000ffff037224 */ /* 0x000fe200078e0004 */
[----:B------:R0:W2:Y:S01]  /*0f30*/  SHFL.DOWN PT, R11, R8, 0x4, 0x1f ;  /* 0x08801f00080b7f89 */ /* 0x0000a200000e0000 */
[----:B------:R-:W-:Y:S05]  /*0f40*/  @P3 BRA `(.L_x_486) ;  /* 0x0000000000403947 */ /* 0x000fea0003800000 */
[----:B----4-:R-:W-:Y:S01]  /*0f50*/  FSETP.GEU.AND P0, PT, R4, R9, PT ;  /* 0x000000090400720b */ /* 0x010fe20003f0e000 */
[----:B-1----:R-:W-:Y:S02]  /*0f60*/  IMAD.MOV.U32 R6, RZ, RZ, R10 ;  /* 0x000000ffff067224 */ /* 0x002fe400078e000a */
        /* <DEDUP_REMOVED lines=14> */
.L_x_486:
[----:B------:R-:W-:Y:S05]  /*1050*/  BSYNC.RECONVERGENT B1 ;  /* 0x0000000000017941 */ /* 0x000fea0003800200 */
.L_x_485:
[----:B0-----:R0:W0:Y:S01]  /*1060*/  SHFL.DOWN PT, R8, R3, 0x8, 0x1f ;  /* 0x09001f0003087f89 */ /* 0x00102200000e0000 */
[----:B------:R-:W-:Y:S01]  /*1070*/  BSSY.RECONVERGENT B1, `(.L_x_487) ;  /* 0x0000017000017945 */ /* 0x000fe20003800200 */
[----:B------:R-:W-:Y:S02]  /*1080*/  IMAD.MOV.U32 R5, RZ, RZ, R6 ;  /* 0x000000ffff057224 */ /* 0x000fe400078e0006 */
[----:B--2---:R2:W0:Y:S01]  /*1090*/  SHFL.DOWN PT, R11, R6, 0x8, 0x1f ;  /* 0x09001f00060b7f89 */ /* 0x00442200000e0000 */
        /* <DEDUP_REMOVED lines=20> */
.L_x_488:
[----:B------:R-:W-:Y:S05]  /*11e0*/  BSYNC.RECONVERGENT B1 ;  /* 0x0000000000017941 */ /* 0x000fea0003800200 */
.L_x_487:
[----:B0-----:R0:W4:Y:S01]  /*11f0*/  SHFL.DOWN PT, R3, R4, 0x10, 0x1f ;  /* 0x0a001f0004037f89 */ /* 0x00112200000e0000 */
[----:B------:R-:W-:Y:S01]  /*1200*/  BSSY.RECONVERGENT B1, `(.L_x_489) ;  /* 0x0000017000017945 */ /* 0x000fe20003800200 */
[----:B--2---:R-:W-:Y:S02]  /*1210*/  IMAD.MOV.U32 R7, RZ, RZ, R5 ;  /* 0x000000ffff077224 */ /* 0x004fe400078e0005 */
[----:B-1----:R0:W1:Y:S01]  /*1220*/  SHFL.DOWN PT, R10, R5, 0x10, 0x1f ;  /* 0x0a001f00050a7f89 */ /* 0x00206200000e0000 */
[----:B------:R-:W-:Y:S02]  /*1230*/  IMAD.MOV.U32 R8, RZ, RZ, R9 ;  /* 0x000000ffff087224 */ /* 0x000fe400078e0009 */
[----:B------:R-:W-:Y:S01]  /*1240*/  IMAD.MOV.U32 R6, RZ, RZ, R4 ;  /* 0x000000ffff067224 */ /* 0x000fe200078e0004 */
[----:B---3--:R0:W2:Y:S01]  /*1250*/  SHFL.DOWN PT, R12, R9, 0x10, 0x1f ;  /* 0x0a001f00090c7f89 */ /* 0x0080a200000e0000 */
        /* <DEDUP_REMOVED lines=17> */
.L_x_490:
[----:B------:R-:W-:Y:S05]  /*1370*/  BSYNC.RECONVERGENT B1 ;  /* 0x0000000000017941 */ /* 0x000fea0003800200 */
.L_x_489:
[----:B------:R-:W-:Y:S04]  /*1380*/  BSSY.RECONVERGENT B1, `(.L_x_491) ;  /* 0x000000c000017945 */ /* 0x000fe80003800200 */
[----:B------:R-:W-:Y:S05]  /*1390*/  @P2 BRA `(.L_x_492) ;  /* 0x0000000000282947 */ /* 0x000fea0003800000 */
[----:B0-----:R-:W0:Y:S01]  /*13a0*/  S2R R5, SR_CgaCtaId ;  /* 0x0000000000057919 */ /* 0x001e220000008800 */
[----:B------:R-:W-:Y:S02]  /*13b0*/  MOV R4, 0x400 ;  /* 0x0000040000047802 */ /* 0x000fe40000000f00 */
[----:B----4-:R-:W-:-:S04]  /*13c0*/  SHF.R.U32.HI R3, RZ, 0x1, R2 ;  /* 0x00000001ff037819 */ /* 0x010fc80000011602 */
[----:B------:R-:W-:Y:S02]  /*13d0*/  LOP3.LUT R3, R3, 0x1f0, RZ, 0xc0, !PT ;  /* 0x000001f003037812 */ /* 0x000fe400078ec0ff */
[----:B0-----:R-:W-:Y:S01]  /*13e0*/  LEA R4, R5, R4, 0x18 ;  /* 0x0000000405047211 */ /* 0x001fe200078ec0ff */
[----:B------:R-:W-:-:S04]  /*13f0*/  IMAD.MOV.U32 R5, RZ, RZ, R8 ;  /* 0x000000ffff057224 */ /* 0x000fc800078e0008 */
[----:B------:R-:W-:Y:S02]  /*1400*/  IMAD.IADD R3, R3, 0x1, R4 ;  /* 0x0000000103037824 */ /* 0x000fe400078e0204 */
[----:B------:R-:W-:-:S03]  /*1410*/  IMAD.MOV.U32 R4, RZ, RZ, R7 ;  /* 0x000000ffff047224 */ /* 0x000fc600078e0007 */
[----:B------:R3:W-:Y:S04]  /*1420*/  STS [R3+0x8], R6 ;  /* 0x0000080603007388 */ /* 0x0007e80000000800 */
[----:B------:R3:W-:Y:S02]  /*1430*/  STS.64 [R3+0x10], R4 ;  /* 0x0000100403007388 */ /* 0x0007e40000000a00 */
.L_x_492:
[----:B------:R-:W-:Y:S05]  /*1440*/  BSYNC.RECONVERGENT B1 ;  /* 0x0000000000017941 */ /* 0x000fea0003800200 */
.L_x_491:
[----:B------:R-:W-:Y:S01]  /*1450*/  BAR.SYNC.DEFER_BLOCKING 0x0 ;  /* 0x0000000000007b1d */ /* 0x000fe20000010000 */
[----:B------:R-:W-:-:S13]  /*1460*/  ISETP.NE.AND P2, PT, R2, RZ, PT ;  /* 0x000000ff0200720c */ /* 0x000fda0003f45270 */
[----:B------:R-:W-:Y:S05]  /*1470*/  @P2 BRA `(.L_x_493) ;  /* 0x0000004400042947 */ /* 0x000fea0003800000 */
[----:B---34-:R-:W3:Y:S01]  /*1480*/  S2R R3, SR_CgaCtaId ;  /* 0x0000000000037919 */ /* 0x018ee20000008800 */
[----:B------:R-:W-:Y:S01]  /*1490*/  MOV R2, 0x400 ;  /* 0x0000040000027802 */ /* 0x000fe20000000f00 */
[----:B------:R-:W-:Y:S03]  /*14a0*/  BSSY.RECONVERGENT B1, `(.L_x_494) ;  /* 0x0000016000017945 */ /* 0x000fe60003800200 */
[----:B---3--:R-:W-:-:S05]  /*14b0*/  LEA R26, R3, R2, 0x18 ;  /* 0x00000002031a7211 */ /* 0x008fca00078ec0ff */
[----:B0-----:R-:W0:Y:S04]  /*14c0*/  LDS R5, [R26+0x18] ;  /* 0x000018001a057984 */ /* 0x001e280000000800 */
        /* <DEDUP_REMOVED lines=19> */
.L_x_495:
[----:B------:R-:W-:Y:S05]  /*1600*/  BSYNC.RECONVERGENT B1 ;  /* 0x0000000000017941 */ /* 0x000fea0003800200 */
.L_x_494:
[----:B------:R-:W0:Y:S01]  /*1610*/  LDS.64 R6, [R26+0x30] ;  /* 0x000030001a067984 */ /* 0x000e220000000a00 */
[----:B------:R-:W-:Y:S01]  /*1620*/  FSETP.GEU.AND P0, PT, R21, R22, PT ;  /* 0x000000161500720b */ /* 0x000fe20003f0e000 */
[----:B------:R-:W-:Y:S01]  /*1630*/  BSSY.RECONVERGENT B1, `(.L_x_496) ;  /* 0x0000019000017945 */ /* 0x000fe20003800200 */
[----:B------:R-:W-:Y:S01]  /*1640*/  IMAD.MOV.U32 R23, RZ, RZ, R22 ;  /* 0x000000ffff177224 */ /* 0x000fe200078e0016 */
[----:B------:R1:W3:Y:S04]  /*1650*/  LDS R20, [R26+0x48] ;  /* 0x000048001a147984 */ /* 0x0002e80000000800 */
[----:B------:R1:W4:Y:S04]  /*1660*/  LDS R19, [R26+0x58] ;  /* 0x000058001a137984 */ /* 0x0003280000000800 */
[----:B------:R1:W1:Y:S04]  /*1670*/  LDS R18, [R26+0x68] ;  /* 0x000068001a127984 */ /* 0x0002680000000800 */
[----:B------:R0:W1:Y:S04]  /*1680*/  LDS R17, [R26+0x78] ;  /* 0x000078001a117984 */ /* 0x0000680000000800 */
[----:B------:R0:W1:Y:S04]  /*1690*/  LDS.64 R8, [R26+0x40] ;  /* 0x000040001a087984 */ /* 0x0000680000000a00 */
[----:B------:R0:W1:Y:S04]  /*16a0*/  LDS.64 R10, [R26+0x50] ;  /* 0x000050001a0a7984 */ /* 0x0000680000000a00 */
[----:B--2---:R2:W1:Y:S04]  /*16b0*/  LDS.64 R12, [R26+0x60] ;  /* 0x000060001a0c7984 */ /* 0x0044680000000a00 */
        /* <DEDUP_REMOVED lines=16> */
.L_x_497:
[----:B------:R-:W-:Y:S05]  /*17c0*/  BSYNC.RECONVERGENT B1 ;  /* 0x0000000000017941 */ /* 0x000fea0003800200 */
.L_x_496:
        /* <DEDUP_REMOVED lines=17> */
.L_x_499:
[----:B------:R-:W-:Y:S05]  /*18e0*/  BSYNC.RECONVERGENT B1 ;  /* 0x0000000000017941 */ /* 0x000fea0003800200 */
.L_x_498:
[----:B---3--:R-:W-:Y:S01]  /*18f0*/  FSETP.GEU.AND P0, PT, R3, R20, PT ;  /* 0x000000140300720b */ /* 0x008fe20003f0e000 */
        /* <DEDUP_REMOVED lines=16> */
.L_x_501:
[----:B------:R-:W-:Y:S05]  /*1a00*/  BSYNC.RECONVERGENT B1 ;  /* 0x0000000000017941 */ /* 0x000fea0003800200 */
.L_x_500:
        /* <DEDUP_REMOVED lines=17> */
.L_x_503:
[----:B------:R-:W-:Y:S05]  /*1b20*/  BSYNC.RECONVERGENT B1 ;  /* 0x0000000000017941 */ /* 0x000fea0003800200 */
.L_x_502:
        /* <DEDUP_REMOVED lines=17> */
.L_x_505:
[----:B------:R-:W-:Y:S05]  /*1c40*/  BSYNC.RECONVERGENT B1 ;  /* 0x0000000000017941 */ /* 0x000fea0003800200 */
.L_x_504:
        /* <DEDUP_REMOVED lines=18> */
.L_x_480:
[----:B------:R-:W1:Y:S01]  /*1d70*/  S2R R14, SR_LANEID ;  /* 0x00000000000e7919 */ /* 0x000e620000000000 */
[----:B------:R-:W-:Y:S01]  /*1d80*/  LOP3.LUT R4, R2, 0x3e0, RZ, 0xc0, !PT ;  /* 0x000003e002047812 */ /* 0x000fe200078ec0ff */
[----:B------:R-:W-:Y:S01]  /*1d90*/  BSSY.RECONVERGENT B1, `(.L_x_506) ;  /* 0x0000027000017945 */ /* 0x000fe20003800200 */
[----:B------:R-:W-:-:S03]  /*1da0*/  IMAD.MOV.U32 R16, RZ, RZ, R8 ;  /* 0x000000ffff107224 */ /* 0x000fc600078e0008 */
[----:B------:R-:W-:Y:S01]  /*1db0*/  VIADD R10, R4, 0x20 ;  /* 0x00000020040a7836 */ /* 0x000fe20000000000 */
[----:B------:R-:W-:-:S04]  /*1dc0*/  LOP3.LUT R4, RZ, R4, RZ, 0x33, !PT ;  /* 0x00000004ff047212 */ /* 0x000fc800078e33ff */
[----:B------:R-:W-:Y:S01]  /*1dd0*/  ISETP.GT.AND P0, PT, R10, R3, PT ;  /* 0x000000030a00720c */ /* 0x000fe20003f04270 */
[----:B------:R-:W-:-:S05]  /*1de0*/  IMAD.IADD R4, R3, 0x1, R4 ;  /* 0x0000000103047824 */ /* 0x000fca00078e0204 */
[----:B------:R-:W-:-:S05]  /*1df0*/  SEL R5, R4, 0x1f, P0 ;  /* 0x0000001f04057807 */ /* 0x000fca0000000000 */
[----:B------:R2:W3:Y:S04]  /*1e00*/  SHFL.DOWN PT, R9, R6, 0x1, R5 ;  /* 0x0820000006097989 */ /* 0x0004e800000e0005 */
[----:B------:R2:W4:Y:S01]  /*1e10*/  SHFL.DOWN PT, R11, R8, 0x1, R5 ;  /* 0x08200000080b7989 */ /* 0x00052200000e0005 */
[CC--:B-1----:R-:W-:Y:S01]  /*1e20*/  ISETP.GE.AND P0, PT, R14.reuse, R5.reuse, PT ;  /* 0x000000050e00720c */ /* 0x0c2fe20003f06270 */
[C---:B------:R-:W-:Y:S01]  /*1e30*/  VIADD R10, R14.reuse, 0x4 ;  /* 0x000000040e0a7836 */ /* 0x040fe20000000000 */
[C---:B------:R-:W-:Y:S01]  /*1e40*/  ISETP.NE.AND P2, PT, R14.reuse, RZ, PT ;  /* 0x000000ff0e00720c */ /* 0x040fe20003f45270 */
[C---:B------:R-:W-:Y:S02]  /*1e50*/  VIADD R4, R14.reuse, 0x2 ;  /* 0x000000020e047836 */ /* 0x040fe40000000000 */
[----:B0-----:R-:W-:Y:S01]  /*1e60*/  VIADD R12, R14, 0x8 ;  /* 0x000000080e0c7836 */ /* 0x001fe20000000000 */
[-C--:B------:R-:W-:Y:S01]  /*1e70*/  ISETP.GT.AND P5, PT, R10, R5.reuse, PT ;  /* 0x000000050a00720c */ /* 0x080fe20003fa4270 */
[----:B------:R-:W-:Y:S01]  /*1e80*/  VIADD R14, R14, 0x10 ;  /* 0x000000100e0e7836 */ /* 0x000fe20000000000 */
[----:B-----5:R2:W0:Y:S01]  /*1e90*/  SHFL.DOWN PT, R10, R7, 0x1, R5 ;  /* 0x08200000070a7989 */ /* 0x02042200000e0005 */
[-C--:B------:R-:W-:Y:S01]  /*1ea0*/  ISETP.GT.AND P1, PT, R4, R5.reuse, PT ;  /* 0x000000050400720c */ /* 0x080fe20003f24270 */
[----:B------:R-:W-:Y:S01]  /*1eb0*/  IMAD.MOV.U32 R4, RZ, RZ, R7 ;  /* 0x000000ffff047224 */ /* 0x000fe200078e0007 */
[----:B------:R-:W-:-:S02]  /*1ec0*/  ISETP.GT.AND P4, PT, R12, R5, PT ;  /* 0x000000050c00720c */ /* 0x000fc40003f84270 */
[----:B------:R-:W-:Y:S01]  /*1ed0*/  ISETP.GT.AND P3, PT, R14, R5, PT ;  /* 0x000000050e00720c */ /* 0x000fe20003f64270 */
[----:B------:R-:W-:Y:S01]  /*1ee0*/  IMAD.MOV.U32 R14, RZ, RZ, R6 ;  /* 0x000000ffff0e7224 */ /* 0x000fe200078e0006 */
[----:B---3--:R-:W-:Y:S11]  /*1ef0*/  @P0 BRA `(.L_x_507) ;  /* 0x0000000000400947 */ /* 0x008ff60003800000 */
[----:B0-----:R-:W-:Y:S01]  /*1f00*/  FSETP.GEU.AND P0, PT, R7, R10, PT ;  /* 0x0000000a0700720b */ /* 0x001fe20003f0e000 */
[----:B------:R-:W-:Y:S02]  /*1f10*/  IMAD.MOV.U32 R4, RZ, RZ, R10 ;  /* 0x000000ffff047224 */ /* 0x000fe400078e000a */
[----:B------:R-:W-:Y:S02]  /*1f20*/  IMAD.MOV.U32 R14, RZ, RZ, R9 ;  /* 0x000000ffff0e7224 */ /* 0x000fe400078e0009 */
[----:B----4-:R-:W-:-:S08]  /*1f30*/  IMAD.MOV.U32 R16, RZ, RZ, R11 ;  /* 0x000000ffff107224 */ /* 0x010fd000078e000b */
        /* <DEDUP_REMOVED lines=12> */
.L_x_507:
[----:B------:R-:W-:Y:S05]  /*2000*/  BSYNC.RECONVERGENT B1 ;  /* 0x0000000000017941 */ /* 0x000fea0003800200 */
.L_x_506:
[----:B--2---:R1:W2:Y:S01]  /*2010*/  SHFL.DOWN PT, R7, R4, 0x2, R5 ;  /* 0x0840000004077989 */ /* 0x0042a200000e0005 */
[----:B------:R-:W-:Y:S01]  /*2020*/  BSSY.RECONVERGENT B1, `(.L_x_508) ;  /* 0x0000017000017945 */ /* 0x000fe20003800200 */
[----:B------:R-:W-:Y:S02]  /*2030*/  IMAD.MOV.U32 R6, RZ, RZ, R4 ;  /* 0x000000ffff067224 */ /* 0x000fe400078e0004 */
[----:B------:R1:W3:Y:S01]  /*2040*/  SHFL.DOWN PT, R9, R14, 0x2, R5 ;  /* 0x084000000e097989 */ /* 0x0002e200000e0005 */
[----:B0-----:R-:W-:Y:S02]  /*2050*/  IMAD.MOV.U32 R10, RZ, RZ, R14 ;  /* 0x000000ffff0a7224 */ /* 0x001fe400078e000e */
[----:B------:R-:W-:Y:S01]  /*2060*/  IMAD.MOV.U32 R12, RZ, RZ, R16 ;  /* 0x000000ffff0c7224 */ /* 0x000fe200078e0010 */
[----:B----4-:R1:W0:Y:S01]  /*2070*/  SHFL.DOWN PT, R11, R16, 0x2, R5 ;  /* 0x08400000100b7989 */ /* 0x01022200000e0005 */
[----:B------:R-:W-:Y:S05]  /*2080*/  @P1 BRA `(.L_x_509) ;  /* 0x0000000000401947 */ /* 0x000fea0003800000 */
[----:B--2---:R-:W-:Y:S01]  /*2090*/  FSETP.GEU.AND P0, PT, R4, R7, PT ;  /* 0x000000070400720b */ /* 0x004fe20003f0e000 */
[----:B------:R-:W-:Y:S02]  /*20a0*/  IMAD.MOV.U32 R6, RZ, RZ, R7 ;  /* 0x000000ffff067224 */ /* 0x000fe400078e0007 */
[----:B---3--:R-:W-:Y:S02]  /*20b0*/  IMAD.MOV.U32 R10, RZ, RZ, R9 ;  /* 0x000000ffff0a7224 */ /* 0x008fe400078e0009 */
        /* <DEDUP_REMOVED lines=13> */
.L_x_509:
[----:B------:R-:W-:Y:S05]  /*2190*/  BSYNC.RECONVERGENT B1 ;  /* 0x0000000000017941 */ /* 0x000fea0003800200 */
.L_x_508:
[----:B--2---:R2:W4:Y:S01]  /*21a0*/  SHFL.DOWN PT, R7, R6, 0x4, R5 ;  /* 0x0880000006077989 */ /* 0x00452200000e0005 */
[----:B------:R-:W-:Y:S01]  /*21b0*/  BSSY.RECONVERGENT B1, `(.L_x_510) ;  /* 0x0000017000017945 */ /* 0x000fe20003800200 */
[----:B-1----:R-:W-:Y:S02]  /*21c0*/  IMAD.MOV.U32 R4, RZ, RZ, R6 ;  /* 0x000000ffff047224 */ /* 0x002fe400078e0006 */
[----:B---3--:R2:W1:Y:S01]  /*21d0*/  SHFL.DOWN PT, R9, R10, 0x4, R5 ;  /* 0x088000000a097989 */ /* 0x00846200000e0005 */
        /* <DEDUP_REMOVED lines=20> */
.L_x_511:
[----:B------:R-:W-:Y:S05]  /*2320*/  BSYNC.RECONVERGENT B1 ;  /* 0x0000000000017941 */ /* 0x000fea0003800200 */
.L_x_510:
        /* <DEDUP_REMOVED lines=24> */
.L_x_513:
[----:B------:R-:W-:Y:S05]  /*24b0*/  BSYNC.RECONVERGENT B1 ;  /* 0x0000000000017941 */ /* 0x000fea0003800200 */
.L_x_512:
[----:B-1----:R1:W2:Y:S01]  /*24c0*/  SHFL.DOWN PT, R9, R10, 0x10, R5 ;  /* 0x0a0000000a097989 */ /* 0x0022a200000e0005 */
[----:B------:R-:W-:Y:S01]  /*24d0*/  BSSY.RECONVERGENT B1, `(.L_x_514) ;  /* 0x0000017000017945 */ /* 0x000fe20003800200 */
[----:B------:R-:W-:Y:S02]  /*24e0*/  IMAD.MOV.U32 R6, RZ, RZ, R10 ;  /* 0x000000ffff067224 */ /* 0x000fe400078e000a */
[----:B0-----:R1:W0:Y:S01]  /*24f0*/  SHFL.DOWN PT, R11, R12, 0x10, R5 ;  /* 0x0a0000000c0b7989 */ /* 0x00122200000e0005 */
[----:B----4-:R-:W-:Y:S02]  /*2500*/  IMAD.MOV.U32 R7, RZ, RZ, R12 ;  /* 0x000000ffff077224 */ /* 0x010fe400078e000c */
[----:B---3--:R-:W-:Y:S01]  /*2510*/  IMAD.MOV.U32 R8, RZ, RZ, R14 ;  /* 0x000000ffff087224 */ /* 0x008fe200078e000e */
[----:B------:R1:W3:Y:S01]  /*2520*/  SHFL.DOWN PT, R13, R14, 0x10, R5 ;  /* 0x0a0000000e0d7989 */ /* 0x0002e200000e0005 */
[----:B------:R-:W-:Y:S05]  /*2530*/  @P3 BRA `(.L_x_515) ;  /* 0x0000000000403947 */ /* 0x000fea0003800000 */
        /* <DEDUP_REMOVED lines=16> */
.L_x_515:
[----:B------:R-:W-:Y:S05]  /*2640*/  BSYNC.RECONVERGENT B1 ;  /* 0x0000000000017941 */ /* 0x000fea0003800200 */
.L_x_514:
[----:B------:R-:W-:Y:S04]  /*2650*/  BSSY.RECONVERGENT B1, `(.L_x_516) ;  /* 0x000000c000017945 */ /* 0x000fe80003800200 */
[----:B------:R-:W-:Y:S05]  /*2660*/  @P2 BRA `(.L_x_517) ;  /* 0x0000000000282947 */ /* 0x000fea0003800000 */
[----:B-1----:R-:W1:Y:S01]  /*2670*/  S2R R10, SR_CgaCtaId ;  /* 0x00000000000a7919 */ /* 0x002e620000008800 */
[----:B------:R-:W-:Y:S02]  /*2680*/  MOV R5, 0x400 ;  /* 0x0000040000057802 */ /* 0x000fe40000000f00 */
[----:B------:R-:W-:-:S04]  /*2690*/  SHF.R.U32.HI R4, RZ, 0x1, R2 ;  /* 0x00000001ff047819 */ /* 0x000fc80000011602 */
[----:B------:R-:W-:Y:S02]  /*26a0*/  LOP3.LUT R4, R4, 0x1f0, RZ, 0xc0, !PT ;  /* 0x000001f004047812 */ /* 0x000fe400078ec0ff */
[----:B-1----:R-:W-:-:S05]  /*26b0*/  LEA R5, R10, R5, 0x18 ;  /* 0x000000050a057211 */ /* 0x002fca00078ec0ff */
[----:B--2---:R-:W-:Y:S02]  /*26c0*/  IMAD.IADD R9, R4, 0x1, R5 ;  /* 0x0000000104097824 */ /* 0x004fe400078e0205 */
[----:B------:R-:W-:Y:S02]  /*26d0*/  IMAD.MOV.U32 R4, RZ, RZ, R7 ;  /* 0x000000ffff047224 */ /* 0x000fe400078e0007 */
[----:B------:R-:W-:Y:S01]  /*26e0*/  IMAD.MOV.U32 R5, RZ, RZ, R8 ;  /* 0x000000ffff057224 */ /* 0x000fe200078e0008 */
[----:B------:R4:W-:Y:S04]  /*26f0*/  STS [R9+0x8], R6 ;  /* 0x0000080609007388 */ /* 0x0009e80000000800 */
[----:B------:R4:W-:Y:S02]  /*2700*/  STS.64 [R9+0x10], R4 ;  /* 0x0000100409007388 */ /* 0x0009e40000000a00 */
.L_x_517:
[----:B------:R-:W-:Y:S05]  /*2710*/  BSYNC.RECONVERGENT B1 ;  /* 0x0000000000017941 */ /* 0x000fea0003800200 */
.L_x_516:
[----:B------:R-:W-:Y:S01]  /*2720*/  BAR.SYNC.DEFER_BLOCKING 0x0 ;  /* 0x0000000000007b1d */ /* 0x000fe20000010000 */
[----:B------:R-:W-:-:S13]  /*2730*/  ISETP.NE.AND P2, PT, R2, RZ, PT ;  /* 0x000000ff0200720c */ /* 0x000fda0003f45270 */
[----:B------:R-:W-:Y:S05]  /*2740*/  @P2 BRA `(.L_x_493) ;  /* 0x0000003000502947 */ /* 0x000fea0003800000 */
[C---:B------:R-:W-:Y:S01]  /*2750*/  ISETP.GE.AND P0, PT, R3.reuse, 0x21, PT ;  /* 0x000000210300780c */ /* 0x040fe20003f06270 */
[----:B------:R-:W-:Y:S01]  /*2760*/  IMAD.MOV.U32 R2, RZ, RZ, R6 ;  /* 0x000000ffff027224 */ /* 0x000fe200078e0006 */
[C---:B------:R-:W-:Y:S01]  /*2770*/  ISETP.GE.AND P5, PT, R3.reuse, 0x41, PT ;  /* 0x000000410300780c */ /* 0x040fe20003fa6270 */
[----:B0-----:R-:W-:Y:S01]  /*2780*/  IMAD.MOV.U32 R11, RZ, RZ, R7 ;  /* 0x000000ffff0b7224 */ /* 0x001fe200078e0007 */
[C---:B------:R-:W-:Y:S01]  /*2790*/  ISETP.GE.AND P4, PT, R3.reuse, 0x61, PT ;  /* 0x000000610300780c */ /* 0x040fe20003f86270 */
[----:B-1----:R-:W-:Y:S01]  /*27a0*/  IMAD.MOV.U32 R10, RZ, RZ, R8 ;  /* 0x000000ffff0a7224 */ /* 0x002fe200078e0008 */
[----:B------:R-:W-:-:S07]  /*27b0*/  ISETP.GE.AND P3, PT, R3, 0x81, PT ;  /* 0x000000810300780c */ /* 0x000fce0003f66270 */
[----:B------:R-:W-:Y:S06]  /*27c0*/  @!P0 BRA `(.L_x_518) ;  /* 0x00000000005c8947 */ /* 0x000fec0003800000 */
[----:B------:R-:W0:Y:S01]  /*27d0*/  S2UR UR5, SR_CgaCtaId ;  /* 0x00000000000579c3 */ /* 0x000e220000008800 */
[----:B------:R-:W-:Y:S01]  /*27e0*/  UMOV UR4, 0x400 ;  /* 0x0000040000047882 */ /* 0x000fe20000000000 */
[----:B------:R-:W-:Y:S01]  /*27f0*/  BSSY.RECONVERGENT B1, `(.L_x_518) ;  /* 0x0000014000017945 */ /* 0x000fe20003800200 */
[----:B0-----:R-:W-:-:S09]  /*2800*/  ULEA UR4, UR5, UR4, 0x18 ;  /* 0x0000000405047291 */ /* 0x001fd2000f8ec0ff */
[----:B----4-:R-:W0:Y:S04]  /*2810*/  LDS R5, [UR4+0x18] ;  /* 0x00001804ff057984 */ /* 0x010e280008000800 */
[----:B---3--:R-:W1:Y:S01]  /*2820*/  LDS.64 R12, [UR4+0x20] ;  /* 0x00002004ff0c7984 */ /* 0x008e620008000a00 */
        /* <DEDUP_REMOVED lines=16> */
.L_x_519:
[----:B------:R-:W-:Y:S05]  /*2930*/  BSYNC.RECONVERGENT B1 ;  /* 0x0000000000017941 */ /* 0x000fea0003800200 */
.L_x_518:
[----:B----4-:R-:W-:Y:S02]  /*2940*/  IMAD.MOV.U32 R4, RZ, RZ, R2 ;  /* 0x000000ffff047224 */ /* 0x010fe400078e0002 */
[----:B--2---:R-:W-:Y:S02]  /*2950*/  IMAD.MOV.U32 R9, RZ, RZ, R11 ;  /* 0x000000ffff097224 */ /* 0x004fe400078e000b */
[----:B------:R-:W-:Y:S01]  /*2960*/  IMAD.MOV.U32 R8, RZ, RZ, R10 ;  /* 0x000000ffff087224 */ /* 0x000fe200078e000a */
[----:B------:R-:W-:Y:S06]  /*2970*/  @!P5 BRA `(.L_x_520) ;  /* 0x00000000005cd947 */ /* 0x000fec0003800000 */
[----:B------:R-:W0:Y:S01]  /*2980*/  S2UR UR5, SR_CgaCtaId ;  /* 0x00000000000579c3 */ /* 0x000e220000008800 */
[----:B------:R-:W-:Y:S01]  /*2990*/  UMOV UR4, 0x400 ;  /* 0x0000040000047882 */ /* 0x000fe20000000000 */
[----:B------:R-:W-:Y:S01]  /*29a0*/  BSSY.RECONVERGENT B1, `(.L_x_520) ;  /* 0x0000014000017945 */ /* 0x000fe20003800200 */
[----:B0-----:R-:W-:-:S09]  /*29b0*/  ULEA UR4, UR5, UR4, 0x18 ;  /* 0x0000000405047291 */ /* 0x001fd2000f8ec0ff */
[----:B------:R-:W0:Y:S04]  /*29c0*/  LDS R5, [UR4+0x28] ;  /* 0x00002804ff057984 */ /* 0x000e280008000800 */
[----:B------:R-:W1:Y:S01]  /*29d0*/  LDS.64 R6, [UR4+0x30] ;  /* 0x00003004ff067984 */ /* 0x000e620008000a00 */
        /* <DEDUP_REMOVED lines=16> */
.L_x_521:
[----:B------:R-:W-:Y:S05]  /*2ae0*/  BSYNC.RECONVERGENT B1 ;  /* 0x0000000000017941 */ /* 0x000fea0003800200 */
.L_x_520:
        /* <DEDUP_REMOVED lines=29> */
.L_x_523:
[----:B------:R-:W-:Y:S05]  /*2cc0*/  BSYNC.RECONVERGENT B1 ;  /* 0x0000000000017941 */ /* 0x000fea0003800200 */
.L_x_522:
        /* <DEDUP_REMOVED lines=26> */
.L_x_525:
[----:B------:R-:W-:Y:S05]  /*2e70*/  BSYNC.RECONVERGENT B1 ;  /* 0x0000000000017941 */ /* 0x000fea0003800200 */
.L_x_524:
        /* <DEDUP_REMOVED lines=26> */
.L_x_527:
[----:B------:R-:W-:Y:S05]  /*3020*/  BSYNC.RECONVERGENT B1 ;  /* 0x0000000000017941 */ /* 0x000fea0003800200 */
.L_x_526:
        /* <DEDUP_REMOVED lines=26> */
.L_x_529:
[----:B------:R-:W-:Y:S05]  /*31d0*/  BSYNC.RECONVERGENT B1 ;  /* 0x0000000000017941 */ /* 0x000fea0003800200 */
.L_x_528:
        /* <DEDUP_REMOVED lines=27> */
.L_x_461:
[----:B------:R-:W0:Y:S01]  /*3390*/  S2R R2, SR_TID.X ;  /* 0x0000000000027919 */ /* 0x000e220000002100 */
[----:B------:R-:W1:Y:S01]  /*33a0*/  LDCU.128 UR12, c[0x0][0x380] ;  /* 0x00007000ff0c77ac */ /* 0x000e620008000c00 */
[----:B------:R-:W-:Y:S02]  /*33b0*/  SHF.R.S32.HI R12, RZ, 0x1f, R5 ;  /* 0x0000001fff0c7819 */ /* 0x000fe40000011405 */
[----:B0-----:R-:W-:-:S04]  /*33c0*/  IADD3 R3, P0, PT, R5, R2, RZ ;  /* 0x0000000205037210 */ /* 0x001fc80007f1e0ff */
[----:B-1----:R-:W-:Y:S01]  /*33d0*/  LEA R6, P1, R3, UR12, 0x2 ;  /* 0x0000000c03067c11 */ /* 0x002fe2000f8210ff */
[----:B------:R-:W-:-:S05]  /*33e0*/  IMAD.X R8, RZ, RZ, R12, P0 ;  /* 0x000000ffff087224 */ /* 0x000fca00000e060c */
[----:B------:R-:W-:-:S05]  /*33f0*/  LEA.HI.X R7, R3, UR13, R8, 0x2, P1 ;  /* 0x0000000d03077c11 */ /* 0x000fca00088f1408 */
[----:B------:R-:W2:Y:S04]  /*3400*/  LDG.E R8, desc[UR10][R6.64] ;  /* 0x0000000a06087981 */ /* 0x000ea8000c1e1900 */
[----:B------:R-:W2:Y:S04]  /*3410*/  LDG.E R9, desc[UR10][R6.64+0x400] ;  /* 0x0004000a06097981 */ /* 0x000ea8000c1e1900 */
[----:B------:R-:W3:Y:S04]  /*3420*/  LDG.E R10, desc[UR10][R6.64+0x800] ;  /* 0x0008000a060a7981 */ /* 0x000ee8000c1e1900 */
[----:B------:R-:W4:Y:S04]  /*3430*/  LDG.E R11, desc[UR10][R6.64+0xc00] ;  /* 0x000c000a060b7981 */ /* 0x000f28000c1e1900 */
[----:B------:R0:W5:Y:S02]  /*3440*/  LDG.E R3, desc[UR10][R6.64+0x1000] ;  /* 0x0010000a06037981 */ /* 0x000164000c1e1900 */
[----:B0-----:R-:W-:-:S02]  /*3450*/  LOP3.LUT R6, R2, 0x400, RZ, 0xfc, !PT ;  /* 0x0000040002067812 */ /* 0x001fc400078efcff */
[----:B--2---:R-:W-:-:S04]  /*3460*/  FSETP.GEU.AND P0, PT, R8, R9, PT ;  /* 0x000000090800720b */ /* 0x004fc80003f0e000 */
[----:B------:R-:W-:-:S04]  /*3470*/  FSEL R9, R8, R9, P0 ;  /* 0x0000000908097208 */ /* 0x000fc80000000000 */
[----:B---3--:R-:W-:-:S04]  /*3480*/  FSETP.GEU.AND P2, PT, R9, R10, PT ;  /* 0x0000000a0900720b */ /* 0x008fc80003f4e000 */
[----:B------:R-:W-:Y:S01]  /*3490*/  FSEL R10, R9, R10, P2 ;  /* 0x0000000a090a7208 */ /* 0x000fe20001000000 */
[----:B------:R-:W-:-:S03]  /*34a0*/  VIADD R9, R2, 0x200 ;  /* 0x0000020002097836 */ /* 0x000fc60000000000 */
[----:B----4-:R-:W-:-:S04]  /*34b0*/  FSETP.GEU.AND P3, PT, R10, R11, PT ;  /* 0x0000000b0a00720b */ /* 0x010fc80003f6e000 */
[----:B------:R-:W-:Y:S01]  /*34c0*/  FSEL R10, R10, R11, P3 ;  /* 0x0000000b0a0a7208 */ /* 0x000fe20001800000 */
[----:B------:R-:W-:-:S03]  /*34d0*/  VIADD R11, R2, 0x100 ;  /* 0x00000100020b7836 */ /* 0x000fc60000000000 */
[----:B-----5:R-:W-:Y:S02]  /*34e0*/  FSETP.GEU.AND P1, PT, R10, R3, PT ;  /* 0x000000030a00720b */ /* 0x020fe40003f2e000 */
[C---:B------:R-:W-:Y:S02]  /*34f0*/  @P2 SEL R9, R2.reuse, R11, P0 ;  /* 0x0000000b02092207 */ /* 0x040fe40000000000 */
[----:B------:R-:W-:Y:S01]  /*3500*/  IADD3 R8, P2, PT, R5, UR14, RZ ;  /* 0x0000000e05087c10 */ /* 0x000fe2000ff5e0ff */
[----:B------:R-:W-:-:S03]  /*3510*/  @!P3 VIADD R9, R2, 0x300 ;  /* 0x000003000209b836 */ /* 0x000fc60000000000 */
[----:B------:R-:W-:Y:S02]  /*3520*/  IADD3.X R7, PT, PT, R12, UR15, RZ, P2, !PT ;  /* 0x0000000f0c077c10 */ /* 0x000fe400097fe4ff */
[----:B------:R-:W-:Y:S02]  /*3530*/  ISETP.LE.AND P2, PT, R4, UR6, PT ;  /* 0x0000000604007c0c */ /* 0x000fe4000bf43270 */
[----:B------:R-:W-:Y:S02]  /*3540*/  IADD3 R5, P3, PT, R6, R8, RZ ;  /* 0x0000000806057210 */ /* 0x000fe40007f7e0ff */
[C---:B------:R-:W-:Y:S02]  /*3550*/  @P1 ISETP.GE.U32.AND P0, PT, R9.reuse, R6, PT ;  /* 0x000000060900120c */ /* 0x040fe40003f06070 */
[----:B------:R-:W-:Y:S01]  /*3560*/  @P1 IADD3 R8, P4, PT, R9, R8, RZ ;  /* 0x0000000809081210 */ /* 0x000fe20007f9e0ff */
[----:B------:R-:W-:Y:S01]  /*3570*/  IMAD.X R6, RZ, RZ, R7, P3 ;  /* 0x000000ffff067224 */ /* 0x000fe200018e0607 */
[----:B------:R-:W-:-:S03]  /*3580*/  @P1 ISETP.GE.U32.AND.EX P0, PT, RZ, RZ, PT, P0 ;  /* 0x000000ffff00120c */ /* 0x000fc60003f06100 */
        /* <DEDUP_REMOVED lines=17> */
[----:B------:R-:W-:-:S05]  /*36a0*/  IMAD.MOV.U32 R11, RZ, RZ, 0x500 ;  /* 0x00000500ff0b7424 */ /* 0x000fca00078e00ff */
[----:B------:R-:W2:Y:S01]  /*36b0*/  ATOMG.E.ADD.STRONG.GPU PT, R7, desc[UR10][R8.64], R11 ;  /* 0x8000000b080779a8 */ /* 0x000ea200081ef10a */
[----:B------:R-:W0:Y:S01]  /*36c0*/  S2UR UR5, SR_CgaCtaId ;  /* 0x00000000000579c3 */ /* 0x000e220000008800 */
[----:B------:R-:W-:Y:S02]  /*36d0*/  UMOV UR4, 0x400 ;  /* 0x0000040000047882 */ /* 0x000fe40000000000 */
[----:B0-----:R-:W-:Y:S01]  /*36e0*/  ULEA UR4, UR5, UR4, 0x18 ;  /* 0x0000000405047291 */ /* 0x001fe2000f8ec0ff */
[----:B--2---:R-:W-:-:S08]  /*36f0*/  VIADD R7, R7, UR6 ;  /* 0x0000000607077c36 */ /* 0x004fd00008000000 */
[----:B------:R0:W-:Y:S03]  /*3700*/  STS [UR4+0x98], R7 ;  /* 0x00009807ff007988 */ /* 0x0001e60008000804 */
.L_x_532:
[----:B------:R-:W-:Y:S05]  /*3710*/  BSYNC.RECONVERGENT B1 ;  /* 0x0000000000017941 */ /* 0x000fea0003800200 */
.L_x_531:
[----:B------:R-:W1:Y:S08]  /*3720*/  S2UR UR5, SR_CgaCtaId ;  /* 0x00000000000579c3 */ /* 0x000e700000008800 */
[----:B------:R-:W-:Y:S06]  /*3730*/  BAR.SYNC.DEFER_BLOCKING 0x0 ;  /* 0x0000000000007b1d */ /* 0x000fec0000010000 */
[----:B------:R-:W-:-:S02]  /*3740*/  UMOV UR4, 0x400 ;  /* 0x0000040000047882 */ /* 0x000fc40000000000 */
[----:B-1----:R-:W-:-:S06]  /*3750*/  ULEA UR4, UR5, UR4, 0x18 ;  /* 0x0000000405047291 */ /* 0x002fcc000f8ec0ff */
[----:B0-----:R-:W-:-:S05]  /*3760*/  IMAD.U32 R7, RZ, RZ, UR4 ;  /* 0x00000004ff077e24 */ /* 0x001fca000f8e00ff */
[----:B------:R-:W0:Y:S02]  /*3770*/  LDS R11, [R7+0x98] ;  /* 0x00009800070b7984 */ /* 0x000e240000000800 */
[----:B0-----:R-:W-:-:S05]  /*3780*/  VIADD R13, R11, 0x500 ;  /* 0x000005000b0d7836 */ /* 0x001fca0000000000 */
[----:B------:R-:W-:-:S13]  /*3790*/  ISETP.GT.AND P0, PT, R13, R4, PT ;  /* 0x000000040d00720c */ /* 0x000fda0003f04270 */
[----:B------:R-:W-:Y:S05]  /*37a0*/  @P0 BRA `(.L_x_533) ;  /* 0x00000004004c0947 */ /* 0x000fea0003800000 */
[----:B------:R-:W-:Y:S01]  /*37b0*/  BSSY.RECONVERGENT B1, `(.L_x_533) ;  /* 0x0000052000017945 */ /* 0x000fe20003800200 */
[----:B------:R-:W-:Y:S01]  /*37c0*/  IMAD.MOV.U32 R12, RZ, RZ, R3 ;  /* 0x000000ffff0c7224 */ /* 0x000fe200078e0003 */
[----:B------:R-:W0:Y:S01]  /*37d0*/  LDCU UR7, c[0x0][0x398] ;  /* 0x00007300ff0777ac */ /* 0x000e220008000800 */
[----:B------:R-:W-:Y:S02]  /*37e0*/  IMAD.MOV.U32 R16, RZ, RZ, R5 ;  /* 0x000000ffff107224 */ /* 0x000fe400078e0005 */
[----:B------:R-:W-:Y:S01]  /*37f0*/  IMAD.MOV.U32 R23, RZ, RZ, R6 ;  /* 0x000000ffff177224 */ /* 0x000fe200078e0006 */
[----:B------:R-:W1:Y:S06]  /*3800*/  LDCU.128 UR12, c[0x0][0x380] ;  /* 0x00007000ff0c77ac */ /* 0x000e6c0008000c00 */
.L_x_536:
[----:B------:R-:W-:-:S04]  /*3810*/  IADD3 R21, P0, PT, R2, R11, RZ ;  /* 0x0000000b02157210 */ /* 0x000fc80007f1e0ff */
[----:B------:R-:W-:Y:S02]  /*3820*/  LEA.HI.X.SX32 R20, R11, RZ, 0x1, P0 ;  /* 0x000000ff0b147211 */ /* 0x000fe400000f0eff */
[----:B-1----:R-:W-:-:S04]  /*3830*/  LEA R4, P0, R21, UR12, 0x2 ;  /* 0x0000000c15047c11 */ /* 0x002fc8000f8010ff */
[----:B------:R-:W-:-:S05]  /*3840*/  LEA.HI.X R5, R21, UR13, R20, 0x2, P0 ;  /* 0x0000000d15057c11 */ /* 0x000fca00080f1414 */
[----:B------:R-:W2:Y:S04]  /*3850*/  LDG.E R11, desc[UR10][R4.64] ;  /* 0x0000000a040b7981 */ /* 0x000ea8000c1e1900 */
[----:B------:R-:W3:Y:S04]  /*3860*/  LDG.E R14, desc[UR10][R4.64+0x400] ;  /* 0x0004000a040e7981 */ /* 0x000ee8000c1e1900 */
[----:B------:R-:W4:Y:S04]  /*3870*/  LDG.E R13, desc[UR10][R4.64+0x800] ;  /* 0x0008000a040d7981 */ /* 0x000f28000c1e1900 */
[----:B------:R-:W4:Y:S01]  /*3880*/  LDG.E R10, desc[UR10][R4.64+0xc00] ;  /* 0x000c000a040a7981 */ /* 0x000f22000c1e1900 */
[----:B------:R-:W-:-:S03]  /*3890*/  IADD3 R21, P0, PT, R21, UR14, RZ ;  /* 0x0000000e15157c10 */ /* 0x000fc6000ff1e0ff */
[----:B------:R1:W5:Y:S01]  /*38a0*/  LDG.E R3, desc[UR10][R4.64+0x1000] ;  /* 0x0010000a04037981 */ /* 0x000362000c1e1900 */
[----:B------:R-:W-:Y:S01]  /*38b0*/  IADD3.X R20, PT, PT, R20, UR15, RZ, P0, !PT ;  /* 0x0000000f14147c10 */ /* 0x000fe200087fe4ff */
[----:B------:R-:W-:Y:S01]  /*38c0*/  BSSY.RECONVERGENT B2, `(.L_x_534) ;  /* 0x000002a000027945 */ /* 0x000fe20003800200 */
[----:B------:R-:W-:Y:S01]  /*38d0*/  BAR.SYNC.DEFER_BLOCKING 0x0 ;  /* 0x0000000000007b1d */ /* 0x000fe20000010000 */
[C---:B------:R-:W-:Y:S02]  /*38e0*/  IADD3 R18, P3, PT, R21.reuse, 0x100, RZ ;  /* 0x0000010015127810 */ /* 0x040fe40007f7e0ff */
[C---:B------:R-:W-:Y:S02]  /*38f0*/  IADD3 R17, P4, PT, R21.reuse, 0x200, RZ ;  /* 0x0000020015117810 */ /* 0x040fe40007f9e0ff */
[----:B-1----:R-:W-:Y:S01]  /*3900*/  IADD3 R5, P6, PT, R21, 0x400, RZ ;  /* 0x0000040015057810 */ /* 0x002fe20007fde0ff */
[----:B------:R-:W-:Y:S01]  /*3910*/  IMAD.X R19, RZ, RZ, R20, P3 ;  /* 0x000000ffff137224 */ /* 0x000fe200018e0614 */
[----:B------:R-:W-:-:S03]  /*3920*/  ISETP.NE.AND P3, PT, R2, RZ, PT ;  /* 0x000000ff0200720c */ /* 0x000fc60003f65270 */
        /* <DEDUP_REMOVED lines=9> */
[--C-:B------:R-:W-:Y:S02]  /*39c0*/  IMAD.X R16, RZ, RZ, R20.reuse, P4 ;  /* 0x000000ffff107224 */ /* 0x100fe400020e0614 */
[----:B------:R-:W-:Y:S01]  /*39d0*/  IMAD.X R15, RZ, RZ, R20, P5 ;  /* 0x000000ffff0f7224 */ /* 0x000fe200028e0614 */
[----:B------:R-:W-:-:S07]  /*39e0*/  @P2 SEL R20, R23, R20, P0 ;  /* 0x0000001417142207 */ /* 0x000fce0000000000 */
        /* <DEDUP_REMOVED lines=10> */
[----:B------:R-:W-:Y:S02]  /*3a90*/  @P2 FSEL R13, R14, R13, P0 ;  /* 0x0000000d0e0d2208 */ /* 0x000fe40000000000 */
[----:B------:R-:W-:Y:S02]  /*3aa0*/  @P2 SEL R17, R18, R17, P0 ;  /* 0x0000001112112207 */ /* 0x000fe40000000000 */
[----:B------:R-:W-:Y:S02]  /*3ab0*/  FSETP.GEU.AND P1, PT, R13, R10, PT ;  /* 0x0000000a0d00720b */ /* 0x000fe40003f2e000 */
[----:B------:R-:W-:Y:S01]  /*3ac0*/  @P2 SEL R16, R19, R16, P0 ;  /* 0x0000001013102207 */ /* 0x000fe20000000000 */
[----:B------:R-:W-:Y:S10]  /*3ad0*/  @P3 BRA `(.L_x_535) ;  /* 0x0000000000203947 */ /* 0x000ff40003800000 */
[----:B------:R-:W-:-:S05]  /*3ae0*/  IMAD.MOV.U32 R11, RZ, RZ, 0x500 ;  /* 0x00000500ff0b7424 */ /* 0x000fca00078e00ff */
[----:B------:R-:W2:Y:S01]  /*3af0*/  ATOMG.E.ADD.STRONG.GPU PT, R4, desc[UR10][R8.64], R11 ;  /* 0x8000000b080479a8 */ /* 0x000ea200081ef10a */
[----:B------:R-:W1:Y:S01]  /*3b00*/  S2UR UR5, SR_CgaCtaId ;  /* 0x00000000000579c3 */ /* 0x000e620000008800 */
[----:B------:R-:W-:Y:S02]  /*3b10*/  UMOV UR4, 0x400 ;  /* 0x0000040000047882 */ /* 0x000fe40000000000 */
[----:B-1----:R-:W-:-:S06]  /*3b20*/  ULEA UR4, UR5, UR4, 0x18 ;  /* 0x0000000405047291 */ /* 0x002fcc000f8ec0ff */
[----:B------:R-:W-:Y:S02]  /*3b30*/  IMAD.U32 R7, RZ, RZ, UR4 ;  /* 0x00000004ff077e24 */ /* 0x000fe4000f8e00ff */
[----:B--2---:R-:W-:-:S05]  /*3b40*/  VIADD R4, R4, UR6 ;  /* 0x0000000604047c36 */ /* 0x004fca0008000000 */
[----:B------:R1:W-:Y:S02]  /*3b50*/  STS [R7+0x98], R4 ;  /* 0x0000980407007388 */ /* 0x0003e40000000800 */
.L_x_535:
[----:B0-----:R-:W-:Y:S05]  /*3b60*/  BSYNC.RECONVERGENT B2 ;  /* 0x0000000000027941 */ /* 0x001fea0003800200 */
.L_x_534:
[----:B------:R-:W-:Y:S01]  /*3b70*/  BAR.SYNC.DEFER_BLOCKING 0x0 ;  /* 0x0000000000007b1d */ /* 0x000fe20000010000 */
[----:B------:R-:W-:Y:S01]  /*3b80*/  @P1 ISETP.GE.U32.AND P0, PT, R17, R12, PT ;  /* 0x0000000c1100120c */ /* 0x000fe20003f06070 */
[----:B-1----:R-:W-:-:S03]  /*3b90*/  IMAD.U32 R4, RZ, RZ, UR7 ;  /* 0x00000007ff047e24 */ /* 0x002fc6000f8e00ff */
[----:B------:R-:W-:-:S04]  /*3ba0*/  @P1 ISETP.GE.AND.EX P0, PT, R16, R15, PT, P0 ;  /* 0x0000000f1000120c */ /* 0x000fc80003f06300 */
[----:B------:R-:W-:-:S04]  /*3bb0*/  @P1 FSETP.LT.OR P0, PT, R10, R13, !P0 ;  /* 0x0000000d0a00120b */ /* 0x000fc80004701400 */
[----:B------:R-:W-:Y:S02]  /*3bc0*/  @P1 FSEL R10, R13, R10, P0 ;  /* 0x0000000a0d0a1208 */ /* 0x000fe40000000000 */
[----:B------:R-:W-:Y:S02]  /*3bd0*/  @P1 SEL R12, R17, R12, P0 ;  /* 0x0000000c110c1207 */ /* 0x000fe40000000000 */
[----:B-----5:R-:W-:Y:S02]  /*3be0*/  FSETP.GEU.AND P2, PT, R10, R3, PT ;  /* 0x000000030a00720b */ /* 0x020fe40003f4e000 */
[----:B------:R-:W-:Y:S01]  /*3bf0*/  @P1 SEL R15, R16, R15, P0 ;  /* 0x0000000f100f1207 */ /* 0x000fe20000000000 */
[----:B------:R-:W0:Y:S10]  /*3c00*/  LDS R11, [R7+0x98] ;  /* 0x00009800070b7984 */ /* 0x000e340000000800 */
        /* <DEDUP_REMOVED lines=8> */
[----:B------:R-:W-:Y:S02]  /*3c90*/  IMAD.MOV.U32 R23, RZ, RZ, R6 ;  /* 0x000000ffff177224 */ /* 0x000fe400078e0006 */
[----:B0-----:R-:W-:-:S05]  /*3ca0*/  VIADD R13, R11, 0x500 ;  /* 0x000005000b0d7836 */ /* 0x001fca0000000000 */
[----:B------:R-:W-:-:S13]  /*3cb0*/  ISETP.GT.AND P0, PT, R13, R4, PT ;  /* 0x000000040d00720c */ /* 0x000fda0003f04270 */
[----:B------:R-:W-:Y:S05]  /*3cc0*/  @!P0 BRA `(.L_x_536) ;  /* 0xfffffff800d08947 */ /* 0x000fea000383ffff */
[----:B------:R-:W-:Y:S05]  /*3cd0*/  BSYNC.RECONVERGENT B1 ;  /* 0x0000000000017941 */ /* 0x000fea0003800200 */
.L_x_533:
[----:B------:R-:W-:Y:S01]  /*3ce0*/  ISETP.GE.AND P0, PT, R11, R4, PT ;  /* 0x000000040b00720c */ /* 0x000fe20003f06270 */
[----:B------:R-:W0:Y:S01]  /*3cf0*/  LDCU.64 UR6, c[0x0][0x388] ;  /* 0x00007100ff0677ac */ /* 0x000e220008000a00 */
[----:B------:R-:W-:Y:S01]  /*3d00*/  BSSY.RECONVERGENT B1, `(.L_x_530) ;  /* 0x0000097000017945 */ /* 0x000fe20003800200 */
[----:B------:R-:W1:Y:S10]  /*3d10*/  LDCU.64 UR4, c[0x0][0x388] ;  /* 0x00007100ff0477ac */ /* 0x000e740008000a00 */
[----:B------:R-:W-:Y:S05]  /*3d20*/  @P0 BRA `(.L_x_537) ;  /* 0x0000000800500947 */ /* 0x000fea0003800000 */
[----:B------:R-:W-:-:S05]  /*3d30*/  IMAD.IADD R7, R4, 0x1, -R11 ;  /* 0x0000000104077824 */ /* 0x000fca00078e0a0b */
[----:B------:R-:W-:-:S13]  /*3d40*/  ISETP.GE.AND P0, PT, R2, R7, PT ;  /* 0x000000070200720c */ /* 0x000fda0003f06270 */
[----:B------:R-:W-:Y:S05]  /*3d50*/  @P0 BRA `(.L_x_537) ;  /* 0x0000000800440947 */ /* 0x000fea0003800000 */
[----:B------:R-:W-:Y:S01]  /*3d60*/  LOP3.LUT R8, RZ, R2, RZ, 0x33, !PT ;  /* 0x00000002ff087212 */ /* 0x000fe200078e33ff */
[----:B------:R-:W-:Y:S03]  /*3d70*/  BSSY.RECONVERGENT B2, `(.L_x_538) ;  /* 0x000002a000027945 */ /* 0x000fe60003800200 */
[----:B------:R-:W-:-:S04]  /*3d80*/  IADD3 R14, PT, PT, -R11, R4, R8 ;  /* 0x000000040b0e7210 */ /* 0x000fc80007ffe108 */
[----:B------:R-:W-:-:S04]  /*3d90*/  LOP3.LUT R4, R14, 0x300, RZ, 0xc0, !PT ;  /* 0x000003000e047812 */ /* 0x000fc800078ec0ff */
[----:B------:R-:W-:Y:S01]  /*3da0*/  ISETP.NE.AND P0, PT, R4, 0x300, PT ;  /* 0x000003000400780c */ /* 0x000fe20003f05270 */
[----:B------:R-:W-:-:S12]  /*3db0*/  IMAD.MOV.U32 R4, RZ, RZ, R2 ;  /* 0x000000ffff047224 */ /* 0x000fd800078e0002 */
[----:B------:R-:W-:Y:S05]  /*3dc0*/  @!P0 BRA `(.L_x_539) ;  /* 0x0000000000908947 */ /* 0x000fea0003800000 */
[----:B------:R-:W2:Y:S01]  /*3dd0*/  LDC.64 R8, c[0x0][0x380] ;  /* 0x0000e000ff087b82 */ /* 0x000ea20000000a00 */
[----:B------:R-:W-:Y:S01]  /*3de0*/  LEA.HI R4, R14, 0x1, RZ, 0x18 ;  /* 0x000000010e047811 */ /* 0x000fe200078fc0ff */
[----:B------:R-:W-:-:S03]  /*3df0*/  IMAD.IADD R15, R2, 0x1, R11 ;  /* 0x00000001020f7824 */ /* 0x000fc600078e020b */
[----:B------:R-:W-:Y:S01]  /*3e00*/  LOP3.LUT R10, R4, 0x3, RZ, 0xc0, !PT ;  /* 0x00000003040a7812 */ /* 0x000fe200078ec0ff */
[----:B------:R-:W-:-:S04]  /*3e10*/  IMAD.MOV.U32 R4, RZ, RZ, R2 ;  /* 0x000000ffff047224 */ /* 0x000fc800078e0002 */
[----:B------:R-:W-:-:S07]  /*3e20*/  IMAD.MOV R10, RZ, RZ, -R10 ;  /* 0x000000ffff0a7224 */ /* 0x000fce00078e0a0a */
.L_x_542:
[----:B--2---:R-:W-:-:S06]  /*3e30*/  IMAD.WIDE R12, R15, 0x4, R8 ;  /* 0x000000040f0c7825 */ /* 0x004fcc00078e0208 */
[----:B------:R-:W2:Y:S01]  /*3e40*/  LDG.E R13, desc[UR10][R12.64] ;  /* 0x0000000a0c0d7981 */ /* 0x000ea2000c1e1900 */
[C---:B-1----:R-:W-:Y:S01]  /*3e50*/  IADD3 R19, P1, PT, R15.reuse, UR4, RZ ;  /* 0x000000040f137c10 */ /* 0x042fe2000ff3e0ff */
[----:B------:R-:W-:Y:S01]  /*3e60*/  VIADD R10, R10, 0x1 ;  /* 0x000000010a0a7836 */ /* 0x000fe20000000000 */
[----:B------:R-:W-:Y:S01]  /*3e70*/  BSSY.RECONVERGENT B3, `(.L_x_540) ;  /* 0x0000016000037945 */ /* 0x000fe20003800200 */
[----:B------:R-:W-:Y:S01]  /*3e80*/  IMAD.MOV.U32 R16, RZ, RZ, R5 ;  /* 0x000000ffff107224 */ /* 0x000fe200078e0005 */
[----:B------:R-:W-:Y:S01]  /*3e90*/  LEA.HI.X.SX32 R20, R15, UR5, 0x1, P1 ;  /* 0x000000050f147c11 */ /* 0x000fe200088f0eff */
[----:B------:R-:W-:Y:S01]  /*3ea0*/  IMAD.MOV.U32 R17, RZ, RZ, R6 ;  /* 0x000000ffff117224 */ /* 0x000fe200078e0006 */
[----:B------:R-:W-:Y:S01]  /*3eb0*/  ISETP.NE.AND P2, PT, R10, RZ, PT ;  /* 0x000000ff0a00720c */ /* 0x000fe20003f45270 */
[----:B------:R-:W-:Y:S02]  /*3ec0*/  IMAD.MOV.U32 R18, RZ, RZ, R3 ;  /* 0x000000ffff127224 */ /* 0x000fe400078e0003 */
        /* <DEDUP_REMOVED lines=16> */
.L_x_541:
[----:B0-----:R-:W-:Y:S05]  /*3fd0*/  BSYNC.RECONVERGENT B3 ;  /* 0x0000000000037941 */ /* 0x001fea0003800200 */
.L_x_540:
[----:B------:R-:W-:Y:S02]  /*3fe0*/  VIADD R4, R4, 0x100 ;  /* 0x0000010004047836 */ /* 0x000fe40000000000 */
[----:B------:R-:W-:Y:S01]  /*3ff0*/  VIADD R15, R15, 0x100 ;  /* 0x000001000f0f7836 */ /* 0x000fe20000000000 */
[----:B------:R-:W-:Y:S06]  /*4000*/  @P2 BRA `(.L_x_542) ;  /* 0xfffffffc00882947 */ /* 0x000fec000383ffff */
.L_x_539:
[----:B01----:R-:W-:Y:S05]  /*4010*/  BSYNC.RECONVERGENT B2 ;  /* 0x0000000000027941 */ /* 0x003fea0003800200 */
.L_x_538:
[----:B------:R-:W-:-:S13]  /*4020*/  ISETP.GE.U32.AND P0, PT, R14, 0x300, PT ;  /* 0x000003000e00780c */ /* 0x000fda0003f06070 */
[----:B------:R-:W-:Y:S05]  /*4030*/  @!P0 BRA `(.L_x_537) ;  /* 0x00000004008c8947 */ /* 0x000fea0003800000 */
[----:B------:R-:W0:Y:S01]  /*4040*/  LDC.64 R8, c[0x0][0x380] ;  /* 0x0000e000ff087b82 */ /* 0x000e220000000a00 */
[----:B------:R-:W-:-:S04]  /*4050*/  IMAD.IADD R11, R4, 0x1, R11 ;  /* 0x00000001040b7824 */ /* 0x000fc800078e020b */
[C---:B------:R-:W-:Y:S02]  /*4060*/  VIADD R20, R11.reuse, 0x100 ;  /* 0x000001000b147836 */ /* 0x040fe40000000000 */
[C---:B------:R-:W-:Y:S02]  /*4070*/  VIADD R19, R11.reuse, 0x200 ;  /* 0x000002000b137836 */ /* 0x040fe40000000000 */
[----:B------:R-:W-:Y:S01]  /*4080*/  VIADD R18, R11, 0x300 ;  /* 0x000003000b127836 */ /* 0x000fe20000000000 */
[----:B0-----:R-:W-:-:S05]  /*4090*/  IADD3 R8, P0, PT, R8, 0x800, RZ ;  /* 0x0000080008087810 */ /* 0x001fca0007f1e0ff */
[----:B------:R-:W-:-:S08]  /*40a0*/  IMAD.X R9, RZ, RZ, R9, P0 ;  /* 0x000000ffff097224 */ /* 0x000fd000000e0609 */
.L_x_551:
[----:B------:R-:W-:-:S05]  /*40b0*/  IMAD.WIDE R14, R11, 0x4, R8 ;  /* 0x000000040b0e7825 */ /* 0x000fca00078e0208 */
[----:B------:R-:W2:Y:S04]  /*40c0*/  LDG.E R24, desc[UR10][R14.64+-0x800] ;  /* 0xfff8000a0e187981 */ /* 0x000ea8000c1e1900 */
[----:B------:R0:W5:Y:S04]  /*40d0*/  LDG.E R26, desc[UR10][R14.64+-0x400] ;  /* 0xfffc000a0e1a7981 */ /* 0x000168000c1e1900 */
        /* <DEDUP_REMOVED lines=21> */
.L_x_544:
[----:B------:R-:W-:Y:S05]  /*4230*/  BSYNC.RECONVERGENT B2 ;  /* 0x0000000000027941 */ /* 0x000fea0003800200 */
.L_x_543:
        /* <DEDUP_REMOVED lines=19> */
.L_x_546:
[----:B------:R-:W-:Y:S05]  /*4370*/  BSYNC.RECONVERGENT B2 ;  /* 0x0000000000027941 */ /* 0x000fea0003800200 */
.L_x_545:
[----:B------:R-:W-:Y:S01]  /*4380*/  FSETP.GEU.AND P0, PT, R3, R10, PT ;  /* 0x0000000a0300720b */ /* 0x000fe20003f0e000 */
[----:B------:R-:W-:Y:S01]  /*4390*/  BSSY.RECONVERGENT B2, `(.L_x_547) ;  /* 0x0000013000027945 */ /* 0x000fe20003800200 */
[C---:B------:R-:W-:Y:S01]  /*43a0*/  IADD3 R16, P1, PT, R19.reuse, UR6, RZ ;  /* 0x0000000613107c10 */ /* 0x040fe2000ff3e0ff */
        /* <DEDUP_REMOVED lines=17> */
.L_x_548:
[----:B------:R-:W-:Y:S05]  /*44c0*/  BSYNC.RECONVERGENT B2 ;  /* 0x0000000000027941 */ /* 0x000fea0003800200 */
.L_x_547:
        /* <DEDUP_REMOVED lines=18> */
.L_x_550:
[----:B------:R-:W-:Y:S05]  /*45f0*/  BSYNC.RECONVERGENT B2 ;  /* 0x0000000000027941 */ /* 0x000fea0003800200 */
.L_x_549:
[----:B------:R-:W-:Y:S02]  /*4600*/  VIADD R4, R4, 0x400 ;  /* 0x0000040004047836 */ /* 0x000fe40000000000 */
[----:B------:R-:W-:Y:S02]  /*4610*/  VIADD R20, R20, 0x400 ;  /* 0x0000040014147836 */ /* 0x000fe40000000000 */
[----:B------:R-:W-:Y:S01]  /*4620*/  VIADD R19, R19, 0x400 ;  /* 0x0000040013137836 */ /* 0x000fe20000000000 */
[----:B------:R-:W-:Y:S01]  /*4630*/  ISETP.GE.AND P0, PT, R4, R7, PT ;  /* 0x000000070400720c */ /* 0x000fe20003f06270 */
[----:B------:R-:W-:Y:S02]  /*4640*/  VIADD R18, R18, 0x400 ;  /* 0x0000040012127836 */ /* 0x000fe40000000000 */
[----:B------:R-:W-:-:S10]  /*4650*/  VIADD R11, R11, 0x400 ;  /* 0x000004000b0b7836 */ /* 0x000fd40000000000 */
[----:B------:R-:W-:Y:S05]  /*4660*/  @!P0 BRA `(.L_x_551) ;  /* 0xfffffff800908947 */ /* 0x000fea000383ffff */
.L_x_537:
[----:B01----:R-:W-:Y:S05]  /*4670*/  BSYNC.RECONVERGENT B1 ;  /* 0x0000000000017941 */ /* 0x003fea0003800200 */
.L_x_530:
        /* <DEDUP_REMOVED lines=31> */
.L_x_553:
[----:B------:R-:W-:Y:S05]  /*4870*/  BSYNC.RECONVERGENT B1 ;  /* 0x0000000000017941 */ /* 0x000fea0003800200 */
.L_x_552:
        /* <DEDUP_REMOVED lines=24> */
.L_x_555:
[----:B------:R-:W-:Y:S05]  /*4a00*/  BSYNC.RECONVERGENT B1 ;  /* 0x0000000000017941 */ /* 0x000fea0003800200 */
.L_x_554:
[----:B---3--:R3:W4:Y:S01]  /*4a10*/  SHFL.DOWN PT, R10, R3, 0x4, 0x1f ;  /* 0x08801f00030a7f89 */ /* 0x00872200000e0000 */
[----:B------:R-:W-:Y:S01]  /*4a20*/  BSSY.RECONVERGENT B1, `(.L_x_556) ;  /* 0x0000017000017945 */ /* 0x000fe20003800200 */
[----:B0-----:R-:W-:Y:S02]  /*4a30*/  IMAD.MOV.U32 R4, RZ, RZ, R3 ;  /* 0x000000ffff047224 */ /* 0x001fe400078e0003 */
[----:B------:R3:W0:Y:S01]  /*4a40*/  SHFL.DOWN PT, R12, R5, 0x4, 0x1f ;  /* 0x08801f00050c7f89 */ /* 0x00062200000e0000 */
[----:B--2---:R-:W-:Y:S02]  /*4a50*/  IMAD.MOV.U32 R6, RZ, RZ, R5 ;  /* 0x000000ffff067224 */ /* 0x004fe400078e0005 */
[----:B------:R-:W-:Y:S01]  /*4a60*/  IMAD.MOV.U32 R7, RZ, RZ, R8 ;  /* 0x000000ffff077224 */ /* 0x000fe200078e0008 */
[----:B------:R3:W2:Y:S01]  /*4a70*/  SHFL.DOWN PT, R9, R8, 0x4, 0x1f ;  /* 0x08801f0008097f89 */ /* 0x0006a200000e0000 */
        /* <DEDUP_REMOVED lines=17> */
.L_x_557:
[----:B------:R-:W-:Y:S05]  /*4b90*/  BSYNC.RECONVERGENT B1 ;  /* 0x0000000000017941 */ /* 0x000fea0003800200 */
.L_x_556:
[----:B-1----:R1:W0:Y:S01]  /*4ba0*/  SHFL.DOWN PT, R11, R4, 0x8, 0x1f ;  /* 0x09001f00040b7f89 */ /* 0x00222200000e0000 */
[----:B------:R-:W-:Y:S01]  /*4bb0*/  BSSY.RECONVERGENT B1, `(.L_x_558) ;  /* 0x0000017000017945 */ /* 0x000fe20003800200 */
[----:B---3--:R-:W-:Y:S02]  /*4bc0*/  IMAD.MOV.U32 R3, RZ, RZ, R4 ;  /* 0x000000ffff037224 */ /* 0x008fe400078e0004 */
[----:B------:R1:W3:Y:S01]  /*4bd0*/  SHFL.DOWN PT, R13, R6, 0x8, 0x1f ;  /* 0x09001f00060d7f89 */ /* 0x0002e200000e0000 */
[----:B------:R-:W-:Y:S02]  /*4be0*/  IMAD.MOV.U32 R5, RZ, RZ, R6 ;  /* 0x000000ffff057224 */ /* 0x000fe400078e0006 */
[----:B--2---:R-:W-:Y:S01]  /*4bf0*/  IMAD.MOV.U32 R9, RZ, RZ, R7 ;  /* 0x000000ffff097224 */ /* 0x004fe200078e0007 */
[----:B------:R1:W2:Y:S01]  /*4c00*/  SHFL.DOWN PT, R8, R7, 0x8, 0x1f ;  /* 0x09001f0007087f89 */ /* 0x0002a200000e0000 */
[----:B------:R-:W-:Y:S05]  /*4c10*/  @P4 BRA `(.L_x_559) ;  /* 0x0000000000404947 */ /* 0x000fea0003800000 */
[----:B0-----:R-:W-:Y:S01]  /*4c20*/  FSETP.GEU.AND P0, PT, R4, R11, PT ;  /* 0x0000000b0400720b */ /* 0x001fe20003f0e000 */
[----:B------:R-:W-:Y:S02]  /*4c30*/  IMAD.MOV.U32 R3, RZ, RZ, R11 ;  /* 0x000000ffff037224 */ /* 0x000fe400078e000b */
[----:B---3--:R-:W-:Y:S02]  /*4c40*/  IMAD.MOV.U32 R5, RZ, RZ, R13 ;  /* 0x000000ffff057224 */ /* 0x008fe400078e000d */
        /* <DEDUP_REMOVED lines=13> */
.L_x_559:
[----:B------:R-:W-:Y:S05]  /*4d20*/  BSYNC.RECONVERGENT B1 ;  /* 0x0000000000017941 */ /* 0x000fea0003800200 */
.L_x_558:
[----:B-1----:R1:W1:Y:S01]  /*4d30*/  SHFL.DOWN PT, R4, R3, 0x10, 0x1f ;  /* 0x0a001f0003047f89 */ /* 0x00226200000e0000 */
[----:B------:R-:W-:Y:S01]  /*4d40*/  BSSY.RECONVERGENT B1, `(.L_x_560) ;  /* 0x0000017000017945 */ /* 0x000fe20003800200 */
[----:B------:R-:W-:Y:S02]  /*4d50*/  IMAD.MOV.U32 R6, RZ, RZ, R3 ;  /* 0x000000ffff067224 */ /* 0x000fe400078e0003 */
[----:B----4-:R4:W1:Y:S01]  /*4d60*/  SHFL.DOWN PT, R10, R5, 0x10, 0x1f ;  /* 0x0a001f00050a7f89 */ /* 0x01086200000e0000 */
[----:B------:R-:W-:Y:S02]  /*4d70*/  IMAD.MOV.U32 R7, RZ, RZ, R5 ;  /* 0x000000ffff077224 */ /* 0x000fe400078e0005 */
[----:B--2---:R-:W-:Y:S01]  /*4d80*/  IMAD.MOV.U32 R8, RZ, RZ, R9 ;  /* 0x000000ffff087224 */ /* 0x004fe200078e0009 */
[----:B0-----:R4:W0:Y:S01]  /*4d90*/  SHFL.DOWN PT, R12, R9, 0x10, 0x1f ;  /* 0x0a001f00090c7f89 */ /* 0x00182200000e0000 */
        /* <DEDUP_REMOVED lines=17> */
.L_x_561:
[----:B------:R-:W-:Y:S05]  /*4eb0*/  BSYNC.RECONVERGENT B1 ;  /* 0x0000000000017941 */ /* 0x000fea0003800200 */
.L_x_560:
[----:B------:R-:W-:Y:S04]  /*4ec0*/  BSSY.RECONVERGENT B1, `(.L_x_562) ;  /* 0x000000c000017945 */ /* 0x000fe80003800200 */
[----:B------:R-:W-:Y:S05]  /*4ed0*/  @P2 BRA `(.L_x_563) ;  /* 0x0000000000282947 */ /* 0x000fea0003800000 */
[----:B----4-:R-:W2:Y:S01]  /*4ee0*/  S2R R5, SR_CgaCtaId ;  /* 0x0000000000057919 */ /* 0x010ea20000008800 */
[----:B-1----:R-:W-:Y:S02]  /*4ef0*/  MOV R4, 0x400 ;  /* 0x0000040000047802 */ /* 0x002fe40000000f00 */
[----:B------:R-:W-:-:S04]  /*4f00*/  SHF.R.U32.HI R3, RZ, 0x1, R2 ;  /* 0x00000001ff037819 */ /* 0x000fc80000011602 */
[----:B------:R-:W-:Y:S02]  /*4f10*/  LOP3.LUT R3, R3, 0x1f0, RZ, 0xc0, !PT ;  /* 0x000001f003037812 */ /* 0x000fe400078ec0ff */
[----:B--2---:R-:W-:Y:S01]  /*4f20*/  LEA R4, R5, R4, 0x18 ;  /* 0x0000000405047211 */ /* 0x004fe200078ec0ff */
[----:B------:R-:W-:-:S04]  /*4f30*/  IMAD.MOV.U32 R5, RZ, RZ, R8 ;  /* 0x000000ffff057224 */ /* 0x000fc800078e0008 */
[----:B------:R-:W-:Y:S02]  /*4f40*/  IMAD.IADD R3, R3, 0x1, R4 ;  /* 0x0000000103037824 */ /* 0x000fe400078e0204 */
[----:B------:R-:W-:-:S03]  /*4f50*/  IMAD.MOV.U32 R4, RZ, RZ, R7 ;  /* 0x000000ffff047224 */ /* 0x000fc600078e0007 */
[----:B------:R2:W-:Y:S04]  /*4f60*/  STS [R3+0x8], R6 ;  /* 0x0000080603007388 */ /* 0x0005e80000000800 */
[----:B------:R2:W-:Y:S02]  /*4f70*/  STS.64 [R3+0x10], R4 ;  /* 0x0000100403007388 */ /* 0x0005e40000000a00 */
.L_x_563:
[----:B------:R-:W-:Y:S05]  /*4f80*/  BSYNC.RECONVERGENT B1 ;  /* 0x0000000000017941 */ /* 0x000fea0003800200 */
.L_x_562:
        /* <DEDUP_REMOVED lines=27> */
.L_x_565:
[----:B------:R-:W-:Y:S05]  /*5140*/  BSYNC.RECONVERGENT B1 ;  /* 0x0000000000017941 */ /* 0x000fea0003800200 */
.L_x_564:
        /* <DEDUP_REMOVED lines=27> */
.L_x_567:
[----:B------:R-:W-:Y:S05]  /*5300*/  BSYNC.RECONVERGENT B1 ;  /* 0x0000000000017941 */ /* 0x000fea0003800200 */
.L_x_566:
        /* <DEDUP_REMOVED lines=17> */
.L_x_569:
[----:B------:R-:W-:Y:S05]  /*5420*/  BSYNC.RECONVERGENT B1 ;  /* 0x0000000000017941 */ /* 0x000fea0003800200 */
.L_x_568:
        /* <DEDUP_REMOVED lines=17> */
.L_x_571:
[----:B------:R-:W-:Y:S05]  /*5540*/  BSYNC.RECONVERGENT B1 ;  /* 0x0000000000017941 */ /* 0x000fea0003800200 */
.L_x_570:
        /* <DEDUP_REMOVED lines=17> */
.L_x_573:
[----:B------:R-:W-:Y:S05]  /*5660*/  BSYNC.RECONVERGENT B1 ;  /* 0x0000000000017941 */ /* 0x000fea0003800200 */
.L_x_572:
        /* <DEDUP_REMOVED lines=17> */
.L_x_575:
[----:B------:R-:W-:Y:S05]  /*5780*/  BSYNC.RECONVERGENT B1 ;  /* 0x0000000000017941 */ /* 0x000fea0003800200 */
.L_x_574:
        /* <DEDUP_REMOVED lines=16> */
.L_x_493:
[----:B------:R-:W-:Y:S05]  /*5890*/  BSYNC.RECONVERGENT B0 ;  /* 0x0000000000007941 */ /* 0x000fea0003800200 */
.L_x_460:
[----:B------:R-:W-:Y:S05]  /*58a0*/  @P2 EXIT ;  /* 0x000000000000294d */ /* 0x000fea0003800000 */
[----:B-1234-:R-:W1:Y:S01]  /*58b0*/  LDC.64 R2, c[0x0][0x390] ;  /* 0x0000e400ff027b82 */ /* 0x01ee620000000a00 */
[----:B0-----:R-:W-:Y:S02]  /*58c0*/  IMAD.MOV.U32 R9, RZ, RZ, R8 ;  /* 0x000000ffff097224 */ /* 0x001fe400078e0008 */
[----:B------:R-:W-:Y:S02]  /*58d0*/  IMAD.MOV.U32 R8, RZ, RZ, R7 ;  /* 0x000000ffff087224 */ /* 0x000fe400078e0007 */
[----:B-1----:R-:W-:-:S05]  /*58e0*/  IMAD.WIDE.U32 R2, R0, 0x10, R2 ;  /* 0x0000001000027825 */ /* 0x002fca00078e0002 */
[----:B------:R-:W-:Y:S04]  /*58f0*/  STG.E.64 desc[UR10][R2.64+0x8], R8 ;  /* 0x0000080802007986 */ /* 0x000fe8000c101b0a */
[----:B------:R-:W-:Y:S01]  /*5900*/  STG.E desc[UR10][R2.64], R6 ;  /* 0x0000000602007986 */ /* 0x000fe2000c10190a */
[----:B------:R-:W-:Y:S05]  /*5910*/  EXIT ;  /* 0x000000000000794d */ /* 0x000fea0003800000 */
.L_x_576:
        /* <DEDUP_REMOVED lines=14> */
.L_x_697:


//--------------------- .text._ZN6thrust24THRUST_300001_SM_1000_NS8cuda_cub4core6detail13_kernel_agentINS1_8__reduce11ReduceAgentINS0_12zip_iteratorIN4cuda3std3__45tupleIJNS0_10device_ptrIfEENS0_17counting_iteratorIlNS0_11use_defaultESF_SF_EEEEEEEPNSB_IJflEEESJ_iNS1_9__extrema9arg_max_fIflNSA_4lessIfEEEEEEJSI_SK_iSP_EEEvDpT0_ --------------------------
	.section	.text._ZN6thrust24THRUST_300001_SM_1000_NS8cuda_cub4core6detail13_kernel_agentINS1_8__reduce11ReduceAgentINS0_12zip_iteratorIN4cuda3std3__45tupleIJNS0_10device_ptrIfEENS0_17counting_iteratorIlNS0_11use_defaultESF_SF_EEEEEEEPNSB_IJflEEESJ_iNS1_9__extrema9arg_max_fIflNSA_4lessIfEEEEEEJSI_SK_iSP_EEEvDpT0_,"ax",@progbits
	.align	128
        .global         _ZN6thrust24THRUST_300001_SM_1000_NS8cuda_cub4core6detail13_kernel_agentINS1_8__reduce11ReduceAgentINS0_12zip_iteratorIN4cuda3std3__45tupleIJNS0_10device_ptrIfEENS0_17counting_iteratorIlNS0_11use_defaultESF_SF_EEEEEEEPNSB_IJflEEESJ_iNS1_9__extrema9arg_max_fIflNSA_4lessIfEEEEEEJSI_SK_iSP_EEEvDpT0_
        .type           _ZN6thrust24THRUST_300001_SM_1000_NS8cuda_cub4core6detail13_kernel_agentINS1_8__reduce11ReduceAgentINS0_12zip_iteratorIN4cuda3std3__45tupleIJNS0_10device_ptrIfEENS0_17counting_iteratorIlNS0_11use_defaultESF_SF_EEEEEEEPNSB_IJflEEESJ_iNS1_9__extrema9arg_max_fIflNSA_4lessIfEEEEEEJSI_SK_iSP_EEEvDpT0_,@function
        .size           _ZN6thrust24THRUST_300001_SM_1000_NS8cuda_cub4core6detail13_kernel_agentINS1_8__reduce11ReduceAgentINS0_12zip_iteratorIN4cuda3std3__45tupleIJNS0_10device_ptrIfEENS0_17counting_iteratorIlNS0_11use_defaultESF_SF_EEEEEEEPNSB_IJflEEESJ_iNS1_9__extrema9arg_max_fIflNSA_4lessIfEEEEEEJSI_SK_iSP_EEEvDpT0_,(.L_x_698 - _ZN6thrust24THRUST_300001_SM_1000_NS8cuda_cub4core6detail13_kernel_agentINS1_8__reduce11ReduceAgentINS0_12zip_iteratorIN4cuda3std3__45tupleIJNS0_10device_ptrIfEENS0_17counting_iteratorIlNS0_11use_defaultESF_SF_EEEEEEEPNSB_IJflEEESJ_iNS1_9__extrema9arg_max_fIflNSA_4lessIfEEEEEEJSI_SK_iSP_EEEvDpT0_)
        .other          _ZN6thrust24THRUST_300001_SM_1000_NS8cuda_cub4core6detail13_kernel_agentINS1_8__reduce11ReduceAgentINS0_12zip_iteratorIN4cuda3std3__45tupleIJNS0_10device_ptrIfEENS0_17counting_iteratorIlNS0_11use_defaultESF_SF_EEEEEEEPNSB_IJflEEESJ_iNS1_9__extrema9arg_max_fIflNSA_4lessIfEEEEEEJSI_SK_iSP_EEEvDpT0_,@"STO_CUDA_ENTRY STV_DEFAULT"
_ZN6thrust24THRUST_300001_SM_1000_NS8cuda_cub4core6detail13_kernel_agentINS1_8__reduce11ReduceAgentINS0_12zip_iteratorIN4cuda3std3__45tupleIJNS0_10device_ptrIfEENS0_17counting_iteratorIlNS0_11use_defaultESF_SF_EEEEEEEPNSB_IJflEEESJ_iNS1_9__extrema9arg_max_fIflNSA_4lessIfEEEEEEJSI_SK_iSP_EEEvDpT0_:
.text._ZN6thrust24THRUST_300001_SM_1000_NS8cuda_cub4core6detail13_kernel_agentINS1_8__reduce11ReduceAgentINS0_12zip_iteratorIN4cuda3std3__45tupleIJNS0_10device_ptrIfEENS0_17counting_iteratorIlNS0_11use_defaultESF_SF_EEEEEEEPNSB_IJflEEESJ_iNS1_9__extrema9arg_max_fIflNSA_4lessIfEEEEEEJSI_SK_iSP_EEEvDpT0_:
        /* <DEDUP_REMOVED lines=23> */
.L_x_580:
[----:B0-----:R-:W-:Y:S05]  /*0170*/  BSYNC.RECONVERGENT B1 ;  /* 0x0000000000017941 */ /* 0x001fea0003800200 */
.L_x_579:
        /* <DEDUP_REMOVED lines=17> */
.L_x_587:
        /* <DEDUP_REMOVED lines=24> */
.L_x_586:
[----:B------:R-:W-:Y:S05]  /*0410*/  BSYNC.RECONVERGENT B3 ;  /* 0x0000000000037941 */ /* 0x000fea0003800200 */
.L_x_585:
[----:B------:R-:W-:Y:S01]  /*0420*/  IADD3 R5, P0, PT, R5, 0x100, RZ ;  /* 0x0000010005057810 */ /* 0x000fe20007f1e0ff */
[----:B------:R-:W-:Y:S02]  /*0430*/  VIADD R9, R9, 0x100 ;  /* 0x0000010009097836 */ /* 0x000fe40000000000 */
[----:B------:R-:W-:Y:S02]  /*0440*/  IMAD.X R3, RZ, RZ, R3, P3 ;  /* 0x000000ffff037224 */ /* 0x000fe400018e0603 */
[----:B------:R-:W-:Y:S01]  /*0450*/  IMAD.X R10, RZ, RZ, R10, P0 ;  /* 0x000000ffff0a7224 */ /* 0x000fe200000e060a */
[----:B------:R-:W-:Y:S07]  /*0460*/  @P2 BRA `(.L_x_587) ;  /* 0xfffffffc00882947 */ /* 0x000fee000383ffff */
.L_x_584:
[----:B------:R-:W-:Y:S05]  /*0470*/  BSYNC.RECONVERGENT B2 ;  /* 0x0000000000027941 */ /* 0x000fea0003800200 */
.L_x_583:
[----:B------:R-:W-:-:S13]  /*0480*/  ISETP.GE.U32.AND P0, PT, R11, 0x300, PT ;  /* 0x000003000b00780c */ /* 0x000fda0003f06070 */
[----:B------:R-:W-:Y:S05]  /*0490*/  @!P0 BRA `(.L_x_582) ;  /* 0x00000004007c8947 */ /* 0x000fea0003800000 */
[----:B------:R-:W0:Y:S01]  /*04a0*/  LDC.64 R4, c[0x0][0x380] ;  /* 0x0000e000ff047b82 */ /* 0x000e220000000a00 */
[----:B------:R-:W-:-:S07]  /*04b0*/  VIADD R10, R9, 0x200 ;  /* 0x00000200090a7836 */ /* 0x000fce0000000000 */
[----:B------:R-:W1:Y:S02]  /*04c0*/  LDC.64 R2, c[0x0][0x388] ;  /* 0x0000e200ff027b82 */ /* 0x000e640000000a00 */
.L_x_596:
        /* <DEDUP_REMOVED lines=26> */
.L_x_589:
[----:B------:R-:W-:Y:S05]  /*0670*/  BSYNC.RECONVERGENT B2 ;  /* 0x0000000000027941 */ /* 0x000fea0003800200 */
.L_x_588:
        /* <DEDUP_REMOVED lines=20> */
.L_x_591:
[----:B------:R-:W-:Y:S05]  /*07c0*/  BSYNC.RECONVERGENT B2 ;  /* 0x0000000000027941 */ /* 0x000fea0003800200 */
.L_x_590:
        /* <DEDUP_REMOVED lines=20> */
.L_x_593:
[----:B------:R-:W-:Y:S05]  /*0910*/  BSYNC.RECONVERGENT B2 ;  /* 0x0000000000027941 */ /* 0x000fea0003800200 */
.L_x_592:
        /* <DEDUP_REMOVED lines=18> */
.L_x_595:
[----:B------:R-:W-:Y:S05]  /*0a40*/  BSYNC.RECONVERGENT B2 ;  /* 0x0000000000027941 */ /* 0x000fea0003800200 */
.L_x_594:
[C---:B------:R-:W-:Y:S02]  /*0a50*/  VIADD R9, R10.reuse, 0x200 ;  /* 0x000002000a097836 */ /* 0x040fe40000000000 */
[----:B------:R-:W-:-:S03]  /*0a60*/  VIADD R10, R10, 0x400 ;  /* 0x000004000a0a7836 */ /* 0x000fc60000000000 */
[----:B------:R-:W-:-:S13]  /*0a70*/  ISETP.GE.AND P0, PT, R9, UR5, PT ;  /* 0x0000000509007c0c */ /* 0x000fda000bf06270 */
[----:B------:R-:W-:Y:S05]  /*0a80*/  @!P0 BRA `(.L_x_596) ;  /* 0xfffffff800908947 */ /* 0x000fea000383ffff */
.L_x_582:
[----:B------:R-:W-:Y:S05]  /*0a90*/  BSYNC.RECONVERGENT B1 ;  /* 0x0000000000017941 */ /* 0x000fea0003800200 */
.L_x_581:
        /* <DEDUP_REMOVED lines=31> */
.L_x_599:
[----:B------:R-:W-:Y:S05]  /*0c90*/  BSYNC.RECONVERGENT B1 ;  /* 0x0000000000017941 */ /* 0x000fea0003800200 */
.L_x_598:
        /* <DEDUP_REMOVED lines=27> */
.L_x_601:
[----:B------:R-:W-:Y:S05]  /*0e50*/  BSYNC.RECONVERGENT B1 ;  /* 0x0000000000017941 */ /* 0x000fea0003800200 */
.L_x_600:
        /* <DEDUP_REMOVED lines=24> */
.L_x_603:
[----:B------:R-:W-:Y:S05]  /*0fe0*/  BSYNC.RECONVERGENT B1 ;  /* 0x0000000000017941 */ /* 0x000fea0003800200 */
.L_x_602:
        /* <DEDUP_REMOVED lines=24> */
.L_x_605:
[----:B------:R-:W-:Y:S05]  /*1170*/  BSYNC.RECONVERGENT B1 ;  /* 0x0000000000017941 */ /* 0x000fea0003800200 */
.L_x_604:
        /* <DEDUP_REMOVED lines=24> */
.L_x_607:
[----:B------:R-:W-:Y:S05]  /*1300*/  BSYNC.RECONVERGENT B1 ;  /* 0x0000000000017941 */ /* 0x000fea0003800200 */
.L_x_606:
        /* <DEDUP_REMOVED lines=12> */
.L_x_609:
[----:B------:R-:W-:Y:S05]  /*13d0*/  BSYNC.RECONVERGENT B1 ;  /* 0x0000000000017941 */ /* 0x000fea0003800200 */
.L_x_608:
        /* <DEDUP_REMOVED lines=27> */
.L_x_612:
[----:B------:R-:W-:Y:S05]  /*1590*/  BSYNC.RECONVERGENT B1 ;  /* 0x0000000000017941 */ /* 0x000fea0003800200 */
.L_x_611:
        /* <DEDUP_REMOVED lines=27> */
.L_x_614:
[----:B------:R-:W-:Y:S05]  /*1750*/  BSYNC.RECONVERGENT B1 ;  /* 0x0000000000017941 */ /* 0x000fea0003800200 */
.L_x_613:
        /* <DEDUP_REMOVED lines=17> */
.L_x_616:
[----:B------:R-:W-:Y:S05]  /*1870*/  BSYNC.RECONVERGENT B1 ;  /* 0x0000000000017941 */ /* 0x000fea0003800200 */
.L_x_615:
        /* <DEDUP_REMOVED lines=17> */
.L_x_618:
[----:B------:R-:W-:Y:S05]  /*1990*/  BSYNC.RECONVERGENT B1 ;  /* 0x0000000000017941 */ /* 0x000fea0003800200 */
.L_x_617:
        /* <DEDUP_REMOVED lines=17> */
.L_x_620:
[----:B------:R-:W-:Y:S05]  /*1ab0*/  BSYNC.RECONVERGENT B1 ;  /* 0x0000000000017941 */ /* 0x000fea0003800200 */
.L_x_619:
        /* <DEDUP_REMOVED lines=17> */
.L_x_622:
[----:B------:R-:W-:Y:S05]  /*1bd0*/  BSYNC.RECONVERGENT B1 ;  /* 0x0000000000017941 */ /* 0x000fea0003800200 */
.L_x_621:
        /* <DEDUP_REMOVED lines=18> */
.L_x_597:
        /* <DEDUP_REMOVED lines=41> */
.L_x_624:
[----:B------:R-:W-:Y:S05]  /*1f90*/  BSYNC.RECONVERGENT B1 ;  /* 0x0000000000017941 */ /* 0x000fea0003800200 */
.L_x_623:
        /* <DEDUP_REMOVED lines=24> */
.L_x_626:
[----:B------:R-:W-:Y:S05]  /*2120*/  BSYNC.RECONVERGENT B1 ;  /* 0x0000000000017941 */ /* 0x000fea0003800200 */
.L_x_625:
        /* <DEDUP_REMOVED lines=24> */
.L_x_628:
[----:B------:R-:W-:Y:S05]  /*22b0*/  BSYNC.RECONVERGENT B1 ;  /* 0x0000000000017941 */ /* 0x000fea0003800200 */
.L_x_627:
        /* <DEDUP_REMOVED lines=24> */
.L_x_630:
[----:B------:R-:W-:Y:S05]  /*2440*/  BSYNC.RECONVERGENT B1 ;  /* 0x0000000000017941 */ /* 0x000fea0003800200 */
.L_x_629:
        /* <DEDUP_REMOVED lines=24> */
.L_x_632:
[----:B------:R-:W-:Y:S05]  /*25d0*/  BSYNC.RECONVERGENT B1 ;  /* 0x0000000000017941 */ /* 0x000fea0003800200 */
.L_x_631:
        /* <DEDUP_REMOVED lines=12> */
.L_x_634:
[----:B------:R-:W-:Y:S05]  /*26a0*/  BSYNC.RECONVERGENT B1 ;  /* 0x0000000000017941 */ /* 0x000fea0003800200 */
.L_x_633:
        /* <DEDUP_REMOVED lines=30> */
.L_x_636:
[----:B------:R-:W-:Y:S05]  /*2890*/  BSYNC.RECONVERGENT B1 ;  /* 0x0000000000017941 */ /* 0x000fea0003800200 */
.L_x_635:
        /* <DEDUP_REMOVED lines=27> */
.L_x_638:
[----:B------:R-:W-:Y:S05]  /*2a50*/  BSYNC.RECONVERGENT B1 ;  /* 0x0000000000017941 */ /* 0x000fea0003800200 */
.L_x_637:
        /* <DEDUP_REMOVED lines=27> */
.L_x_640:
[----:B------:R-:W-:Y:S05]  /*2c10*/  BSYNC.RECONVERGENT B1 ;  /* 0x0000000000017941 */ /* 0x000fea0003800200 */
.L_x_639:
        /* <DEDUP_REMOVED lines=27> */
.L_x_642:
[----:B------:R-:W-:Y:S05]  /*2dd0*/  BSYNC.RECONVERGENT B1 ;  /* 0x0000000000017941 */ /* 0x000fea0003800200 */
.L_x_641:
        /* <DEDUP_REMOVED lines=27> */
.L_x_644:
[----:B------:R-:W-:Y:S05]  /*2f90*/  BSYNC.RECONVERGENT B1 ;  /* 0x0000000000017941 */ /* 0x000fea0003800200 */
.L_x_643:
        /* <DEDUP_REMOVED lines=27> */
.L_x_646:
[----:B------:R-:W-:Y:S05]  /*3150*/  BSYNC.RECONVERGENT B1 ;  /* 0x0000000000017941 */ /* 0x000fea0003800200 */
.L_x_645:
        /* <DEDUP_REMOVED lines=28> */
.L_x_578:
        /* <DEDUP_REMOVED lines=9> */
[----:B------:R-:W-:Y:S01]  /*33b0*/  VIADD R9, R0, 0x100 ;  /* 0x0000010000097836 */ /* 0x000fe20000000000 */
[----:B------:R-:W-:Y:S01]  /*33c0*/  UISETP.GE.U32.AND UP0, UPT, UR4, 0xa00, UPT ;  /* 0x00000a000400788c */ /* 0x000fe2000bf06070 */
[----:B---3--:R-:W-:-:S04]  /*33d0*/  FSETP.GEU.AND P0, PT, R4, R5, PT ;  /* 0x000000050400720b */ /* 0x008fc80003f0e000 */
[----:B------:R-:W-:Y:S01]  /*33e0*/  FSEL R4, R4, R5, P0 ;  /* 0x0000000504047208 */ /* 0x000fe20000000000 */
[----:B------:R-:W-:-:S03]  /*33f0*/  VIADD R5, R0, 0x200 ;  /* 0x0000020000057836 */ /* 0x000fc60000000000 */
[----:B----4-:R-:W-:-:S04]  /*3400*/  FSETP.GEU.AND P2, PT, R4, R7, PT ;  /* 0x000000070400720b */ /* 0x010fc80003f4e000 */
[----:B------:R-:W-:-:S04]  /*3410*/  FSEL R7, R4, R7, P2 ;  /* 0x0000000704077208 */ /* 0x000fc80001000000 */
[----:B-----5:R-:W-:-:S04]  /*3420*/  FSETP.GEU.AND P3, PT, R7, R8, PT ;  /* 0x000000080700720b */ /* 0x020fc80003f6e000 */
[----:B------:R-:W-:Y:S02]  /*3430*/  FSEL R7, R7, R8, P3 ;  /* 0x0000000807077208 */ /* 0x000fe40001800000 */
        /* <DEDUP_REMOVED lines=11> */
[----:B------:R-:W-:Y:S01]  /*34f0*/  @P1 SEL R8, R5, R8, P0 ;  /* 0x0000000805081207 */ /* 0x000fe20000000000 */
[----:B------:R-:W-:Y:S01]  /*3500*/  IMAD.MOV.U32 R5, RZ, RZ, 0x500 ;  /* 0x00000500ff057424 */ /* 0x000fe200078e00ff */
[----:B------:R-:W-:Y:S02]  /*3510*/  @P1 FSEL R6, R7, R6, P0 ;  /* 0x0000000607061208 */ /* 0x000fe40000000000 */
[----:B------:R-:W-:Y:S01]  /*3520*/  @P1 SEL R9, R4, R9, P0 ;  /* 0x0000000904091207 */ /* 0x000fe20000000000 */
[----:B------:R-:W-:Y:S06]  /*3530*/  BRA.U !UP0, `(.L_x_647) ;  /* 0x0000000508047547 */ /* 0x000fec000b800000 */
[----:B------:R-:W-:Y:S01]  /*3540*/  IMAD.MOV.U32 R10, RZ, RZ, R6 ;  /* 0x000000ffff0a7224 */ /* 0x000fe200078e0006 */
[----:B------:R-:W0:Y:S01]  /*3550*/  LDCU UR4, c[0x0][0x398] ;  /* 0x00007300ff0477ac */ /* 0x000e220008000800 */
[----:B------:R-:W-:Y:S02]  /*3560*/  IMAD.MOV.U32 R21, RZ, RZ, R8 ;  /* 0x000000ffff157224 */ /* 0x000fe400078e0008 */
[----:B------:R-:W-:Y:S01]  /*3570*/  IMAD.MOV.U32 R20, RZ, RZ, R9 ;  /* 0x000000ffff147224 */ /* 0x000fe200078e0009 */
[----:B------:R-:W1:Y:S01]  /*3580*/  LDCU.64 UR6, c[0x0][0x388] ;  /* 0x00007100ff0677ac */ /* 0x000e620008000a00 */
[----:B------:R-:W-:-:S07]  /*3590*/  IMAD.MOV.U32 R7, RZ, RZ, 0x500 ;  /* 0x00000500ff077424 */ /* 0x000fce00078e00ff */
.L_x_648:
[----:B------:R-:W-:-:S05]  /*35a0*/  IMAD.WIDE.U32 R4, R7, 0x4, R2 ;  /* 0x0000000407047825 */ /* 0x000fca00078e0002 */
[----:B------:R-:W2:Y:S04]  /*35b0*/  LDG.E R11, desc[UR8][R4.64] ;  /* 0x00000008040b7981 */ /* 0x000ea8000c1e1900 */
[----:B------:R-:W3:Y:S04]  /*35c0*/  LDG.E R12, desc[UR8][R4.64+0x400] ;  /* 0x00040008040c7981 */ /* 0x000ee8000c1e1900 */
[----:B------:R-:W4:Y:S04]  /*35d0*/  LDG.E R13, desc[UR8][R4.64+0x800] ;  /* 0x00080008040d7981 */ /* 0x000f28000c1e1900 */
[----:B------:R-:W5:Y:S04]  /*35e0*/  LDG.E R14, desc[UR8][R4.64+0xc00] ;  /* 0x000c0008040e7981 */ /* 0x000f68000c1e1900 */
[----:B------:R0:W5:Y:S01]  /*35f0*/  LDG.E R6, desc[UR8][R4.64+0x1000] ;  /* 0x0010000804067981 */ /* 0x000162000c1e1900 */
[----:B-1----:R-:W-:-:S04]  /*3600*/  IADD3 R18, P0, P1, R0, UR6, R7 ;  /* 0x0000000600127c10 */ /* 0x002fc8000f91e007 */
[----:B------:R-:W-:Y:S02]  /*3610*/  IADD3.X R19, PT, PT, RZ, UR7, RZ, P0, P1 ;  /* 0x00000007ff137c10 */ /* 0x000fe400087e24ff */
[C---:B------:R-:W-:Y:S02]  /*3620*/  IADD3 R17, P3, PT, R18.reuse, 0x100, RZ ;  /* 0x0000010012117810 */ /* 0x040fe40007f7e0ff */
[C---:B------:R-:W-:Y:S02]  /*3630*/  IADD3 R15, P5, PT, R18.reuse, 0x300, RZ ;  /* 0x00000300120f7810 */ /* 0x040fe40007fbe0ff */
[----:B------:R-:W-:Y:S01]  /*3640*/  IADD3 R8, P6, PT, R18, 0x400, RZ ;  /* 0x0000040012087810 */ /* 0x000fe20007fde0ff */
[--C-:B------:R-:W-:Y:S02]  /*3650*/  IMAD.X R16, RZ, RZ, R19.reuse, P3 ;  /* 0x000000ffff107224 */ /* 0x100fe400018e0613 */
[--C-:B0-----:R-:W-:Y:S02]  /*3660*/  IMAD.X R4, RZ, RZ, R19.reuse, P5 ;  /* 0x000000ffff047224 */ /* 0x101fe400028e0613 */
        /* <DEDUP_REMOVED lines=23> */
[----:B-----5:R-:W-:Y:S02]  /*37e0*/  FSETP.GEU.AND P1, PT, R13, R14, PT ;  /* 0x0000000e0d00720b */ /* 0x020fe40003f2e000 */
[----:B------:R-:W-:-:S11]  /*37f0*/  @P2 SEL R5, R16, R5, P0 ;  /* 0x0000000510052207 */ /* 0x000fd60000000000 */
[----:B------:R-:W-:-:S04]  /*3800*/  @P1 ISETP.GE.U32.AND P0, PT, R10, R15, PT ;  /* 0x0000000f0a00120c */ /* 0x000fc80003f06070 */
[----:B------:R-:W-:-:S04]  /*3810*/  @P1 ISETP.GE.AND.EX P0, PT, R5, R4, PT, P0 ;  /* 0x000000040500120c */ /* 0x000fc80003f06300 */
[----:B------:R-:W-:-:S04]  /*3820*/  @P1 FSETP.LT.OR P0, PT, R14, R13, !P0 ;  /* 0x0000000d0e00120b */ /* 0x000fc80004701400 */
[----:B------:R-:W-:Y:S02]  /*3830*/  @P1 FSEL R14, R13, R14, P0 ;  /* 0x0000000e0d0e1208 */ /* 0x000fe40000000000 */
[----:B------:R-:W-:Y:S01]  /*3840*/  @P1 SEL R15, R10, R15, P0 ;  /* 0x0000000f0a0f1207 */ /* 0x000fe20000000000 */
[----:B------:R-:W-:Y:S01]  /*3850*/  VIADD R10, R7, 0xa00 ;  /* 0x00000a00070a7836 */ /* 0x000fe20000000000 */
[----:B------:R-:W-:Y:S02]  /*3860*/  FSETP.GEU.AND P2, PT, R14, R6, PT ;  /* 0x000000060e00720b */ /* 0x000fe40003f4e000 */
[----:B------:R-:W-:Y:S01]  /*3870*/  @P1 SEL R4, R5, R4, P0 ;  /* 0x0000000405041207 */ /* 0x000fe20000000000 */
[----:B------:R-:W-:Y:S01]  /*3880*/  VIADD R5, R7, 0x500 ;  /* 0x0000050007057836 */ /* 0x000fe20000000000 */
[----:B------:R-:W-:-:S03]  /*3890*/  ISETP.GT.AND P1, PT, R10, UR4, PT ;  /* 0x000000040a007c0c */ /* 0x000fc6000bf24270 */
[----:B------:R-:W-:-:S06]  /*38a0*/  IMAD.MOV.U32 R7, RZ, RZ, R5 ;  /* 0x000000ffff077224 */ /* 0x000fcc00078e0005 */
        /* <DEDUP_REMOVED lines=10> */
.L_x_647:
        /* <DEDUP_REMOVED lines=14> */
[----:B------:R-:W-:Y:S01]  /*3a30*/  IMAD.IADD R11, R0, 0x1, R5 ;  /* 0x00000001000b7824 */ /* 0x000fe200078e0205 */
[----:B------:R-:W-:-:S04]  /*3a40*/  LEA.HI R4, R13, 0x1, RZ, 0x18 ;  /* 0x000000010d047811 */ /* 0x000fc800078fc0ff */
[----:B------:R-:W-:Y:S01]  /*3a50*/  LOP3.LUT R10, R4, 0x3, RZ, 0xc0, !PT ;  /* 0x00000003040a7812 */ /* 0x000fe200078ec0ff */
[----:B------:R-:W-:-:S04]  /*3a60*/  IMAD.MOV.U32 R4, RZ, RZ, R0 ;  /* 0x000000ffff047224 */ /* 0x000fc800078e0000 */
[----:B------:R-:W-:Y:S02]  /*3a70*/  IMAD.MOV R10, RZ, RZ, -R10 ;  /* 0x000000ffff0a7224 */ /* 0x000fe400078e0a0a */
[C---:B0-----:R-:W-:Y:S01]  /*3a80*/  IMAD.WIDE.U32 R2, R11.reuse, 0x4, R2 ;  /* 0x000000040b027825 */ /* 0x041fe200078e0002 */
[----:B------:R-:W-:-:S05]  /*3a90*/  IADD3 R11, P0, PT, R11, UR6, RZ ;  /* 0x000000060b0b7c10 */ /* 0x000fca000ff1e0ff */
[----:B------:R-:W-:-:S08]  /*3aa0*/  IMAD.X R12, RZ, RZ, UR7, P0 ;  /* 0x00000007ff0c7e24 */ /* 0x000fd000080e06ff */
.L_x_655:
[----:B------:R0:W2:Y:S01]  /*3ab0*/  LDG.E R17, desc[UR8][R2.64] ;  /* 0x0000000802117981 */ /* 0x0000a2000c1e1900 */
[----:B------:R-:W-:Y:S01]  /*3ac0*/  VIADD R10, R10, 0x1 ;  /* 0x000000010a0a7836 */ /* 0x000fe20000000000 */
[----:B------:R-:W-:Y:S01]  /*3ad0*/  BSSY.RECONVERGENT B3, `(.L_x_653) ;  /* 0x0000016000037945 */ /* 0x000fe20003800200 */
[----:B------:R-:W-:Y:S02]  /*3ae0*/  IMAD.MOV.U32 R14, RZ, RZ, R8 ;  /* 0x000000ffff0e7224 */ /* 0x000fe400078e0008 */
[----:B------:R-:W-:Y:S01]  /*3af0*/  IMAD.MOV.U32 R15, RZ, RZ, R9 ;  /* 0x000000ffff0f7224 */ /* 0x000fe200078e0009 */
[----:B------:R-:W-:Y:S01]  /*3b00*/  ISETP.NE.AND P2, PT, R10, RZ, PT ;  /* 0x000000ff0a00720c */ /* 0x000fe20003f45270 */
[----:B------:R-:W-:Y:S02]  /*3b10*/  IMAD.MOV.U32 R16, RZ, RZ, R6 ;  /* 0x000000ffff107224 */ /* 0x000fe400078e0006 */
        /* <DEDUP_REMOVED lines=17> */
.L_x_654:
[----:B------:R-:W-:Y:S05]  /*3c30*/  BSYNC.RECONVERGENT B3 ;  /* 0x0000000000037941 */ /* 0x000fea0003800200 */
.L_x_653:
[----:B------:R-:W-:Y:S01]  /*3c40*/  IADD3 R11, P0, PT, R11, 0x100, RZ ;  /* 0x000001000b0b7810 */ /* 0x000fe20007f1e0ff */
[----:B------:R-:W-:Y:S02]  /*3c50*/  VIADD R4, R4, 0x100 ;  /* 0x0000010004047836 */ /* 0x000fe40000000000 */
[----:B------:R-:W-:Y:S02]  /*3c60*/  IMAD.X R3, RZ, RZ, R3, P3 ;  /* 0x000000ffff037224 */ /* 0x000fe400018e0603 */
[----:B------:R-:W-:Y:S01]  /*3c70*/  IMAD.X R12, RZ, RZ, R12, P0 ;  /* 0x000000ffff0c7224 */ /* 0x000fe200000e060c */
[----:B------:R-:W-:Y:S07]  /*3c80*/  @P2 BRA `(.L_x_655) ;  /* 0xfffffffc00882947 */ /* 0x000fee000383ffff */
.L_x_652:
[----:B------:R-:W-:Y:S05]  /*3c90*/  BSYNC.RECONVERGENT B2 ;  /* 0x0000000000027941 */ /* 0x000fea0003800200 */
.L_x_651:
[----:B------:R-:W-:-:S13]  /*3ca0*/  ISETP.GE.U32.AND P0, PT, R13, 0x300, PT ;  /* 0x000003000d00780c */ /* 0x000fda0003f06070 */
[----:B------:R-:W-:Y:S05]  /*3cb0*/  @!P0 BRA `(.L_x_650) ;  /* 0x0000000400bc8947 */ /* 0x000fea0003800000 */
[----:B------:R-:W0:Y:S01]  /*3cc0*/  LDCU.128 UR12, c[0x0][0x380] ;  /* 0x00007000ff0c77ac */ /* 0x000e220008000c00 */
[----:B------:R-:W1:Y:S01]  /*3cd0*/  LDC.64 R14, c[0x0][0x380] ;  /* 0x0000e000ff0e7b82 */ /* 0x000e620000000a00 */
[C---:B------:R-:W-:Y:S01]  /*3ce0*/  IADD3 R12, P1, PT, R4.reuse, R5, RZ ;  /* 0x00000005040c7210 */ /* 0x040fe20007f3e0ff */
[C---:B------:R-:W-:Y:S02]  /*3cf0*/  IMAD.IADD R10, R4.reuse, 0x1, R5 ;  /* 0x00000001040a7824 */ /* 0x040fe400078e0205 */
[----:B------:R-:W-:Y:S02]  /*3d00*/  VIADD R13, R4, 0x200 ;  /* 0x00000200040d7836 */ /* 0x000fe40000000000 */
[----:B------:R-:W-:Y:S02]  /*3d10*/  IMAD.X R5, RZ, RZ, RZ, P1 ;  /* 0x000000ffff057224 */ /* 0x000fe400008e06ff */
[----:B------:R-:W2:Y:S01]  /*3d20*/  LDC.64 R2, c[0x0][0x388] ;  /* 0x0000e200ff027b82 */ /* 0x000ea20000000a00 */
[----:B0-----:R-:W-:-:S02]  /*3d30*/  LEA R17, P2, R12, UR12, 0x2 ;  /* 0x0000000c0c117c11 */ /* 0x001fc4000f8410ff */
[----:B------:R-:W-:Y:S02]  /*3d40*/  IADD3 R11, P0, PT, R10, UR14, RZ ;  /* 0x0000000e0a0b7c10 */ /* 0x000fe4000ff1e0ff */
[----:B------:R-:W-:Y:S02]  /*3d50*/  IADD3 R17, P1, PT, R17, 0xc00, RZ ;  /* 0x00000c0011117810 */ /* 0x000fe40007f3e0ff */
[----:B------:R-:W-:Y:S01]  /*3d60*/  LEA.HI.X R5, R12, UR13, R5, 0x2, P2 ;  /* 0x0000000d0c057c11 */ /* 0x000fe200090f1405 */
[----:B-1----:R-:W-:-:S04]  /*3d70*/  IMAD.WIDE.U32 R14, R10, 0x4, R14 ;  /* 0x000000040a0e7825 */ /* 0x002fc800078e000e */
[----:B------:R-:W-:Y:S02]  /*3d80*/  IMAD.X R12, RZ, RZ, UR15, P0 ;  /* 0x0000000fff0c7e24 */ /* 0x000fe400080e06ff */
[----:B------:R-:W-:-:S07]  /*3d90*/  IMAD.X R5, RZ, RZ, R5, P1 ;  /* 0x000000ffff057224 */ /* 0x000fce00008e0605 */
.L_x_664:
[----:B------:R-:W3:Y:S01]  /*3da0*/  LDG.E R23, desc[UR8][R14.64] ;  /* 0x000000080e177981 */ /* 0x000ee2000c1e1900 */
[----:B------:R-:W-:-:S05]  /*3db0*/  IMAD.MOV.U32 R4, RZ, RZ, R17 ;  /* 0x000000ffff047224 */ /* 0x000fca00078e0011 */
[----:B------:R0:W5:Y:S04]  /*3dc0*/  LDG.E R25, desc[UR8][R4.64+-0x800] ;  /* 0xfff8000804197981 */ /* 0x000168000c1e1900 */
[----:B------:R0:W5:Y:S04]  /*3dd0*/  LDG.E R16, desc[UR8][R4.64+-0x400] ;  /* 0xfffc000804107981 */ /* 0x000168000c1e1900 */
[----:B------:R0:W5:Y:S01]  /*3de0*/  LDG.E R17, desc[UR8][R4.64] ;  /* 0x0000000804117981 */ /* 0x000162000c1e1900 */
[----:B------:R-:W-:Y:S01]  /*3df0*/  BSSY.RECONVERGENT B2, `(.L_x_656) ;  /* 0x0000012000027945 */ /* 0x000fe20003800200 */
[----:B------:R-:W-:-:S02]  /*3e00*/  IMAD.MOV.U32 R20, RZ, RZ, R11 ;  /* 0x000000ffff147224 */ /* 0x000fc400078e000b */
[----:B------:R-:W-:Y:S02]  /*3e10*/  IMAD.MOV.U32 R21, RZ, RZ, R12 ;  /* 0x000000ffff157224 */ /* 0x000fe400078e000c */
[----:B------:R-:W-:Y:S01]  /*3e20*/  VIADD R19, R10, 0x100 ;  /* 0x000001000a137836 */ /* 0x000fe20000000000 */
[----:B---3--:R-:W-:Y:S01]  /*3e30*/  FSETP.GEU.AND P0, PT, R6, R23, PT ;  /* 0x000000170600720b */ /* 0x008fe20003f0e000 */
        /* <DEDUP_REMOVED lines=13> */
.L_x_657:
[----:B------:R-:W-:Y:S05]  /*3f10*/  BSYNC.RECONVERGENT B2 ;  /* 0x0000000000027941 */ /* 0x000fea0003800200 */
.L_x_656:
[----:B-----5:R-:W-:Y:S01]  /*3f20*/  FSETP.GEU.AND P0, PT, R18, R25, PT ;  /* 0x000000191200720b */ /* 0x020fe20003f0e000 */
[----:B------:R-:W-:Y:S01]  /*3f30*/  BSSY.RECONVERGENT B2, `(.L_x_658) ;  /* 0x0000013000027945 */ /* 0x000fe20003800200 */
[----:B--2---:R-:W-:Y:S01]  /*3f40*/  IADD3 R23, P1, PT, R19, R2, RZ ;  /* 0x0000000213177210 */ /* 0x004fe20007f3e0ff */
[----:B------:R-:W-:Y:S02]  /*3f50*/  VIADD R19, R10, 0x200 ;  /* 0x000002000a137836 */ /* 0x000fe40000000000 */
[----:B------:R-:W-:Y:S02]  /*3f60*/  IMAD.MOV.U32 R9, RZ, RZ, R25 ;  /* 0x000000ffff097224 */ /* 0x000fe400078e0019 */
[----:B------:R-:W-:Y:S02]  /*3f70*/  IMAD.X R22, RZ, RZ, R3, P1 ;  /* 0x000000ffff167224 */ /* 0x000fe400008e0603 */
[----:B------:R-:W-:Y:S02]  /*3f80*/  IMAD.MOV.U32 R8, RZ, RZ, R23 ;  /* 0x000000ffff087224 */ /* 0x000fe400078e0017 */
[----:B------:R-:W-:-:S02]  /*3f90*/  IMAD.MOV.U32 R6, RZ, RZ, R22 ;  /* 0x000000ffff067224 */ /* 0x000fc400078e0016 */
        /* <DEDUP_REMOVED lines=12> */
.L_x_659:
[----:B------:R-:W-:Y:S05]  /*4060*/  BSYNC.RECONVERGENT B2 ;  /* 0x0000000000027941 */ /* 0x000fea0003800200 */
.L_x_658:
[----:B------:R-:W-:Y:S01]  /*4070*/  FSETP.GEU.AND P0, PT, R9, R16, PT ;  /* 0x000000100900720b */ /* 0x000fe20003f0e000 */
[----:B------:R-:W-:Y:S01]  /*4080*/  VIADD R21, R10, 0x300 ;  /* 0x000003000a157836 */ /* 0x000fe20000000000 */
[-C--:B------:R-:W-:Y:S01]  /*4090*/  IADD3 R23, P1, PT, R19, R2.reuse, RZ ;  /* 0x0000000213177210 */ /* 0x080fe20007f3e0ff */
[----:B------:R-:W-:Y:S01]  /*40a0*/  BSSY.RECONVERGENT B2, `(.L_x_660) ;  /* 0x0000012000027945 */ /* 0x000fe20003800200 */
[----:B------:R-:W-:Y:S02]  /*40b0*/  IMAD.MOV.U32 R18, RZ, RZ, R16 ;  /* 0x000000ffff127224 */ /* 0x000fe400078e0010 */
[----:B------:R-:W-:Y:S01]  /*40c0*/  IADD3 R22, P2, PT, R21, R2, RZ ;  /* 0x0000000215167210 */ /* 0x000fe20007f5e0ff */
[----:B------:R-:W-:Y:S02]  /*40d0*/  IMAD.X R21, RZ, RZ, R3, P1 ;  /* 0x000000ffff157224 */ /* 0x000fe400008e0603 */
[----:B------:R-:W-:Y:S02]  /*40e0*/  IMAD.MOV.U32 R19, RZ, RZ, R23 ;  /* 0x000000ffff137224 */ /* 0x000fe400078e0017 */
[----:B------:R-:W-:-:S02]  /*40f0*/  IMAD.MOV.U32 R20, RZ, RZ, R21 ;  /* 0x000000ffff147224 */ /* 0x000fc400078e0015 */
        /* <DEDUP_REMOVED lines=12> */
.L_x_661:
[----:B------:R-:W-:Y:S05]  /*41c0*/  BSYNC.RECONVERGENT B2 ;  /* 0x0000000000027941 */ /* 0x000fea0003800200 */
.L_x_660:
[----:B------:R-:W-:Y:S01]  /*41d0*/  FSETP.GEU.AND P0, PT, R18, R17, PT ;  /* 0x000000111200720b */ /* 0x000fe20003f0e000 */
[----:B------:R-:W-:Y:S01]  /*41e0*/  IMAD.X R21, RZ, RZ, R3, P2 ;  /* 0x000000ffff157224 */ /* 0x000fe200010e0603 */
[----:B------:R-:W-:Y:S01]  /*41f0*/  BSSY.RECONVERGENT B2, `(.L_x_662) ;  /* 0x0000010000027945 */ /* 0x000fe20003800200 */
        /* <DEDUP_REMOVED lines=15> */
.L_x_663:
[----:B------:R-:W-:Y:S05]  /*42f0*/  BSYNC.RECONVERGENT B2 ;  /* 0x0000000000027941 */ /* 0x000fea0003800200 */
.L_x_662:
[C---:B------:R-:W-:Y:S01]  /*4300*/  VIADD R16, R13.reuse, 0x200 ;  /* 0x000002000d107836 */ /* 0x040fe20000000000 */
[----:B------:R-:W-:Y:S01]  /*4310*/  IADD3 R17, P2, PT, R4, 0x1000, RZ ;  /* 0x0000100004117810 */ /* 0x000fe20007f5e0ff */
[----:B------:R-:W-:Y:S01]  /*4320*/  VIADD R13, R13, 0x400 ;  /* 0x000004000d0d7836 */ /* 0x000fe20000000000 */
[----:B------:R-:W-:Y:S01]  /*4330*/  IADD3 R11, P1, PT, R11, 0x400, RZ ;  /* 0x000004000b0b7810 */ /* 0x000fe20007f3e0ff */
[----:B------:R-:W-:Y:S01]  /*4340*/  VIADD R10, R10, 0x400 ;  /* 0x000004000a0a7836 */ /* 0x000fe20000000000 */
[----:B------:R-:W-:Y:S01]  /*4350*/  ISETP.GE.AND P0, PT, R16, R7, PT ;  /* 0x000000071000720c */ /* 0x000fe20003f06270 */
[----:B------:R-:W-:Y:S01]  /*4360*/  IMAD.X R5, RZ, RZ, R5, P2 ;  /* 0x000000ffff057224 */ /* 0x000fe200010e0605 */
[----:B------:R-:W-:Y:S01]  /*4370*/  IADD3 R14, P2, PT, R14, 0x1000, RZ ;  /* 0x000010000e0e7810 */ /* 0x000fe20007f5e0ff */
[----:B------:R-:W-:-:S04]  /*4380*/  IMAD.X R12, RZ, RZ, R12, P1 ;  /* 0x000000ffff0c7224 */ /* 0x000fc800008e060c */
[----:B------:R-:W-:-:S06]  /*4390*/  IMAD.X R15, RZ, RZ, R15, P2 ;  /* 0x000000ffff0f7224 */ /* 0x000fcc00010e060f */
[----:B------:R-:W-:Y:S05]  /*43a0*/  @!P0 BRA `(.L_x_664) ;  /* 0xfffffff8007c8947 */ /* 0x000fea000383ffff */
.L_x_650:
[----:B------:R-:W-:Y:S05]  /*43b0*/  BSYNC.RECONVERGENT B1 ;  /* 0x0000000000017941 */ /* 0x000fea0003800200 */
.L_x_649:
        /* <DEDUP_REMOVED lines=31> */
.L_x_666:
[----:B------:R-:W-:Y:S05]  /*45b0*/  BSYNC.RECONVERGENT B1 ;  /* 0x0000000000017941 */ /* 0x000fea0003800200 */
.L_x_665:
        /* <DEDUP_REMOVED lines=24> */
.L_x_668:
[----:B------:R-:W-:Y:S05]  /*4740*/  BSYNC.RECONVERGENT B1 ;  /* 0x0000000000017941 */ /* 0x000fea0003800200 */
.L_x_667:
[----:B------:R4:W3:Y:S01]  /*4750*/  SHFL.DOWN PT, R8, R3, 0x4, 0x1f ;  /* 0x08801f0003087f89 */ /* 0x0008e200000e0000 */
[----:B------:R-:W-:Y:S01]  /*4760*/  BSSY.RECONVERGENT B1, `(.L_x_669) ;  /* 0x0000017000017945 */ /* 0x000fe20003800200 */
[----:B0-----:R-:W-:Y:S02]  /*4770*/  IMAD.MOV.U32 R2, RZ, RZ, R3 ;  /* 0x000000ffff027224 */ /* 0x001fe400078e0003 */
[----:B-1----:R4:W0:Y:S01]  /*4780*/  SHFL.DOWN PT, R9, R4, 0x4, 0x1f ;  /* 0x08801f0004097f89 */ /* 0x00282200000e0000 */
[----:B--2---:R-:W-:Y:S02]  /*4790*/  IMAD.MOV.U32 R6, RZ, RZ, R4 ;  /* 0x000000ffff067224 */ /* 0x004fe400078e0004 */
[----:B------:R-:W-:Y:S01]  /*47a0*/  IMAD.MOV.U32 R7, RZ, RZ, R5 ;  /* 0x000000ffff077224 */ /* 0x000fe200078e0005 */
[----:B------:R4:W1:Y:S01]  /*47b0*/  SHFL.DOWN PT, R10, R5, 0x4, 0x1f ;  /* 0x08801f00050a7f89 */ /* 0x00086200000e0000 */
[----:B------:R-:W-:Y:S05]  /*47c0*/  @P5 BRA `(.L_x_670) ;  /* 0x0000000000405947 */ /* 0x000fea0003800000 */
[----:B---3--:R-:W-:Y:S01]  /*47d0*/  FSETP.GEU.AND P0, PT, R3, R8, PT ;  /* 0x000000080300720b */ /* 0x008fe20003f0e000 */
        /* <DEDUP_REMOVED lines=15> */
.L_x_670:
[----:B------:R-:W-:Y:S05]  /*48d0*/  BSYNC.RECONVERGENT B1 ;  /* 0x0000000000017941 */ /* 0x000fea0003800200 */
.L_x_669:
        /* <DEDUP_REMOVED lines=24> */
.L_x_672:
[----:B------:R-:W-:Y:S05]  /*4a60*/  BSYNC.RECONVERGENT B1 ;  /* 0x0000000000017941 */ /* 0x000fea0003800200 */
.L_x_671:
[----:B0-----:R0:W0:Y:S01]  /*4a70*/  SHFL.DOWN PT, R2, R3, 0x10, 0x1f ;  /* 0x0a001f0003027f89 */ /* 0x00102200000e0000 */
[----:B------:R-:W-:Y:S01]  /*4a80*/  BSSY.RECONVERGENT B1, `(.L_x_673) ;  /* 0x0000017000017945 */ /* 0x000fe20003800200 */
[----:B----4-:R-:W-:Y:S02]  /*4a90*/  IMAD.MOV.U32 R8, RZ, RZ, R3 ;  /* 0x000000ffff087224 */ /* 0x010fe400078e0003 */
[----:B--2---:R2:W4:Y:S01]  /*4aa0*/  SHFL.DOWN PT, R9, R4, 0x10, 0x1f ;  /* 0x0a001f0004097f89 */ /* 0x00452200000e0000 */
[----:B------:R-:W-:Y:S02]  /*4ab0*/  IMAD.MOV.U32 R7, RZ, RZ, R4 ;  /* 0x000000ffff077224 */ /* 0x000fe400078e0004 */
[----:B------:R-:W-:Y:S01]  /*4ac0*/  IMAD.MOV.U32 R6, RZ, RZ, R5 ;  /* 0x000000ffff067224 */ /* 0x000fe200078e0005 */
[----:B-1----:R2:W1:Y:S01]  /*4ad0*/  SHFL.DOWN PT, R10, R5, 0x10, 0x1f ;  /* 0x0a001f00050a7f89 */ /* 0x00246200000e0000 */
[----:B------:R-:W-:Y:S05]  /*4ae0*/  @P3 BRA `(.L_x_674) ;  /* 0x0000000000403947 */ /* 0x000fea0003800000 */
[----:B0-----:R-:W-:Y:S01]  /*4af0*/  FSETP.GEU.AND P0, PT, R3, R2, PT ;  /* 0x000000020300720b */ /* 0x001fe20003f0e000 */
[----:B------:R-:W-:Y:S02]  /*4b00*/  IMAD.MOV.U32 R8, RZ, RZ, R2 ;  /* 0x000000ffff087224 */ /* 0x000fe400078e0002 */
[----:B----4-:R-:W-:Y:S02]  /*4b10*/  IMAD.MOV.U32 R7, RZ, RZ, R9 ;  /* 0x000000ffff077224 */ /* 0x010fe400078e0009 */
        /* <DEDUP_REMOVED lines=13> */
.L_x_674:
[----:B------:R-:W-:Y:S05]  /*4bf0*/  BSYNC.RECONVERGENT B1 ;  /* 0x0000000000017941 */ /* 0x000fea0003800200 */
.L_x_673:
        /* <DEDUP_REMOVED lines=12> */
.L_x_676:
[----:B------:R-:W-:Y:S05]  /*4cc0*/  BSYNC.RECONVERGENT B1 ;  /* 0x0000000000017941 */ /* 0x000fea0003800200 */
.L_x_675:
[----:B------:R-:W-:Y:S01]  /*4cd0*/  BAR.SYNC.DEFER_BLOCKING 0x0 ;  /* 0x0000000000007b1d */ /* 0x000fe20000010000 */
[----:B------:R-:W-:-:S13]  /*4ce0*/  ISETP.NE.AND P1, PT, R0, RZ, PT ;  /* 0x000000ff0000720c */ /* 0x000fda0003f25270 */
[----:B------:R-:W-:Y:S05]  /*4cf0*/  @P1 BRA `(.L_x_610) ;  /* 0x0000000800341947 */ /* 0x000fea0003800000 */
[----:B0-----:R-:W0:Y:S01]  /*4d00*/  S2R R3, SR_CgaCtaId ;  /* 0x0000000000037919 */ /* 0x001e220000008800 */
[----:B------:R-:W-:Y:S01]  /*4d10*/  MOV R0, 0x400 ;  /* 0x0000040000007802 */ /* 0x000fe20000000f00 */
[----:B------:R-:W-:Y:S03]  /*4d20*/  BSSY.RECONVERGENT B1, `(.L_x_677) ;  /* 0x0000016000017945 */ /* 0x000fe60003800200 */
[----:B0-----:R-:W-:-:S05]  /*4d30*/  LEA R24, R3, R0, 0x18 ;  /* 0x0000000003187211 */ /* 0x001fca00078ec0ff */
[----:B------:R-:W0:Y:S04]  /*4d40*/  LDS R3, [R24+0x18] ;  /* 0x0000180018037984 */ /* 0x000e280000000800 */
[----:B--2---:R-:W2:Y:S04]  /*4d50*/  LDS.64 R4, [R24+0x20] ;  /* 0x0000200018047984 */ /* 0x004ea80000000a00 */
[----:B------:R0:W1:Y:S04]  /*4d60*/  LDS R18, [R24+0x28] ;  /* 0x0000280018127984 */ /* 0x0000680000000800 */
[----:B------:R0:W1:Y:S02]  /*4d70*/  LDS R16, [R24+0x38] ;  /* 0x0000380018107984 */ /* 0x0000640000000800 */
[----:B0-----:R-:W-:Y:S01]  /*4d80*/  FSETP.GEU.AND P0, PT, R8, R3, PT ;  /* 0x000000030800720b */ /* 0x001fe20003f0e000 */
[----:B------:R-:W-:-:S02]  /*4d90*/  IMAD.MOV.U32 R19, RZ, RZ, R3 ;  /* 0x000000ffff137224 */ /* 0x000fc400078e0003 */
[----:B--2---:R-:W-:Y:S02]  /*4da0*/  IMAD.MOV.U32 R21, RZ, RZ, R4 ;  /* 0x000000ffff157224 */ /* 0x004fe400078e0004 */
[----:B------:R-:W-:-:S08]  /*4db0*/  IMAD.MOV.U32 R20, RZ, RZ, R5 ;  /* 0x000000ffff147224 */ /* 0x000fd000078e0005 */
[----:B-1----:R-:W-:Y:S05]  /*4dc0*/  @!P0 BRA `(.L_x_678) ;  /* 0x00000000002c8947 */ /* 0x002fea0003800000 */
        /* <DEDUP_REMOVED lines=11> */
.L_x_678:
[----:B------:R-:W-:Y:S05]  /*4e80*/  BSYNC.RECONVERGENT B1 ;  /* 0x0000000000017941 */ /* 0x000fea0003800200 */
.L_x_677:
        /* <DEDUP_REMOVED lines=8> */
[----:B------:R0:W1:Y:S04]  /*4f10*/  LDS.64 R6, [R24+0x40] ;  /* 0x0000400018067984 */ /* 0x0000680000000a00 */
[----:B----4-:R4:W1:Y:S04]  /*4f20*/  LDS.64 R8, [R24+0x50] ;  /* 0x0000500018087984 */ /* 0x0108680000000a00 */
[----:B---3--:R4:W3:Y:S04]  /*4f30*/  LDS.64 R10, [R24+0x60] ;  /* 0x00006000180a7984 */ /* 0x0088e80000000a00 */
        /* <DEDUP_REMOVED lines=16> */
.L_x_680:
[----:B------:R-:W-:Y:S05]  /*5040*/  BSYNC.RECONVERGENT B1 ;  /* 0x0000000000017941 */ /* 0x000fea0003800200 */
.L_x_679:
        /* <DEDUP_REMOVED lines=17> */
.L_x_682:
[----:B------:R-:W-:Y:S05]  /*5160*/  BSYNC.RECONVERGENT B1 ;  /* 0x0000000000017941 */ /* 0x000fea0003800200 */
.L_x_681:
        /* <DEDUP_REMOVED lines=17> */
.L_x_684:
[----:B------:R-:W-:Y:S05]  /*5280*/  BSYNC.RECONVERGENT B1 ;  /* 0x0000000000017941 */ /* 0x000fea0003800200 */
.L_x_683:
[----:B------:R-:W-:Y:S01]  /*5290*/  FSETP.GEU.AND P0, PT, R6, R15, PT ;  /* 0x0000000f0600720b */ /* 0x000fe20003f0e000 */
[----:B------:R-:W-:Y:S01]  /*52a0*/  BSSY.RECONVERGENT B1, `(.L_x_685) ;  /* 0x0000010000017945 */ /* 0x000fe20003800200 */
[----:B------:R-:W-:Y:S02]  /*52b0*/  IMAD.MOV.U32 R5, RZ, RZ, R15 ;  /* 0x000000ffff057224 */ /* 0x000fe400078e000f */
[----:B---3--:R-:W-:Y:S02]  /*52c0*/  IMAD.MOV.U32 R7, RZ, RZ, R10 ;  /* 0x000000ffff077224 */ /* 0x008fe400078e000a */
        /* <DEDUP_REMOVED lines=13> */
.L_x_686:
[----:B------:R-:W-:Y:S05]  /*53a0*/  BSYNC.RECONVERGENT B1 ;  /* 0x0000000000017941 */ /* 0x000fea0003800200 */
.L_x_685:
        /* <DEDUP_REMOVED lines=17> */
.L_x_688:
[----:B------:R-:W-:Y:S05]  /*54c0*/  BSYNC.RECONVERGENT B1 ;  /* 0x0000000000017941 */ /* 0x000fea0003800200 */
.L_x_687:
        /* <DEDUP_REMOVED lines=16> */
.L_x_610:
[----:B------:R-:W-:Y:S05]  /*55d0*/  BSYNC.RECONVERGENT B0 ;  /* 0x0000000000007941 */ /* 0x000fea0003800200 */
.L_x_577:
[----:B------:R-:W-:Y:S05]  /*55e0*/  @P1 EXIT ;  /* 0x000000000000194d */ /* 0x000fea0003800000 */
[----:B0-234-:R-:W0:Y:S01]  /*55f0*/  LDC.64 R2, c[0x0][0x390] ;  /* 0x0000e400ff027b82 */ /* 0x01de220000000a00 */
[----:B------:R-:W-:-:S04]  /*5600*/  LOP3.LUT R7, R7, R6, RZ, 0x3c, !PT ;  /* 0x0000000607077212 */ /* 0x000fc800078e3cff */
[----:B------:R-:W-:-:S04]  /*5610*/  LOP3.LUT R6, R7, R6, RZ, 0x3c, !PT ;  /* 0x0000000607067212 */ /* 0x000fc800078e3cff */
[----:B------:R-:W-:-:S05]  /*5620*/  LOP3.LUT R7, R7, R6, RZ, 0x3c, !PT ;  /* 0x0000000607077212 */ /* 0x000fca00078e3cff */
[----:B0-----:R-:W-:Y:S04]  /*5630*/  STG.E.64 desc[UR8][R2.64+0x8], R6 ;  /* 0x0000080602007986 */ /* 0x001fe8000c101b08 */
[----:B------:R-:W-:Y:S01]  /*5640*/  STG.E desc[UR8][R2.64], R8 ;  /* 0x0000000802007986 */ /* 0x000fe2000c101908 */
[----:B------:R-:W-:Y:S05]  /*5650*/  EXIT ;  /* 0x000000000000794d */ /* 0x000fea0003800000 */
.L_x_689:
        /* <DEDUP_REMOVED lines=10> */
.L_x_698:


//--------------------- .nv.shared._ZN3cub18CUB_300001_SM_10006detail11EmptyKernelIvEEvv --------------------------
	.section	.nv.shared._ZN3cub18CUB_300001_SM_10006detail11EmptyKernelIvEEvv,"aw",@nobits
	.sectionflags	@""
	.align	16
	.zero		1024


//--------------------- .nv.shared.reserved.0     --------------------------
	.section	.nv.shared.reserved.0,"aw",@nobits
	.weak		__nv_reservedSMEM_offset_0_alias
	.size		__nv_reservedSMEM_offset_0_alias, 0, 64
	.other		__nv_reservedSMEM_offset_0_alias,@"STO_CUDA_RESERVED_SHARED STV_DEFAULT"
__nv_reservedSMEM_offset_0_alias:
	.zero		0
	.zero		64


//--------------------- .nv.global                --------------------------
	.section	.nv.global,"aw",@nobits
.nv.global:
	.type		_ZN30_INTERNAL_da0522b3_4_k_cu_main6thrust24THRUST_300001_SM_1000_NS12placeholders2_8E,@object
	.size		_ZN30_INTERNAL_da0522b3_4_k_cu_main6thrust24THRUST_300001_SM_1000_NS12placeholders2_8E,(_ZN30_INTERNAL_da0522b3_4_k_cu_main4cuda3std3__432_GLOBAL__N__da0522b3_4_k_cu_main6ignoreE - _ZN30_INTERNAL_da0522b3_4_k_cu_main6thrust24THRUST_300001_SM_1000_NS12placeholders2_8E)
_ZN30_INTERNAL_da0522b3_4_k_cu_main6thrust24THRUST_300001_SM_1000_NS12placeholders2_8E:
	.zero		1
	.type		_ZN30_INTERNAL_da0522b3_4_k_cu_main4cuda3std3__432_GLOBAL__N__da0522b3_4_k_cu_main6ignoreE,@object
	.size		_ZN30_INTERNAL_da0522b3_4_k_cu_main4cuda3std3__432_GLOBAL__N__da0522b3_4_k_cu_main6ignoreE,(_ZN30_INTERNAL_da0522b3_4_k_cu_main4cuda3std6ranges3__45__cpo4dataE - _ZN30_INTERNAL_da0522b3_4_k_cu_main4cuda3std3__432_GLOBAL__N__da0522b3_4_k_cu_main6ignoreE)
_ZN30_INTERNAL_da0522b3_4_k_cu_main4cuda3std3__432_GLOBAL__N__da0522b3_4_k_cu_main6ignoreE:
	.zero		1
	.type		_ZN30_INTERNAL_da0522b3_4_k_cu_main4cuda3std6ranges3__45__cpo4dataE,@object
	.size		_ZN30_INTERNAL_da0522b3_4_k_cu_main4cuda3std6ranges3__45__cpo4dataE,(_ZN30_INTERNAL_da0522b3_4_k_cu_main6thrust24THRUST_300001_SM_1000_NS8cuda_cub10par_nosyncE - _ZN30_INTERNAL_da0522b3_4_k_cu_main4cuda3std6ranges3__45__cpo4dataE)
_ZN30_INTERNAL_da0522b3_4_k_cu_main4cuda3std6ranges3__45__cpo4dataE:
	.zero		1
	.type		_ZN30_INTERNAL_da0522b3_4_k_cu_main6thrust24THRUST_300001_SM_1000_NS8cuda_cub10par_nosyncE,@object
	.size		_ZN30_INTERNAL_da0522b3_4_k_cu_main6thrust24THRUST_300001_SM_1000_NS8cuda_cub10par_nosyncE,(_ZN30_INTERNAL_da0522b3_4_k_cu_main4cuda3std3__45__cpo5beginE - _ZN30_INTERNAL_da0522b3_4_k_cu_main6thrust24THRUST_300001_SM_1000_NS8cuda_cub10par_nosyncE)
_ZN30_INTERNAL_da0522b3_4_k_cu_main6thrust24THRUST_300001_SM_1000_NS8cuda_cub10par_nosyncE:
	.zero		1
	.type		_ZN30_INTERNAL_da0522b3_4_k_cu_main4cuda3std3__45__cpo5beginE,@object
	.size		_ZN30_INTERNAL_da0522b3_4_k_cu_main4cuda3std3__45__cpo5beginE,(_ZN30_INTERNAL_da0522b3_4_k_cu_main4cuda3std6ranges3__45__cpo5beginE - _ZN30_INTERNAL_da0522b3_4_k_cu_main4cuda3std3__45__cpo5beginE)
_ZN30_INTERNAL_da0522b3_4_k_cu_main4cuda3std3__45__cpo5beginE:
	.zero		1
	.type		_ZN30_INTERNAL_da0522b3_4_k_cu_main4cuda3std6ranges3__45__cpo5beginE,@object
	.size		_ZN30_INTERNAL_da0522b3_4_k_cu_main4cuda3std6ranges3__45__cpo5beginE,(_ZN30_INTERNAL_da0522b3_4_k_cu_main6thrust24THRUST_300001_SM_1000_NS6deviceE - _ZN30_INTERNAL_da0522b3_4_k_cu_main4cuda3std6ranges3__45__cpo5beginE)
_ZN30_INTERNAL_da0522b3_4_k_cu_main4cuda3std6ranges3__45__cpo5beginE:
	.zero		1
	.type		_ZN30_INTERNAL_da0522b3_4_k_cu_main6thrust24THRUST_300001_SM_1000_NS6deviceE,@object
	.size		_ZN30_INTERNAL_da0522b3_4_k_cu_main6thrust24THRUST_300001_SM_1000_NS6deviceE,(_ZN30_INTERNAL_da0522b3_4_k_cu_main4cuda3std3__47nulloptE - _ZN30_INTERNAL_da0522b3_4_k_cu_main6thrust24THRUST_300001_SM_1000_NS6deviceE)
_ZN30_INTERNAL_da0522b3_4_k_cu_main6thrust24THRUST_300001_SM_1000_NS6deviceE:
	.zero		1
	.type		_ZN30_INTERNAL_da0522b3_4_k_cu_main4cuda3std3__47nulloptE,@object
	.size		_ZN30_INTERNAL_da0522b3_4_k_cu_main4cuda3std3__47nulloptE,(_ZN30_INTERNAL_da0522b3_4_k_cu_main4cuda3std6ranges3__45__cpo8distanceE - _ZN30_INTERNAL_da0522b3_4_k_cu_main4cuda3std3__47nulloptE)
_ZN30_INTERNAL_da0522b3_4_k_cu_main4cuda3std3__47nulloptE:
	.zero		1
	.type		_ZN30_INTERNAL_da0522b3_4_k_cu_main4cuda3std6ranges3__45__cpo8distanceE,@object
	.size		_ZN30_INTERNAL_da0522b3_4_k_cu_main4cuda3std6ranges3__45__cpo8distanceE,(_ZN30_INTERNAL_da0522b3_4_k_cu_main6thrust24THRUST_300001_SM_1000_NS12placeholders2_4E - _ZN30_INTERNAL_da0522b3_4_k_cu_main4cuda3std6ranges3__45__cpo8distanceE)
_ZN30_INTERNAL_da0522b3_4_k_cu_main4cuda3std6ranges3__45__cpo8distanceE:
	.zero		1
	.type		_ZN30_INTERNAL_da0522b3_4_k_cu_main6thrust24THRUST_300001_SM_1000_NS12placeholders2_4E,@object
	.size		_ZN30_INTERNAL_da0522b3_4_k_cu_main6thrust24THRUST_300001_SM_1000_NS12placeholders2_4E,(_ZN30_INTERNAL_da0522b3_4_k_cu_main4cuda3std3__45__cpo6rbeginE - _ZN30_INTERNAL_da0522b3_4_k_cu_main6thrust24THRUST_300001_SM_1000_NS12placeholders2_4E)
_ZN30_INTERNAL_da0522b3_4_k_cu_main6thrust24THRUST_300001_SM_1000_NS12placeholders2_4E:
	.zero		1
	.type		_ZN30_INTERNAL_da0522b3_4_k_cu_main4cuda3std3__45__cpo6rbeginE,@object
	.size		_ZN30_INTERNAL_da0522b3_4_k_cu_main4cuda3std3__45__cpo6rbeginE,(_ZN30_INTERNAL_da0522b3_4_k_cu_main4cuda3std6ranges3__45__cpo7advanceE - _ZN30_INTERNAL_da0522b3_4_k_cu_main4cuda3std3__45__cpo6rbeginE)
_ZN30_INTERNAL_da0522b3_4_k_cu_main4cuda3std3__45__cpo6rbeginE:
	.zero		1
	.type		_ZN30_INTERNAL_da0522b3_4_k_cu_main4cuda3std6ranges3__45__cpo7advanceE,@object
	.size		_ZN30_INTERNAL_da0522b3_4_k_cu_main4cuda3std6ranges3__45__cpo7advanceE,(_ZN30_INTERNAL_da0522b3_4_k_cu_main6thrust24THRUST_300001_SM_1000_NS12placeholders3_10E - _ZN30_INTERNAL_da0522b3_4_k_cu_main4cuda3std6ranges3__45__cpo7advanceE)
_ZN30_INTERNAL_da0522b3_4_k_cu_main4cuda3std6ranges3__45__cpo7advanceE:
	.zero		1
	.type		_ZN30_INTERNAL_da0522b3_4_k_cu_main6thrust24THRUST_300001_SM_1000_NS12placeholders3_10E,@object
	.size		_ZN30_INTERNAL_da0522b3_4_k_cu_main6thrust24THRUST_300001_SM_1000_NS12placeholders3_10E,(_ZN30_INTERNAL_da0522b3_4_k_cu_main4cuda3std3__48in_placeE - _ZN30_INTERNAL_da0522b3_4_k_cu_main6thrust24THRUST_300001_SM_1000_NS12placeholders3_10E)
_ZN30_INTERNAL_da0522b3_4_k_cu_main6thrust24THRUST_300001_SM_1000_NS12placeholders3_10E:
	.zero		1
	.type		_ZN30_INTERNAL_da0522b3_4_k_cu_main4cuda3std3__48in_placeE,@object
	.size		_ZN30_INTERNAL_da0522b3_4_k_cu_main4cuda3std3__48in_placeE,(_ZN30_INTERNAL_da0522b3_4_k_cu_main4cuda3std6ranges3__45__cpo4sizeE - _ZN30_INTERNAL_da0522b3_4_k_cu_main4cuda3std3__48in_placeE)
_ZN30_INTERNAL_da0522b3_4_k_cu_main4cuda3std3__48in_placeE:
	.zero		1
	.type		_ZN30_INTERNAL_da0522b3_4_k_cu_main4cuda3std6ranges3__45__cpo4sizeE,@object
	.size		_ZN30_INTERNAL_da0522b3_4_k_cu_main4cuda3std6ranges3__45__cpo4sizeE,(_ZN30_INTERNAL_da0522b3_4_k_cu_main6thrust24THRUST_300001_SM_1000_NS12placeholders2_2E - _ZN30_INTERNAL_da0522b3_4_k_cu_main4cuda3std6ranges3__45__cpo4sizeE)
_ZN30_INTERNAL_da0522b3_4_k_cu_main4cuda3std6ranges3__45__cpo4sizeE:
	.zero		1
	.type		_ZN30_INTERNAL_da0522b3_4_k_cu_main6thrust24THRUST_300001_SM_1000_NS12placeholders2_2E,@object
	.size		_ZN30_INTERNAL_da0522b3_4_k_cu_main6thrust24THRUST_300001_SM_1000_NS12placeholders2_2E,(_ZN30_INTERNAL_da0522b3_4_k_cu_main4cuda3std3__45__cpo6cbeginE - _ZN30_INTERNAL_da0522b3_4_k_cu_main6thrust24THRUST_300001_SM_1000_NS12placeholders2_2E)
_ZN30_INTERNAL_da0522b3_4_k_cu_main6thrust24THRUST_300001_SM_1000_NS12placeholders2_2E:
	.zero		1
	.type		_ZN30_INTERNAL_da0522b3_4_k_cu_main4cuda3std3__45__cpo6cbeginE,@object
	.size		_ZN30_INTERNAL_da0522b3_4_k_cu_main4cuda3std3__45__cpo6cbeginE,(_ZN30_INTERNAL_da0522b3_4_k_cu_main4cuda3std6ranges3__45__cpo6cbeginE - _ZN30_INTERNAL_da0522b3_4_k_cu_main4cuda3std3__45__cpo6cbeginE)
_ZN30_INTERNAL_da0522b3_4_k_cu_main4cuda3std3__45__cpo6cbeginE:
	.zero		1
	.type		_ZN30_INTERNAL_da0522b3_4_k_cu_main4cuda3std6ranges3__45__cpo6cbeginE,@object
	.size		_ZN30_INTERNAL_da0522b3_4_k_cu_main4cuda3std6ranges3__45__cpo6cbeginE,(_ZN30_INTERNAL_da0522b3_4_k_cu_main6thrust24THRUST_300001_SM_1000_NS12placeholders2_6E - _ZN30_INTERNAL_da0522b3_4_k_cu_main4cuda3std6ranges3__45__cpo6cbeginE)
_ZN30_INTERNAL_da0522b3_4_k_cu_main4cuda3std6ranges3__45__cpo6cbeginE:
	.zero		1
	.type		_ZN30_INTERNAL_da0522b3_4_k_cu_main6thrust24THRUST_300001_SM_1000_NS12placeholders2_6E,@object
	.size		_ZN30_INTERNAL_da0522b3_4_k_cu_main6thrust24THRUST_300001_SM_1000_NS12placeholders2_6E,(_ZN30_INTERNAL_da0522b3_4_k_cu_main4cuda3std3__45__cpo7crbeginE - _ZN30_INTERNAL_da0522b3_4_k_cu_main6thrust24THRUST_300001_SM_1000_NS12placeholders2_6E)
_ZN30_INTERNAL_da0522b3_4_k_cu_main6thrust24THRUST_300001_SM_1000_NS12placeholders2_6E:
	.zero		1
	.type		_ZN30_INTERNAL_da0522b3_4_k_cu_main4cuda3std3__45__cpo7crbeginE,@object
	.size		_ZN30_INTERNAL_da0522b3_4_k_cu_main4cuda3std3__45__cpo7crbeginE,(_ZN30_INTERNAL_da0522b3_4_k_cu_main4cuda3std6ranges3__45__cpo4nextE - _ZN30_INTERNAL_da0522b3_4_k_cu_main4cuda3std3__45__cpo7crbeginE)
_ZN30_INTERNAL_da0522b3_4_k_cu_main4cuda3std3__45__cpo7crbeginE:
	.zero		1
	.type		_ZN30_INTERNAL_da0522b3_4_k_cu_main4cuda3std6ranges3__45__cpo4nextE,@object
	.size		_ZN30_INTERNAL_da0522b3_4_k_cu_main4cuda3std6ranges3__45__cpo4nextE,(_ZN30_INTERNAL_da0522b3_4_k_cu_main4cuda3std6ranges3__45__cpo4swapE - _ZN30_INTERNAL_da0522b3_4_k_cu_main4cuda3std6ranges3__45__cpo4nextE)
_ZN30_INTERNAL_da0522b3_4_k_cu_main4cuda3std6ranges3__45__cpo4nextE:
	.zero		1
	.type		_ZN30_INTERNAL_da0522b3_4_k_cu_main4cuda3std6ranges3__45__cpo4swapE,@object
	.size		_ZN30_INTERNAL_da0522b3_4_k_cu_main4cuda3std6ranges3__45__cpo4swapE,(_ZN30_INTERNAL_da0522b3_4_k_cu_main6thrust24THRUST_300001_SM_1000_NS6system3cpp3parE - _ZN30_INTERNAL_da0522b3_4_k_cu_main4cuda3std6ranges3__45__cpo4swapE)
_ZN30_INTERNAL_da0522b3_4_k_cu_main4cuda3std6ranges3__45__cpo4swapE:
	.zero		1
	.type		_ZN30_INTERNAL_da0522b3_4_k_cu_main6thrust24THRUST_300001_SM_1000_NS6system3cpp3parE,@object
	.size		_ZN30_INTERNAL_da0522b3_4_k_cu_main6thrust24THRUST_300001_SM_1000_NS6system3cpp3parE,(_ZN30_INTERNAL_da0522b3_4_k_cu_main6thrust24THRUST_300001_SM_1000_NS3seqE - _ZN30_INTERNAL_da0522b3_4_k_cu_main6thrust24THRUST_300001_SM_1000_NS6system3cpp3parE)
_ZN30_INTERNAL_da0522b3_4_k_cu_main6thrust24THRUST_300001_SM_1000_NS6system3cpp3parE:
	.zero		1
	.type		_ZN30_INTERNAL_da0522b3_4_k_cu_main6thrust24THRUST_300001_SM_1000_NS3seqE,@object
	.size		_ZN30_INTERNAL_da0522b3_4_k_cu_main6thrust24THRUST_300001_SM_1000_NS3seqE,(_ZN30_INTERNAL_da0522b3_4_k_cu_main4cuda3std3__420unreachable_sentinelE - _ZN30_INTERNAL_da0522b3_4_k_cu_main6thrust24THRUST_300001_SM_1000_NS3seqE)
_ZN30_INTERNAL_da0522b3_4_k_cu_main6thrust24THRUST_300001_SM_1000_NS3seqE:
	.zero		1
	.type		_ZN30_INTERNAL_da0522b3_4_k_cu_main4cuda3std3__420unreachable_sentinelE,@object
	.size		_ZN30_INTERNAL_da0522b3_4_k_cu_main4cuda3std3__420unreachable_sentinelE,(_ZN30_INTERNAL_da0522b3_4_k_cu_main4cuda3std6ranges3__45__cpo5ssizeE - _ZN30_INTERNAL_da0522b3_4_k_cu_main4cuda3std3__420unreachable_sentinelE)
_ZN30_INTERNAL_da0522b3_4_k_cu_main4cuda3std3__420unreachable_sentinelE:
	.zero		1
	.type		_ZN30_INTERNAL_da0522b3_4_k_cu_main4cuda3std6ranges3__45__cpo5ssizeE,@object
	.size		_ZN30_INTERNAL_da0522b3_4_k_cu_main4cuda3std6ranges3__45__cpo5ssizeE,(_ZN30_INTERNAL_da0522b3_4_k_cu_main6thrust24THRUST_300001_SM_1000_NS12placeholders2_3E - _ZN30_INTERNAL_da0522b3_4_k_cu_main4cuda3std6ranges3__45__cpo5ssizeE)
_ZN30_INTERNAL_da0522b3_4_k_cu_main4cuda3std6ranges3__45__cpo5ssizeE:
	.zero		1
	.type		_ZN30_INTERNAL_da0522b3_4_k_cu_main6thrust24THRUST_300001_SM_1000_NS12placeholders2_3E,@object
	.size		_ZN30_INTERNAL_da0522b3_4_k_cu_main6thrust24THRUST_300001_SM_1000_NS12placeholders2_3E,(_ZN30_INTERNAL_da0522b3_4_k_cu_main4cuda3std3__45__cpo4cendE - _ZN30_INTERNAL_da0522b3_4_k_cu_main6thrust24THRUST_300001_SM_1000_NS12placeholders2_3E)
_ZN30_INTERNAL_da0522b3_4_k_cu_main6thrust24THRUST_300001_SM_1000_NS12placeholders2_3E:
	.zero		1
	.type		_ZN30_INTERNAL_da0522b3_4_k_cu_main4cuda3std3__45__cpo4cendE,@object
	.size		_ZN30_INTERNAL_da0522b3_4_k_cu_main4cuda3std3__45__cpo4cendE,(_ZN30_INTERNAL_da0522b3_4_k_cu_main4cuda3std6ranges3__45__cpo4cendE - _ZN30_INTERNAL_da0522b3_4_k_cu_main4cuda3std3__45__cpo4cendE)
_ZN30_INTERNAL_da0522b3_4_k_cu_main4cuda3std3__45__cpo4cendE:
	.zero		1
	.type		_ZN30_INTERNAL_da0522b3_4_k_cu_main4cuda3std6ranges3__45__cpo4cendE,@object
	.size		_ZN30_INTERNAL_da0522b3_4_k_cu_main4cuda3std6ranges3__45__cpo4cendE,(_ZN30_INTERNAL_da0522b3_4_k_cu_main6thrust24THRUST_300001_SM_1000_NS12placeholders2_7E - _ZN30_INTERNAL_da0522b3_4_k_cu_main4cuda3std6ranges3__45__cpo4cendE)
_ZN30_INTERNAL_da0522b3_4_k_cu_main4cuda3std6ranges3__45__cpo4cendE:
	.zero		1
	.type		_ZN30_INTERNAL_da0522b3_4_k_cu_main6thrust24THRUST_300001_SM_1000_NS12placeholders2_7E,@object
	.size		_ZN30_INTERNAL_da0522b3_4_k_cu_main6thrust24THRUST_300001_SM_1000_NS12placeholders2_7E,(_ZN30_INTERNAL_da0522b3_4_k_cu_main4cuda3std3__45__cpo5crendE - _ZN30_INTERNAL_da0522b3_4_k_cu_main6thrust24THRUST_300001_SM_1000_NS12placeholders2_7E)
_ZN30_INTERNAL_da0522b3_4_k_cu_main6thrust24THRUST_300001_SM_1000_NS12placeholders2_7E:
	.zero		1
	.type		_ZN30_INTERNAL_da0522b3_4_k_cu_main4cuda3std3__45__cpo5crendE,@object
	.size		_ZN30_INTERNAL_da0522b3_4_k_cu_main4cuda3std3__45__cpo5crendE,(_ZN30_INTERNAL_da0522b3_4_k_cu_main4cuda3std6ranges3__45__cpo4prevE - _ZN30_INTERNAL_da0522b3_4_k_cu_main4cuda3std3__45__cpo5crendE)
_ZN30_INTERNAL_da0522b3_4_k_cu_main4cuda3std3__45__cpo5crendE:
	.zero		1
	.type		_ZN30_INTERNAL_da0522b3_4_k_cu_main4cuda3std6ranges3__45__cpo4prevE,@object
	.size		_ZN30_INTERNAL_da0522b3_4_k_cu_main4cuda3std6ranges3__45__cpo4prevE,(_ZN30_INTERNAL_da0522b3_4_k_cu_main4cuda3std6ranges3__45__cpo9iter_moveE - _ZN30_INTERNAL_da0522b3_4_k_cu_main4cuda3std6ranges3__45__cpo4prevE)
_ZN30_INTERNAL_da0522b3_4_k_cu_main4cuda3std6ranges3__45__cpo4prevE:
	.zero		1
	.type		_ZN30_INTERNAL_da0522b3_4_k_cu_main4cuda3std6ranges3__45__cpo9iter_moveE,@object
	.size		_ZN30_INTERNAL_da0522b3_4_k_cu_main4cuda3std6ranges3__45__cpo9iter_moveE,(_ZN30_INTERNAL_da0522b3_4_k_cu_main6thrust24THRUST_300001_SM_1000_NS8cuda_cub3parE - _ZN30_INTERNAL_da0522b3_4_k_cu_main4cuda3std6ranges3__45__cpo9iter_moveE)
_ZN30_INTERNAL_da0522b3_4_k_cu_main4cuda3std6ranges3__45__cpo9iter_moveE:
	.zero		1
	.type		_ZN30_INTERNAL_da0522b3_4_k_cu_main6thrust24THRUST_300001_SM_1000_NS8cuda_cub3parE,@object
	.size		_ZN30_INTERNAL_da0522b3_4_k_cu_main6thrust24THRUST_300001_SM_1000_NS8cuda_cub3parE,(_ZN30_INTERNAL_da0522b3_4_k_cu_main6thrust24THRUST_300001_SM_1000_NS12placeholders2_9E - _ZN30_INTERNAL_da0522b3_4_k_cu_main6thrust24THRUST_300001_SM_1000_NS8cuda_cub3parE)
_ZN30_INTERNAL_da0522b3_4_k_cu_main6thrust24THRUST_300001_SM_1000_NS8cuda_cub3parE:
	.zero		1
	.type		_ZN30_INTERNAL_da0522b3_4_k_cu_main6thrust24THRUST_300001_SM_1000_NS12placeholders2_9E,@object
	.size		_ZN30_INTERNAL_da0522b3_4_k_cu_main6thrust24THRUST_300001_SM_1000_NS12placeholders2_9E,(_ZN30_INTERNAL_da0522b3_4_k_cu_main4cuda3std3__419piecewise_constructE - _ZN30_INTERNAL_da0522b3_4_k_cu_main6thrust24THRUST_300001_SM_1000_NS12placeholders2_9E)
_ZN30_INTERNAL_da0522b3_4_k_cu_main6thrust24THRUST_300001_SM_1000_NS12placeholders2_9E:
	.zero		1
	.type		_ZN30_INTERNAL_da0522b3_4_k_cu_main4cuda3std3__419piecewise_constructE,@object
	.size		_ZN30_INTERNAL_da0522b3_4_k_cu_main4cuda3std3__419piecewise_constructE,(_ZN30_INTERNAL_da0522b3_4_k_cu_main4cuda3std6ranges3__45__cpo5cdataE - _ZN30_INTERNAL_da0522b3_4_k_cu_main4cuda3std3__419piecewise_constructE)
_ZN30_INTERNAL_da0522b3_4_k_cu_main4cuda3std3__419piecewise_constructE:
	.zero		1
	.type		_ZN30_INTERNAL_da0522b3_4_k_cu_main4cuda3std6ranges3__45__cpo5cdataE,@object
	.size		_ZN30_INTERNAL_da0522b3_4_k_cu_main4cuda3std6ranges3__45__cpo5cdataE,(_ZN30_INTERNAL_da0522b3_4_k_cu_main6thrust24THRUST_300001_SM_1000_NS12placeholders2_1E - _ZN30_INTERNAL_da0522b3_4_k_cu_main4cuda3std6ranges3__45__cpo5cdataE)
_ZN30_INTERNAL_da0522b3_4_k_cu_main4cuda3std6ranges3__45__cpo5cdataE:
	.zero		1
	.type		_ZN30_INTERNAL_da0522b3_4_k_cu_main6thrust24THRUST_300001_SM_1000_NS12placeholders2_1E,@object
	.size		_ZN30_INTERNAL_da0522b3_4_k_cu_main6thrust24THRUST_300001_SM_1000_NS12placeholders2_1E,(_ZN30_INTERNAL_da0522b3_4_k_cu_main4cuda3std3__45__cpo3endE - _ZN30_INTERNAL_da0522b3_4_k_cu_main6thrust24THRUST_300001_SM_1000_NS12placeholders2_1E)
_ZN30_INTERNAL_da0522b3_4_k_cu_main6thrust24THRUST_300001_SM_1000_NS12placeholders2_1E:
	.zero		1
	.type		_ZN30_INTERNAL_da0522b3_4_k_cu_main4cuda3std3__45__cpo3endE,@object
	.size		_ZN30_INTERNAL_da0522b3_4_k_cu_main4cuda3std3__45__cpo3endE,(_ZN30_INTERNAL_da0522b3_4_k_cu_main4cuda3std6ranges3__45__cpo3endE - _ZN30_INTERNAL_da0522b3_4_k_cu_main4cuda3std3__45__cpo3endE)
_ZN30_INTERNAL_da0522b3_4_k_cu_main4cuda3std3__45__cpo3endE:
	.zero		1
	.type		_ZN30_INTERNAL_da0522b3_4_k_cu_main4cuda3std6ranges3__45__cpo3endE,@object
	.size		_ZN30_INTERNAL_da0522b3_4_k_cu_main4cuda3std6ranges3__45__cpo3endE,(_ZN30_INTERNAL_da0522b3_4_k_cu_main6thrust24THRUST_300001_SM_1000_NS12placeholders2_5E - _ZN30_INTERNAL_da0522b3_4_k_cu_main4cuda3std6ranges3__45__cpo3endE)
_ZN30_INTERNAL_da0522b3_4_k_cu_main4cuda3std6ranges3__45__cpo3endE:
	.zero		1
	.type		_ZN30_INTERNAL_da0522b3_4_k_cu_main6thrust24THRUST_300001_SM_1000_NS12placeholders2_5E,@object
	.size		_ZN30_INTERNAL_da0522b3_4_k_cu_main6thrust24THRUST_300001_SM_1000_NS12placeholders2_5E,(_ZN30_INTERNAL_da0522b3_4_k_cu_main4cuda3std3__45__cpo4rendE - _ZN30_INTERNAL_da0522b3_4_k_cu_main6thrust24THRUST_300001_SM_1000_NS12placeholders2_5E)
_ZN30_INTERNAL_da0522b3_4_k_cu_main6thrust24THRUST_300001_SM_1000_NS12placeholders2_5E:
	.zero		1
	.type		_ZN30_INTERNAL_da0522b3_4_k_cu_main4cuda3std3__45__cpo4rendE,@object
	.size		_ZN30_INTERNAL_da0522b3_4_k_cu_main4cuda3std3__45__cpo4rendE,(_ZN30_INTERNAL_da0522b3_4_k_cu_main4cuda3std6ranges3__45__cpo9iter_swapE - _ZN30_INTERNAL_da0522b3_4_k_cu_main4cuda3std3__45__cpo4rendE)
_ZN30_INTERNAL_da0522b3_4_k_cu_main4cuda3std3__45__cpo4rendE:
	.zero		1
	.type		_ZN30_INTERNAL_da0522b3_4_k_cu_main4cuda3std6ranges3__45__cpo9iter_swapE,@object
	.size		_ZN30_INTERNAL_da0522b3_4_k_cu_main4cuda3std6ranges3__45__cpo9iter_swapE,(_ZN30_INTERNAL_da0522b3_4_k_cu_main4cuda3std3__48unexpectE - _ZN30_INTERNAL_da0522b3_4_k_cu_main4cuda3std6ranges3__45__cpo9iter_swapE)
_ZN30_INTERNAL_da0522b3_4_k_cu_main4cuda3std6ranges3__45__cpo9iter_swapE:
	.zero		1
	.type		_ZN30_INTERNAL_da0522b3_4_k_cu_main4cuda3std3__48unexpectE,@object
	.size		_ZN30_INTERNAL_da0522b3_4_k_cu_main4cuda3std3__48unexpectE,(_ZN30_INTERNAL_da0522b3_4_k_cu_main6thrust24THRUST_300001_SM_1000_NS6system6detail10sequential3seqE - _ZN30_INTERNAL_da0522b3_4_k_cu_main4cuda3std3__48unexpectE)
_ZN30_INTERNAL_da0522b3_4_k_cu_main4cuda3std3__48unexpectE:
	.zero		1
	.type		_ZN30_INTERNAL_da0522b3_4_k_cu_main6thrust24THRUST_300001_SM_1000_NS6system6detail10sequential3seqE,@object
	.size		_ZN30_INTERNAL_da0522b3_4_k_cu_main6thrust24THRUST_300001_SM_1000_NS6system6detail10sequential3seqE,(.L_29 - _ZN30_INTERNAL_da0522b3_4_k_cu_main6thrust24THRUST_300001_SM_1000_NS6system6detail10sequential3seqE)
_ZN30_INTERNAL_da0522b3_4_k_cu_main6thrust24THRUST_300001_SM_1000_NS6system6detail10sequential3seqE:
	.zero		1
.L_29:


//--------------------- .nv.shared._ZN6thrust24THRUST_300001_SM_1000_NS8cuda_cub4core6detail13_kernel_agentINS1_8__reduce11ReduceAgentIPN4cuda3std3__45tupleIJflEEESC_SB_lNS1_9__extrema9arg_max_fIflNS9_4lessIfEEEEEEJSC_SC_iSH_EEEvDpT0_ --------------------------
	.section	.nv.shared._ZN6thrust24THRUST_300001_SM_1000_NS8cuda_cub4core6detail13_kernel_agentINS1_8__reduce11ReduceAgentIPN4cuda3std3__45tupleIJflEEESC_SB_lNS1_9__extrema9arg_max_fIflNS9_4lessIfEEEEEEJSC_SC_iSH_EEEvDpT0_,"aw",@nobits
	.sectionflags	@""
	.align	16
	.zero		1024


//--------------------- .nv.shared._ZN6thrust24THRUST_300001_SM_1000_NS8cuda_cub4core6detail13_kernel_agentINS1_8__reduce10DrainAgentIlEEJN3cub18CUB_300001_SM_10009GridQueueIyEElEEEvDpT0_ --------------------------
	.section	.nv.shared._ZN6thrust24THRUST_300001_SM_1000_NS8cuda_cub4core6detail13_kernel_agentINS1_8__reduce10DrainAgentIlEEJN3cub18CUB_300001_SM_10009GridQueueIyEElEEEvDpT0_,"aw",@nobits
	.sectionflags	@""
	.align	16
	.zero		1024


//--------------------- .nv.shared._ZN6thrust24THRUST_300001_SM_1000_NS8cuda_cub4core6detail13_kernel_agentINS1_8__reduce11ReduceAgentINS0_12zip_iteratorIN4cuda3std3__45tupleIJNS0_10device_ptrIfEENS0_17counting_iteratorIlNS0_11use_defaultESF_SF_EEEEEEEPNSB_IJflEEESJ_lNS1_9__extrema9arg_max_fIflNSA_4lessIfEEEEEEJSI_SK_lN3cub18CUB_300001_SM_100013GridEvenShareIlEENSS_9GridQueueIyEESP_EEEvDpT0_ --------------------------
	.section	.nv.shared._ZN6thrust24THRUST_300001_SM_1000_NS8cuda_cub4core6detail13_kernel_agentINS1_8__reduce11ReduceAgentINS0_12zip_iteratorIN4cuda3std3__45tupleIJNS0_10device_ptrIfEENS0_17counting_iteratorIlNS0_11use_defaultESF_SF_EEEEEEEPNSB_IJflEEESJ_lNS1_9__extrema9arg_max_fIflNSA_4lessIfEEEEEEJSI_SK_lN3cub18CUB_300001_SM_100013GridEvenShareIlEENSS_9GridQueueIyEESP_EEEvDpT0_,"aw",@nobits
	.sectionflags	@""
	.align	16
	.zero		1024


//--------------------- .nv.shared._ZN6thrust24THRUST_300001_SM_1000_NS8cuda_cub4core6detail13_kernel_agentINS1_8__reduce11ReduceAgentINS0_12zip_iteratorIN4cuda3std3__45tupleIJNS0_10device_ptrIfEENS0_17counting_iteratorIlNS0_11use_defaultESF_SF_EEEEEEEPNSB_IJflEEESJ_lNS1_9__extrema9arg_max_fIflNSA_4lessIfEEEEEEJSI_SK_lSP_EEEvDpT0_ --------------------------
	.section	.nv.shared._ZN6thrust24THRUST_300001_SM_1000_NS8cuda_cub4core6detail13_kernel_agentINS1_8__reduce11ReduceAgentINS0_12zip_iteratorIN4cuda3std3__45tupleIJNS0_10device_ptrIfEENS0_17counting_iteratorIlNS0_11use_defaultESF_SF_EEEEEEEPNSB_IJflEEESJ_lNS1_9__extrema9arg_max_fIflNSA_4lessIfEEEEEEJSI_SK_lSP_EEEvDpT0_,"aw",@nobits
	.sectionflags	@""
	.align	16
	.zero		1024


//--------------------- .nv.shared._ZN6thrust24THRUST_300001_SM_1000_NS8cuda_cub4core6detail13_kernel_agentINS1_8__reduce11ReduceAgentIPN4cuda3std3__45tupleIJflEEESC_SB_iNS1_9__extrema9arg_max_fIflNS9_4lessIfEEEEEEJSC_SC_iSH_EEEvDpT0_ --------------------------
	.section	.nv.shared._ZN6thrust24THRUST_300001_SM_1000_NS8cuda_cub4core6detail13_kernel_agentINS1_8__reduce11ReduceAgentIPN4cuda3std3__45tupleIJflEEESC_SB_iNS1_9__extrema9arg_max_fIflNS9_4lessIfEEEEEEJSC_SC_iSH_EEEvDpT0_,"aw",@nobits
	.sectionflags	@""
	.align	16
	.zero		1024


//--------------------- .nv.shared._ZN6thrust24THRUST_300001_SM_1000_NS8cuda_cub4core6detail13_kernel_agentINS1_8__reduce10DrainAgentIiEEJN3cub18CUB_300001_SM_10009GridQueueIjEEiEEEvDpT0_ --------------------------
	.section	.nv.shared._ZN6thrust24THRUST_300001_SM_1000_NS8cuda_cub4core6detail13_kernel_agentINS1_8__reduce10DrainAgentIiEEJN3cub18CUB_300001_SM_10009GridQueueIjEEiEEEvDpT0_,"aw",@nobits
	.sectionflags	@""
	.align	16
	.zero		1024


//--------------------- .nv.shared._ZN6thrust24THRUST_300001_SM_1000_NS8cuda_cub4core6detail13_kernel_agentINS1_8__reduce11ReduceAgentINS0_12zip_iteratorIN4cuda3std3__45tupleIJNS0_10device_ptrIfEENS0_17counting_iteratorIlNS0_11use_defaultESF_SF_EEEEEEEPNSB_IJflEEESJ_iNS1_9__extrema9arg_max_fIflNSA_4lessIfEEEEEEJSI_SK_iN3cub18CUB_300001_SM_100013GridEvenShareIiEENSS_9GridQueueIjEESP_EEEvDpT0_ --------------------------
	.section	.nv.shared._ZN6thrust24THRUST_300001_SM_1000_NS8cuda_cub4core6detail13_kernel_agentINS1_8__reduce11ReduceAgentINS0_12zip_iteratorIN4cuda3std3__45tupleIJNS0_10device_ptrIfEENS0_17counting_iteratorIlNS0_11use_defaultESF_SF_EEEEEEEPNSB_IJflEEESJ_iNS1_9__extrema9arg_max_fIflNSA_4lessIfEEEEEEJSI_SK_iN3cub18CUB_300001_SM_100013GridEvenShareIiEENSS_9GridQueueIjEESP_EEEvDpT0_,"aw",@nobits
	.sectionflags	@""
	.align	16
	.zero		1024


//--------------------- .nv.shared._ZN6thrust24THRUST_300001_SM_1000_NS8cuda_cub4core6detail13_kernel_agentINS1_8__reduce11ReduceAgentINS0_12zip_iteratorIN4cuda3std3__45tupleIJNS0_10device_ptrIfEENS0_17counting_iteratorIlNS0_11use_defaultESF_SF_EEEEEEEPNSB_IJflEEESJ_iNS1_9__extrema9arg_max_fIflNSA_4lessIfEEEEEEJSI_SK_iSP_EEEvDpT0_ --------------------------
	.section	.nv.shared._ZN6thrust24THRUST_300001_SM_1000_NS8cuda_cub4core6detail13_kernel_agentINS1_8__reduce11ReduceAgentINS0_12zip_iteratorIN4cuda3std3__45tupleIJNS0_10device_ptrIfEENS0_17counting_iteratorIlNS0_11use_defaultESF_SF_EEEEEEEPNSB_IJflEEESJ_iNS1_9__extrema9arg_max_fIflNSA_4lessIfEEEEEEJSI_SK_iSP_EEEvDpT0_,"aw",@nobits
	.sectionflags	@""
	.align	16
	.zero		1024


//--------------------- .nv.constant0._ZN3cub18CUB_300001_SM_10006detail11EmptyKernelIvEEvv --------------------------
	.section	.nv.constant0._ZN3cub18CUB_300001_SM_10006detail11EmptyKernelIvEEvv,"a",@progbits
	.sectionflags	@""
	.align	4
.nv.constant0._ZN3cub18CUB_300001_SM_10006detail11EmptyKernelIvEEvv:
	.zero		896


//--------------------- .nv.constant0._ZN6thrust24THRUST_300001_SM_1000_NS8cuda_cub4core6detail13_kernel_agentINS1_8__reduce11ReduceAgentIPN4cuda3std3__45tupleIJflEEESC_SB_lNS1_9__extrema9arg_max_fIflNS9_4lessIfEEEEEEJSC_SC_iSH_EEEvDpT0_ --------------------------
	.section	.nv.constant0._ZN6thrust24THRUST_300001_SM_1000_NS8cuda_cub4core6detail13_kernel_agentINS1_8__reduce11ReduceAgentIPN4cuda3std3__45tupleIJflEEESC_SB_lNS1_9__extrema9arg_max_fIflNS9_4lessIfEEEEEEJSC_SC_iSH_EEEvDpT0_,"a",@progbits
	.sectionflags	@""
	.align	4
.nv.constant0._ZN6thrust24THRUST_300001_SM_1000_NS8cuda_cub4core6detail13_kernel_agentINS1_8__reduce11ReduceAgentIPN4cuda3std3__45tupleIJflEEESC_SB_lNS1_9__extrema9arg_max_fIflNS9_4lessIfEEEEEEJSC_SC_iSH_EEEvDpT0_:
	.zero		917


//--------------------- .nv.constant0._ZN6thrust24THRUST_300001_SM_1000_NS8cuda_cub4core6detail13_kernel_agentINS1_8__reduce10DrainAgentIlEEJN3cub18CUB_300001_SM_10009GridQueueIyEElEEEvDpT0_ --------------------------
	.section	.nv.constant0._ZN6thrust24THRUST_300001_SM_1000_NS8cuda_cub4core6detail13_kernel_agentINS1_8__reduce10DrainAgentIlEEJN3cub18CUB_300001_SM_10009GridQueueIyEElEEEvDpT0_,"a",@progbits
	.sectionflags	@""
	.align	4
.nv.constant0._ZN6thrust24THRUST_300001_SM_1000_NS8cuda_cub4core6detail13_kernel_agentINS1_8__reduce10DrainAgentIlEEJN3cub18CUB_300001_SM_10009GridQueueIyEElEEEvDpT0_:
	.zero		912


//--------------------- .nv.constant0._ZN6thrust24THRUST_300001_SM_1000_NS8cuda_cub4core6detail13_kernel_agentINS1_8__reduce11ReduceAgentINS0_12zip_iteratorIN4cuda3std3__45tupleIJNS0_10device_ptrIfEENS0_17counting_iteratorIlNS0_11use_defaultESF_SF_EEEEEEEPNSB_IJflEEESJ_lNS1_9__extrema9arg_max_fIflNSA_4lessIfEEEEEEJSI_SK_lN3cub18CUB_300001_SM_100013GridEvenShareIlEENSS_9GridQueueIyEESP_EEEvDpT0_ --------------------------
	.section	.nv.constant0._ZN6thrust24THRUST_300001_SM_1000_NS8cuda_cub4core6detail13_kernel_agentINS1_8__reduce11ReduceAgentINS0_12zip_iteratorIN4cuda3std3__45tupleIJNS0_10device_ptrIfEENS0_17counting_iteratorIlNS0_11use_defaultESF_SF_EEEEEEEPNSB_IJflEEESJ_lNS1_9__extrema9arg_max_fIflNSA_4lessIfEEEEEEJSI_SK_lN3cub18CUB_300001_SM_100013GridEvenShareIlEENSS_9GridQueueIyEESP_EEEvDpT0_,"a",@progbits
	.sectionflags	@""
	.align	4
.nv.constant0._ZN6thrust24THRUST_300001_SM_1000_NS8cuda_cub4core6detail13_kernel_agentINS1_8__reduce11ReduceAgentINS0_12zip_iteratorIN4cuda3std3__45tupleIJNS0_10device_ptrIfEENS0_17counting_iteratorIlNS0_11use_defaultESF_SF_EEEEEEEPNSB_IJflEEESJ_lNS1_9__extrema9arg_max_fIflNSA_4lessIfEEEEEEJSI_SK_lN3cub18CUB_300001_SM_100013GridEvenShareIlEENSS_9GridQueueIyEESP_EEEvDpT0_:
	.zero		1009


//--------------------- .nv.constant0._ZN6thrust24THRUST_300001_SM_1000_NS8cuda_cub4core6detail13_kernel_agentINS1_8__reduce11ReduceAgentINS0_12zip_iteratorIN4cuda3std3__45tupleIJNS0_10device_ptrIfEENS0_17counting_iteratorIlNS0_11use_defaultESF_SF_EEEEEEEPNSB_IJflEEESJ_lNS1_9__extrema9arg_max_fIflNSA_4lessIfEEEEEEJSI_SK_lSP_EEEvDpT0_ --------------------------
	.section	.nv.constant0._ZN6thrust24THRUST_300001_SM_1000_NS8cuda_cub4core6detail13_kernel_agentINS1_8__reduce11ReduceAgentINS0_12zip_iteratorIN4cuda3std3__45tupleIJNS0_10device_ptrIfEENS0_17counting_iteratorIlNS0_11use_defaultESF_SF_EEEEEEEPNSB_IJflEEESJ_lNS1_9__extrema9arg_max_fIflNSA_4lessIfEEEEEEJSI_SK_lSP_EEEvDpT0_,"a",@progbits
	.sectionflags	@""
	.align	4
.nv.constant0._ZN6thrust24THRUST_300001_SM_1000_NS8cuda_cub4core6detail13_kernel_agentINS1_8__reduce11ReduceAgentINS0_12zip_iteratorIN4cuda3std3__45tupleIJNS0_10device_ptrIfEENS0_17counting_iteratorIlNS0_11use_defaultESF_SF_EEEEEEEPNSB_IJflEEESJ_lNS1_9__extrema9arg_max_fIflNSA_4lessIfEEEEEEJSI_SK_lSP_EEEvDpT0_:
	.zero		929


//--------------------- .nv.constant0._ZN6thrust24THRUST_300001_SM_1000_NS8cuda_cub4core6detail13_kernel_agentINS1_8__reduce11ReduceAgentIPN4cuda3std3__45tupleIJflEEESC_SB_iNS1_9__extrema9arg_max_fIflNS9_4lessIfEEEEEEJSC_SC_iSH_EEEvDpT0_ --------------------------
	.section	.nv.constant0._ZN6thrust24THRUST_300001_SM_1000_NS8cuda_cub4core6detail13_kernel_agentINS1_8__reduce11ReduceAgentIPN4cuda3std3__45tupleIJflEEESC_SB_iNS1_9__extrema9arg_max_fIflNS9_4lessIfEEEEEEJSC_SC_iSH_EEEvDpT0_,"a",@progbits
	.sectionflags	@""
	.align	4
.nv.constant0._ZN6thrust24THRUST_300001_SM_1000_NS8cuda_cub4core6detail13_kernel_agentINS1_8__reduce11ReduceAgentIPN4cuda3std3__45tupleIJflEEESC_SB_iNS1_9__extrema9arg_max_fIflNS9_4lessIfEEEEEEJSC_SC_iSH_EEEvDpT0_:
	.zero		917


//--------------------- .nv.constant0._ZN6thrust24THRUST_300001_SM_1000_NS8cuda_cub4core6detail13_kernel_agentINS1_8__reduce10DrainAgentIiEEJN3cub18CUB_300001_SM_10009GridQueueIjEEiEEEvDpT0_ --------------------------
	.section	.nv.constant0._ZN6thrust24THRUST_300001_SM_1000_NS8cuda_cub4core6detail13_kernel_agentINS1_8__reduce10DrainAgentIiEEJN3cub18CUB_300001_SM_10009GridQueueIjEEiEEEvDpT0_,"a",@progbits
	.sectionflags	@""
	.align	4
.nv.constant0._ZN6thrust24THRUST_300001_SM_1000_NS8cuda_cub4core6detail13_kernel_agentINS1_8__reduce10DrainAgentIiEEJN3cub18CUB_300001_SM_10009GridQueueIjEEiEEEvDpT0_:
	.zero		908


//--------------------- .nv.constant0._ZN6thrust24THRUST_300001_SM_1000_NS8cuda_cub4core6detail13_kernel_agentINS1_8__reduce11ReduceAgentINS0_12zip_iteratorIN4cuda3std3__45tupleIJNS0_10device_ptrIfEENS0_17counting_iteratorIlNS0_11use_defaultESF_SF_EEEEEEEPNSB_IJflEEESJ_iNS1_9__extrema9arg_max_fIflNSA_4lessIfEEEEEEJSI_SK_iN3cub18CUB_300001_SM_100013GridEvenShareIiEENSS_9GridQueueIjEESP_EEEvDpT0_ --------------------------
	.section	.nv.constant0._ZN6thrust24THRUST_300001_SM_1000_NS8cuda_cub4core6detail13_kernel_agentINS1_8__reduce11ReduceAgentINS0_12zip_iteratorIN4cuda3std3__45tupleIJNS0_10device_ptrIfEENS0_17counting_iteratorIlNS0_11use_defaultESF_SF_EEEEEEEPNSB_IJflEEESJ_iNS1_9__extrema9arg_max_fIflNSA_4lessIfEEEEEEJSI_SK_iN3cub18CUB_300001_SM_100013GridEvenShareIiEENSS_9GridQueueIjEESP_EEEvDpT0_,"a",@progbits
	.sectionflags	@""
	.align	4
.nv.constant0._ZN6thrust24THRUST_300001_SM_1000_NS8cuda_cub4core6detail13_kernel_agentINS1_8__reduce11ReduceAgentINS0_12zip_iteratorIN4cuda3std3__45tupleIJNS0_10device_ptrIfEENS0_17counting_iteratorIlNS0_11use_defaultESF_SF_EEEEEEEPNSB_IJflEEESJ_iNS1_9__extrema9arg_max_fIflNSA_4lessIfEEEEEEJSI_SK_iN3cub18CUB_300001_SM_100013GridEvenShareIiEENSS_9GridQueueIjEESP_EEEvDpT0_:
	.zero		977


//--------------------- .nv.constant0._ZN6thrust24THRUST_300001_SM_1000_NS8cuda_cub4core6detail13_kernel_agentINS1_8__reduce11ReduceAgentINS0_12zip_iteratorIN4cuda3std3__45tupleIJNS0_10device_ptrIfEENS0_17counting_iteratorIlNS0_11use_defaultESF_SF_EEEEEEEPNSB_IJflEEESJ_iNS1_9__extrema9arg_max_fIflNSA_4lessIfEEEEEEJSI_SK_iSP_EEEvDpT0_ --------------------------
	.section	.nv.constant0._ZN6thrust24THRUST_300001_SM_1000_NS8cuda_cub4core6detail13_kernel_agentINS1_8__reduce11ReduceAgentINS0_12zip_iteratorIN4cuda3std3__45tupleIJNS0_10device_ptrIfEENS0_17counting_iteratorIlNS0_11use_defaultESF_SF_EEEEEEEPNSB_IJflEEESJ_iNS1_9__extrema9arg_max_fIflNSA_4lessIfEEEEEEJSI_SK_iSP_EEEvDpT0_,"a",@progbits
	.sectionflags	@""
	.align	4
.nv.constant0._ZN6thrust24THRUST_300001_SM_1000_NS8cuda_cub4core6detail13_kernel_agentINS1_8__reduce11ReduceAgentINS0_12zip_iteratorIN4cuda3std3__45tupleIJNS0_10device_ptrIfEENS0_17counting_iteratorIlNS0_11use_defaultESF_SF_EEEEEEEPNSB_IJflEEESJ_iNS1_9__extrema9arg_max_fIflNSA_4lessIfEEEEEEJSI_SK_iSP_EEEvDpT0_:
	.zero		925


//--------------------- SYMBOLS --------------------------

	.type		.nv.reservedSmem.offset0,@object
	.size		.nv.reservedSmem.offset0,0x4
	.type		.nv.reservedSmem.cap,@object
	.size		.nv.reservedSmem.cap,0x4
